//
// Generated by NVIDIA NVVM Compiler
//
// Compiler Build ID: CL-36424714
// Cuda compilation tools, release 13.0, V13.0.88
// Based on NVVM 20.0.0
//

.version 9.0
.target sm_100
.address_size 64

	// .globl	_Z31exclusive_scan_downsweep_kernelPiiii
// _ZZN3cub18CUB_300001_SM_10006detail4scan16DeviceScanKernelINS2_10policy_hubIiiijN4cuda3std3__44plusIvEEE10Policy1000EN6thrust24THRUST_300001_SM_1000_NS10device_ptrIiEESF_NS0_13ScanTileStateIiLb1EEES9_NS1_10InputValueIiPiEEjiLb0EiEEvT0_T1_T2_iT3_T4_T5_E12temp_storage has been demoted
// _ZZN3cub18CUB_300001_SM_10006detail4scan16DeviceScanKernelINS2_10policy_hubIiiimN4cuda3std3__44plusIvEEE10Policy1000EN6thrust24THRUST_300001_SM_1000_NS10device_ptrIiEESF_NS0_13ScanTileStateIiLb1EEES9_NS1_10InputValueIiPiEEmiLb0EiEEvT0_T1_T2_iT3_T4_T5_E12temp_storage has been demoted
.global .align 1 .b8 _ZN34_INTERNAL_6f251fa5_4_k_cu_e2272fbf4cuda3std3__45__cpo5beginE[1];
.global .align 1 .b8 _ZN34_INTERNAL_6f251fa5_4_k_cu_e2272fbf4cuda3std3__45__cpo3endE[1];
.global .align 1 .b8 _ZN34_INTERNAL_6f251fa5_4_k_cu_e2272fbf4cuda3std3__45__cpo6cbeginE[1];
.global .align 1 .b8 _ZN34_INTERNAL_6f251fa5_4_k_cu_e2272fbf4cuda3std3__45__cpo4cendE[1];
.global .align 1 .b8 _ZN34_INTERNAL_6f251fa5_4_k_cu_e2272fbf4cuda3std3__45__cpo6rbeginE[1];
.global .align 1 .b8 _ZN34_INTERNAL_6f251fa5_4_k_cu_e2272fbf4cuda3std3__45__cpo4rendE[1];
.global .align 1 .b8 _ZN34_INTERNAL_6f251fa5_4_k_cu_e2272fbf4cuda3std3__45__cpo7crbeginE[1];
.global .align 1 .b8 _ZN34_INTERNAL_6f251fa5_4_k_cu_e2272fbf4cuda3std3__45__cpo5crendE[1];
.global .align 1 .b8 _ZN34_INTERNAL_6f251fa5_4_k_cu_e2272fbf4cuda3std3__436_GLOBAL__N__6f251fa5_4_k_cu_e2272fbf6ignoreE[1];
.global .align 1 .b8 _ZN34_INTERNAL_6f251fa5_4_k_cu_e2272fbf4cuda3std3__419piecewise_constructE[1];
.global .align 1 .b8 _ZN34_INTERNAL_6f251fa5_4_k_cu_e2272fbf4cuda3std3__48in_placeE[1];
.global .align 1 .b8 _ZN34_INTERNAL_6f251fa5_4_k_cu_e2272fbf4cuda3std3__420unreachable_sentinelE[1];
.global .align 1 .b8 _ZN34_INTERNAL_6f251fa5_4_k_cu_e2272fbf4cuda3std3__47nulloptE[1];
.global .align 1 .b8 _ZN34_INTERNAL_6f251fa5_4_k_cu_e2272fbf4cuda3std3__48unexpectE[1];
.global .align 1 .b8 _ZN34_INTERNAL_6f251fa5_4_k_cu_e2272fbf4cuda3std6ranges3__45__cpo4swapE[1];
.global .align 1 .b8 _ZN34_INTERNAL_6f251fa5_4_k_cu_e2272fbf4cuda3std6ranges3__45__cpo9iter_moveE[1];
.global .align 1 .b8 _ZN34_INTERNAL_6f251fa5_4_k_cu_e2272fbf4cuda3std6ranges3__45__cpo5beginE[1];
.global .align 1 .b8 _ZN34_INTERNAL_6f251fa5_4_k_cu_e2272fbf4cuda3std6ranges3__45__cpo3endE[1];
.global .align 1 .b8 _ZN34_INTERNAL_6f251fa5_4_k_cu_e2272fbf4cuda3std6ranges3__45__cpo6cbeginE[1];
.global .align 1 .b8 _ZN34_INTERNAL_6f251fa5_4_k_cu_e2272fbf4cuda3std6ranges3__45__cpo4cendE[1];
.global .align 1 .b8 _ZN34_INTERNAL_6f251fa5_4_k_cu_e2272fbf4cuda3std6ranges3__45__cpo7advanceE[1];
.global .align 1 .b8 _ZN34_INTERNAL_6f251fa5_4_k_cu_e2272fbf4cuda3std6ranges3__45__cpo9iter_swapE[1];
.global .align 1 .b8 _ZN34_INTERNAL_6f251fa5_4_k_cu_e2272fbf4cuda3std6ranges3__45__cpo4nextE[1];
.global .align 1 .b8 _ZN34_INTERNAL_6f251fa5_4_k_cu_e2272fbf4cuda3std6ranges3__45__cpo4prevE[1];
.global .align 1 .b8 _ZN34_INTERNAL_6f251fa5_4_k_cu_e2272fbf4cuda3std6ranges3__45__cpo4dataE[1];
.global .align 1 .b8 _ZN34_INTERNAL_6f251fa5_4_k_cu_e2272fbf4cuda3std6ranges3__45__cpo5cdataE[1];
.global .align 1 .b8 _ZN34_INTERNAL_6f251fa5_4_k_cu_e2272fbf4cuda3std6ranges3__45__cpo4sizeE[1];
.global .align 1 .b8 _ZN34_INTERNAL_6f251fa5_4_k_cu_e2272fbf4cuda3std6ranges3__45__cpo5ssizeE[1];
.global .align 1 .b8 _ZN34_INTERNAL_6f251fa5_4_k_cu_e2272fbf4cuda3std6ranges3__45__cpo8distanceE[1];
.global .align 1 .b8 _ZN34_INTERNAL_6f251fa5_4_k_cu_e2272fbf6thrust24THRUST_300001_SM_1000_NS8cuda_cub3parE[1];
.global .align 1 .b8 _ZN34_INTERNAL_6f251fa5_4_k_cu_e2272fbf6thrust24THRUST_300001_SM_1000_NS8cuda_cub10par_nosyncE[1];
.global .align 1 .b8 _ZN34_INTERNAL_6f251fa5_4_k_cu_e2272fbf6thrust24THRUST_300001_SM_1000_NS6system6detail10sequential3seqE[1];
.global .align 1 .b8 _ZN34_INTERNAL_6f251fa5_4_k_cu_e2272fbf6thrust24THRUST_300001_SM_1000_NS12placeholders2_1E[1];
.global .align 1 .b8 _ZN34_INTERNAL_6f251fa5_4_k_cu_e2272fbf6thrust24THRUST_300001_SM_1000_NS12placeholders2_2E[1];
.global .align 1 .b8 _ZN34_INTERNAL_6f251fa5_4_k_cu_e2272fbf6thrust24THRUST_300001_SM_1000_NS12placeholders2_3E[1];
.global .align 1 .b8 _ZN34_INTERNAL_6f251fa5_4_k_cu_e2272fbf6thrust24THRUST_300001_SM_1000_NS12placeholders2_4E[1];
.global .align 1 .b8 _ZN34_INTERNAL_6f251fa5_4_k_cu_e2272fbf6thrust24THRUST_300001_SM_1000_NS12placeholders2_5E[1];
.global .align 1 .b8 _ZN34_INTERNAL_6f251fa5_4_k_cu_e2272fbf6thrust24THRUST_300001_SM_1000_NS12placeholders2_6E[1];
.global .align 1 .b8 _ZN34_INTERNAL_6f251fa5_4_k_cu_e2272fbf6thrust24THRUST_300001_SM_1000_NS12placeholders2_7E[1];
.global .align 1 .b8 _ZN34_INTERNAL_6f251fa5_4_k_cu_e2272fbf6thrust24THRUST_300001_SM_1000_NS12placeholders2_8E[1];
.global .align 1 .b8 _ZN34_INTERNAL_6f251fa5_4_k_cu_e2272fbf6thrust24THRUST_300001_SM_1000_NS12placeholders2_9E[1];
.global .align 1 .b8 _ZN34_INTERNAL_6f251fa5_4_k_cu_e2272fbf6thrust24THRUST_300001_SM_1000_NS12placeholders3_10E[1];
.global .align 1 .b8 _ZN34_INTERNAL_6f251fa5_4_k_cu_e2272fbf6thrust24THRUST_300001_SM_1000_NS3seqE[1];

.visible .entry _Z31exclusive_scan_downsweep_kernelPiiii(
	.param .u64 .ptr .align 1 _Z31exclusive_scan_downsweep_kernelPiiii_param_0,
	.param .u32 _Z31exclusive_scan_downsweep_kernelPiiii_param_1,
	.param .u32 _Z31exclusive_scan_downsweep_kernelPiiii_param_2,
	.param .u32 _Z31exclusive_scan_downsweep_kernelPiiii_param_3
)
{
	.reg .pred 	%p<4>;
	.reg .b32 	%r<18>;
	.reg .b64 	%rd<7>;

	ld.param.u64 	%rd1, [_Z31exclusive_scan_downsweep_kernelPiiii_param_0];
	ld.param.u32 	%r3, [_Z31exclusive_scan_downsweep_kernelPiiii_param_1];
	ld.param.u32 	%r5, [_Z31exclusive_scan_downsweep_kernelPiiii_param_2];
	ld.param.u32 	%r6, [_Z31exclusive_scan_downsweep_kernelPiiii_param_3];
	mov.u32 	%r7, %ctaid.x;
	mov.u32 	%r8, %ntid.x;
	mov.u32 	%r9, %tid.x;
	mad.lo.s32 	%r10, %r7, %r8, %r9;
	mul.lo.s32 	%r11, %r6, %r10;
	add.s32 	%r12, %r11, %r5;
	add.s32 	%r13, %r11, %r6;
	setp.ge.s32 	%p1, %r11, %r3;
	max.s32 	%r14, %r12, %r13;
	setp.gt.s32 	%p2, %r14, %r3;
	or.pred  	%p3, %p2, %p1;
	@%p3 bra 	$L__BB0_2;
	cvta.to.global.u64 	%rd2, %rd1;
	mul.wide.s32 	%rd3, %r12, 4;
	add.s64 	%rd4, %rd2, %rd3;
	ld.global.u32 	%r15, [%rd4+-4];
	mul.wide.s32 	%rd5, %r13, 4;
	add.s64 	%rd6, %rd2, %rd5;
	ld.global.u32 	%r16, [%rd6+-4];
	st.global.u32 	[%rd4+-4], %r16;
	add.s32 	%r17, %r16, %r15;
	st.global.u32 	[%rd6+-4], %r17;
$L__BB0_2:
	ret;

}
	// .globl	_Z29exclusive_scan_upsweep_kernelPiiii
.visible .entry _Z29exclusive_scan_upsweep_kernelPiiii(
	.param .u64 .ptr .align 1 _Z29exclusive_scan_upsweep_kernelPiiii_param_0,
	.param .u32 _Z29exclusive_scan_upsweep_kernelPiiii_param_1,
	.param .u32 _Z29exclusive_scan_upsweep_kernelPiiii_param_2,
	.param .u32 _Z29exclusive_scan_upsweep_kernelPiiii_param_3
)
{
	.reg .pred 	%p<4>;
	.reg .b32 	%r<18>;
	.reg .b64 	%rd<7>;

	ld.param.u64 	%rd1, [_Z29exclusive_scan_upsweep_kernelPiiii_param_0];
	ld.param.u32 	%r3, [_Z29exclusive_scan_upsweep_kernelPiiii_param_1];
	ld.param.u32 	%r5, [_Z29exclusive_scan_upsweep_kernelPiiii_param_2];
	ld.param.u32 	%r6, [_Z29exclusive_scan_upsweep_kernelPiiii_param_3];
	mov.u32 	%r7, %ctaid.x;
	mov.u32 	%r8, %ntid.x;
	mov.u32 	%r9, %tid.x;
	mad.lo.s32 	%r10, %r7, %r8, %r9;
	mul.lo.s32 	%r11, %r6, %r10;
	add.s32 	%r12, %r11, %r5;
	add.s32 	%r13, %r11, %r6;
	setp.ge.s32 	%p1, %r11, %r3;
	max.s32 	%r14, %r12, %r13;
	setp.gt.s32 	%p2, %r14, %r3;
	or.pred  	%p3, %p2, %p1;
	@%p3 bra 	$L__BB1_2;
	cvta.to.global.u64 	%rd2, %rd1;
	mul.wide.s32 	%rd3, %r12, 4;
	add.s64 	%rd4, %rd2, %rd3;
	ld.global.u32 	%r15, [%rd4+-4];
	mul.wide.s32 	%rd5, %r13, 4;
	add.s64 	%rd6, %rd2, %rd5;
	ld.global.u32 	%r16, [%rd6+-4];
	add.s32 	%r17, %r16, %r15;
	st.global.u32 	[%rd6+-4], %r17;
$L__BB1_2:
	ret;

}
	// .globl	_Z16set_last_to_zeroPii
.visible .entry _Z16set_last_to_zeroPii(
	.param .u64 .ptr .align 1 _Z16set_last_to_zeroPii_param_0,
	.param .u32 _Z16set_last_to_zeroPii_param_1
)
{
	.reg .b32 	%r<3>;
	.reg .b64 	%rd<5>;

	ld.param.u64 	%rd1, [_Z16set_last_to_zeroPii_param_0];
	ld.param.u32 	%r1, [_Z16set_last_to_zeroPii_param_1];
	cvta.to.global.u64 	%rd2, %rd1;
	mul.wide.s32 	%rd3, %r1, 4;
	add.s64 	%rd4, %rd2, %rd3;
	mov.b32 	%r2, 0;
	st.global.u32 	[%rd4+-4], %r2;
	ret;

}
	// .globl	_Z9set_peeksPiS_i
.visible .entry _Z9set_peeksPiS_i(
	.param .u64 .ptr .align 1 _Z9set_peeksPiS_i_param_0,
	.param .u64 .ptr .align 1 _Z9set_peeksPiS_i_param_1,
	.param .u32 _Z9set_peeksPiS_i_param_2
)
{
	.reg .pred 	%p<8>;
	.reg .b32 	%r<15>;
	.reg .b64 	%rd<15>;

	ld.param.u64 	%rd3, [_Z9set_peeksPiS_i_param_0];
	ld.param.u64 	%rd4, [_Z9set_peeksPiS_i_param_1];
	ld.param.u32 	%r4, [_Z9set_peeksPiS_i_param_2];
	cvta.to.global.u64 	%rd1, %rd4;
	mov.u32 	%r5, %ctaid.x;
	mov.u32 	%r6, %ntid.x;
	mov.u32 	%r7, %tid.x;
	mad.lo.s32 	%r1, %r5, %r6, %r7;
	setp.ne.s32 	%p1, %r1, 0;
	@%p1 bra 	$L__BB3_2;
	mov.b32 	%r8, 0;
	st.global.u32 	[%rd1], %r8;
$L__BB3_2:
	add.s32 	%r2, %r4, -1;
	setp.ne.s32 	%p2, %r1, %r2;
	@%p2 bra 	$L__BB3_4;
	mul.wide.s32 	%rd5, %r1, 4;
	add.s64 	%rd6, %rd1, %rd5;
	mov.b32 	%r9, 0;
	st.global.u32 	[%rd6], %r9;
$L__BB3_4:
	setp.lt.s32 	%p3, %r1, 1;
	setp.ge.s32 	%p4, %r1, %r2;
	or.pred  	%p5, %p3, %p4;
	@%p5 bra 	$L__BB3_9;
	cvta.to.global.u64 	%rd7, %rd3;
	add.s32 	%r10, %r1, -1;
	mul.wide.u32 	%rd8, %r10, 4;
	add.s64 	%rd9, %rd7, %rd8;
	ld.global.u32 	%r11, [%rd9];
	mul.wide.u32 	%rd10, %r1, 4;
	add.s64 	%rd2, %rd7, %rd10;
	ld.global.u32 	%r3, [%rd2];
	setp.ge.s32 	%p6, %r11, %r3;
	@%p6 bra 	$L__BB3_8;
	ld.global.u32 	%r12, [%rd2+4];
	setp.le.s32 	%p7, %r3, %r12;
	@%p7 bra 	$L__BB3_8;
	add.s64 	%rd14, %rd1, %rd10;
	mov.b32 	%r14, 1;
	st.global.u32 	[%rd14], %r14;
	bra.uni 	$L__BB3_9;
$L__BB3_8:
	add.s64 	%rd12, %rd1, %rd10;
	mov.b32 	%r13, 0;
	st.global.u32 	[%rd12], %r13;
$L__BB3_9:
	ret;

}
	// .globl	_Z11write_peeksPiS_i
.visible .entry _Z11write_peeksPiS_i(
	.param .u64 .ptr .align 1 _Z11write_peeksPiS_i_param_0,
	.param .u64 .ptr .align 1 _Z11write_peeksPiS_i_param_1,
	.param .u32 _Z11write_peeksPiS_i_param_2
)
{
	.reg .pred 	%p<5>;
	.reg .b32 	%r<9>;
	.reg .b64 	%rd<11>;

	ld.param.u64 	%rd1, [_Z11write_peeksPiS_i_param_0];
	ld.param.u64 	%rd2, [_Z11write_peeksPiS_i_param_1];
	ld.param.u32 	%r4, [_Z11write_peeksPiS_i_param_2];
	mov.u32 	%r5, %ctaid.x;
	mov.u32 	%r6, %ntid.x;
	mov.u32 	%r7, %tid.x;
	mad.lo.s32 	%r1, %r5, %r6, %r7;
	setp.lt.s32 	%p1, %r1, 1;
	setp.ge.s32 	%p2, %r1, %r4;
	or.pred  	%p3, %p1, %p2;
	@%p3 bra 	$L__BB4_3;
	cvta.to.global.u64 	%rd3, %rd1;
	mul.wide.u32 	%rd4, %r1, 4;
	add.s64 	%rd5, %rd3, %rd4;
	ld.global.u32 	%r8, [%rd5];
	add.s32 	%r2, %r1, -1;
	mul.wide.u32 	%rd6, %r2, 4;
	add.s64 	%rd7, %rd3, %rd6;
	ld.global.u32 	%r3, [%rd7];
	setp.eq.s32 	%p4, %r8, %r3;
	@%p4 bra 	$L__BB4_3;
	cvta.to.global.u64 	%rd8, %rd2;
	mul.wide.s32 	%rd9, %r3, 4;
	add.s64 	%rd10, %rd8, %rd9;
	st.global.u32 	[%rd10], %r2;
$L__BB4_3:
	ret;

}
	// .globl	_ZN3cub18CUB_300001_SM_10006detail11EmptyKernelIvEEvv
.visible .entry _ZN3cub18CUB_300001_SM_10006detail11EmptyKernelIvEEvv()
{


	ret;

}
	// .globl	_ZN3cub18CUB_300001_SM_10006detail4scan20DeviceScanInitKernelINS0_13ScanTileStateIiLb1EEEEEvT_i
.visible .entry _ZN3cub18CUB_300001_SM_10006detail4scan20DeviceScanInitKernelINS0_13ScanTileStateIiLb1EEEEEvT_i(
	.param .align 8 .b8 _ZN3cub18CUB_300001_SM_10006detail4scan20DeviceScanInitKernelINS0_13ScanTileStateIiLb1EEEEEvT_i_param_0[8],
	.param .u32 _ZN3cub18CUB_300001_SM_10006detail4scan20DeviceScanInitKernelINS0_13ScanTileStateIiLb1EEEEEvT_i_param_1
)
{
	.reg .pred 	%p<5>;
	.reg .b32 	%r<10>;
	.reg .b64 	%rd<7>;

	ld.param.u64 	%rd2, [_ZN3cub18CUB_300001_SM_10006detail4scan20DeviceScanInitKernelINS0_13ScanTileStateIiLb1EEEEEvT_i_param_0];
	ld.param.u32 	%r4, [_ZN3cub18CUB_300001_SM_10006detail4scan20DeviceScanInitKernelINS0_13ScanTileStateIiLb1EEEEEvT_i_param_1];
	cvta.to.global.u64 	%rd1, %rd2;
	mov.u32 	%r1, %ctaid.x;
	mov.u32 	%r5, %ntid.x;
	mov.u32 	%r2, %tid.x;
	mad.lo.s32 	%r3, %r1, %r5, %r2;
	setp.ge.s32 	%p1, %r3, %r4;
	@%p1 bra 	$L__BB6_2;
	mul.wide.s32 	%rd3, %r3, 8;
	add.s64 	%rd4, %rd1, %rd3;
	mov.b32 	%r6, 0;
	mov.b32 	%r7, 99;
	st.global.v2.u32 	[%rd4+256], {%r7, %r6};
$L__BB6_2:
	setp.ne.s32 	%p2, %r1, 0;
	setp.gt.u32 	%p3, %r2, 31;
	or.pred  	%p4, %p2, %p3;
	@%p4 bra 	$L__BB6_4;
	mul.wide.u32 	%rd5, %r2, 8;
	add.s64 	%rd6, %rd1, %rd5;
	mov.b32 	%r9, 0;
	st.global.v2.u32 	[%rd6], {%r9, %r9};
$L__BB6_4:
	ret;

}
	// .globl	_ZN3cub18CUB_300001_SM_10006detail4scan16DeviceScanKernelINS2_10policy_hubIiiijN4cuda3std3__44plusIvEEE10Policy1000EN6thrust24THRUST_300001_SM_1000_NS10device_ptrIiEESF_NS0_13ScanTileStateIiLb1EEES9_NS1_10InputValueIiPiEEjiLb0EiEEvT0_T1_T2_iT3_T4_T5_
.visible .entry _ZN3cub18CUB_300001_SM_10006detail4scan16DeviceScanKernelINS2_10policy_hubIiiijN4cuda3std3__44plusIvEEE10Policy1000EN6thrust24THRUST_300001_SM_1000_NS10device_ptrIiEESF_NS0_13ScanTileStateIiLb1EEES9_NS1_10InputValueIiPiEEjiLb0EiEEvT0_T1_T2_iT3_T4_T5_(
	.param .align 8 .b8 _ZN3cub18CUB_300001_SM_10006detail4scan16DeviceScanKernelINS2_10policy_hubIiiijN4cuda3std3__44plusIvEEE10Policy1000EN6thrust24THRUST_300001_SM_1000_NS10device_ptrIiEESF_NS0_13ScanTileStateIiLb1EEES9_NS1_10InputValueIiPiEEjiLb0EiEEvT0_T1_T2_iT3_T4_T5__param_0[8],
	.param .align 8 .b8 _ZN3cub18CUB_300001_SM_10006detail4scan16DeviceScanKernelINS2_10policy_hubIiiijN4cuda3std3__44plusIvEEE10Policy1000EN6thrust24THRUST_300001_SM_1000_NS10device_ptrIiEESF_NS0_13ScanTileStateIiLb1EEES9_NS1_10InputValueIiPiEEjiLb0EiEEvT0_T1_T2_iT3_T4_T5__param_1[8],
	.param .align 8 .b8 _ZN3cub18CUB_300001_SM_10006detail4scan16DeviceScanKernelINS2_10policy_hubIiiijN4cuda3std3__44plusIvEEE10Policy1000EN6thrust24THRUST_300001_SM_1000_NS10device_ptrIiEESF_NS0_13ScanTileStateIiLb1EEES9_NS1_10InputValueIiPiEEjiLb0EiEEvT0_T1_T2_iT3_T4_T5__param_2[8],
	.param .u32 _ZN3cub18CUB_300001_SM_10006detail4scan16DeviceScanKernelINS2_10policy_hubIiiijN4cuda3std3__44plusIvEEE10Policy1000EN6thrust24THRUST_300001_SM_1000_NS10device_ptrIiEESF_NS0_13ScanTileStateIiLb1EEES9_NS1_10InputValueIiPiEEjiLb0EiEEvT0_T1_T2_iT3_T4_T5__param_3,
	.param .align 1 .b8 _ZN3cub18CUB_300001_SM_10006detail4scan16DeviceScanKernelINS2_10policy_hubIiiijN4cuda3std3__44plusIvEEE10Policy1000EN6thrust24THRUST_300001_SM_1000_NS10device_ptrIiEESF_NS0_13ScanTileStateIiLb1EEES9_NS1_10InputValueIiPiEEjiLb0EiEEvT0_T1_T2_iT3_T4_T5__param_4[1],
	.param .align 8 .b8 _ZN3cub18CUB_300001_SM_10006detail4scan16DeviceScanKernelINS2_10policy_hubIiiijN4cuda3std3__44plusIvEEE10Policy1000EN6thrust24THRUST_300001_SM_1000_NS10device_ptrIiEESF_NS0_13ScanTileStateIiLb1EEES9_NS1_10InputValueIiPiEEjiLb0EiEEvT0_T1_T2_iT3_T4_T5__param_5[16],
	.param .u32 _ZN3cub18CUB_300001_SM_10006detail4scan16DeviceScanKernelINS2_10policy_hubIiiijN4cuda3std3__44plusIvEEE10Policy1000EN6thrust24THRUST_300001_SM_1000_NS10device_ptrIiEESF_NS0_13ScanTileStateIiLb1EEES9_NS1_10InputValueIiPiEEjiLb0EiEEvT0_T1_T2_iT3_T4_T5__param_6
)
.maxntid 384
{
	.reg .pred 	%p<160>;
	.reg .b16 	%rs<3>;
	.reg .b32 	%r<1050>;
	.reg .b64 	%rd<58>;
	// demoted variable
	.shared .align 16 .b8 _ZZN3cub18CUB_300001_SM_10006detail4scan16DeviceScanKernelINS2_10policy_hubIiiijN4cuda3std3__44plusIvEEE10Policy1000EN6thrust24THRUST_300001_SM_1000_NS10device_ptrIiEESF_NS0_13ScanTileStateIiLb1EEES9_NS1_10InputValueIiPiEEjiLb0EiEEvT0_T1_T2_iT3_T4_T5_E12temp_storage[33808];
	ld.param.u32 	%r239, [_ZN3cub18CUB_300001_SM_10006detail4scan16DeviceScanKernelINS2_10policy_hubIiiijN4cuda3std3__44plusIvEEE10Policy1000EN6thrust24THRUST_300001_SM_1000_NS10device_ptrIiEESF_NS0_13ScanTileStateIiLb1EEES9_NS1_10InputValueIiPiEEjiLb0EiEEvT0_T1_T2_iT3_T4_T5__param_5];
	bfe.u32 	%r240, %r239, 0, 8;
	cvt.u16.u32 	%rs1, %r240;
	and.b16  	%rs2, %rs1, 255;
	ld.param.u64 	%rd16, [_ZN3cub18CUB_300001_SM_10006detail4scan16DeviceScanKernelINS2_10policy_hubIiiijN4cuda3std3__44plusIvEEE10Policy1000EN6thrust24THRUST_300001_SM_1000_NS10device_ptrIiEESF_NS0_13ScanTileStateIiLb1EEES9_NS1_10InputValueIiPiEEjiLb0EiEEvT0_T1_T2_iT3_T4_T5__param_2];
	ld.param.u64 	%rd15, [_ZN3cub18CUB_300001_SM_10006detail4scan16DeviceScanKernelINS2_10policy_hubIiiijN4cuda3std3__44plusIvEEE10Policy1000EN6thrust24THRUST_300001_SM_1000_NS10device_ptrIiEESF_NS0_13ScanTileStateIiLb1EEES9_NS1_10InputValueIiPiEEjiLb0EiEEvT0_T1_T2_iT3_T4_T5__param_1];
	ld.param.u64 	%rd14, [_ZN3cub18CUB_300001_SM_10006detail4scan16DeviceScanKernelINS2_10policy_hubIiiijN4cuda3std3__44plusIvEEE10Policy1000EN6thrust24THRUST_300001_SM_1000_NS10device_ptrIiEESF_NS0_13ScanTileStateIiLb1EEES9_NS1_10InputValueIiPiEEjiLb0EiEEvT0_T1_T2_iT3_T4_T5__param_0];
	ld.param.u64 	%rd1, [_ZN3cub18CUB_300001_SM_10006detail4scan16DeviceScanKernelINS2_10policy_hubIiiijN4cuda3std3__44plusIvEEE10Policy1000EN6thrust24THRUST_300001_SM_1000_NS10device_ptrIiEESF_NS0_13ScanTileStateIiLb1EEES9_NS1_10InputValueIiPiEEjiLb0EiEEvT0_T1_T2_iT3_T4_T5__param_5+8];
	ld.param.u32 	%r238, [_ZN3cub18CUB_300001_SM_10006detail4scan16DeviceScanKernelINS2_10policy_hubIiiijN4cuda3std3__44plusIvEEE10Policy1000EN6thrust24THRUST_300001_SM_1000_NS10device_ptrIiEESF_NS0_13ScanTileStateIiLb1EEES9_NS1_10InputValueIiPiEEjiLb0EiEEvT0_T1_T2_iT3_T4_T5__param_6];
	setp.eq.s16 	%p1, %rs2, 0;
	@%p1 bra 	$L__BB7_2;
	cvta.to.global.u64 	%rd17, %rd1;
	ld.global.u32 	%r997, [%rd17];
	bra.uni 	$L__BB7_3;
$L__BB7_2:
	cvt.u32.u64 	%r997, %rd1;
$L__BB7_3:
	ld.param.u32 	%r995, [_ZN3cub18CUB_300001_SM_10006detail4scan16DeviceScanKernelINS2_10policy_hubIiiijN4cuda3std3__44plusIvEEE10Policy1000EN6thrust24THRUST_300001_SM_1000_NS10device_ptrIiEESF_NS0_13ScanTileStateIiLb1EEES9_NS1_10InputValueIiPiEEjiLb0EiEEvT0_T1_T2_iT3_T4_T5__param_3];
	cvta.to.global.u64 	%rd3, %rd14;
	cvta.to.global.u64 	%rd4, %rd15;
	mov.u32 	%r241, %ctaid.x;
	add.s32 	%r998, %r995, %r241;
	mul.lo.s32 	%r5, %r998, 8448;
	sub.s32 	%r6, %r238, %r5;
	setp.lt.u32 	%p2, %r6, 8449;
	@%p2 bra 	$L__BB7_29;
	cvt.u64.u32 	%rd40, %r5;
	mov.u32 	%r7, %tid.x;
	and.b32  	%r640, %r7, 31;
	and.b32  	%r641, %r7, 992;
	mul.lo.s32 	%r642, %r641, 22;
	or.b32  	%r643, %r642, %r640;
	cvt.u64.u32 	%rd41, %r643;
	add.s64 	%rd5, %rd41, %rd40;
	shl.b64 	%rd42, %rd5, 2;
	add.s64 	%rd43, %rd3, %rd42;
	ld.global.u32 	%r644, [%rd43];
	ld.global.u32 	%r645, [%rd43+128];
	ld.global.u32 	%r646, [%rd43+256];
	ld.global.u32 	%r647, [%rd43+384];
	ld.global.u32 	%r648, [%rd43+512];
	ld.global.u32 	%r649, [%rd43+640];
	ld.global.u32 	%r650, [%rd43+768];
	ld.global.u32 	%r651, [%rd43+896];
	ld.global.u32 	%r652, [%rd43+1024];
	ld.global.u32 	%r653, [%rd43+1152];
	ld.global.u32 	%r654, [%rd43+1280];
	ld.global.u32 	%r655, [%rd43+1408];
	ld.global.u32 	%r656, [%rd43+1536];
	ld.global.u32 	%r657, [%rd43+1664];
	ld.global.u32 	%r658, [%rd43+1792];
	ld.global.u32 	%r659, [%rd43+1920];
	ld.global.u32 	%r660, [%rd43+2048];
	ld.global.u32 	%r661, [%rd43+2176];
	ld.global.u32 	%r662, [%rd43+2304];
	ld.global.u32 	%r663, [%rd43+2432];
	ld.global.u32 	%r664, [%rd43+2560];
	ld.global.u32 	%r665, [%rd43+2688];
	// begin inline asm
	mov.u32 %r639, %laneid;
	// end inline asm
	shr.u32 	%r9, %r7, 5;
	mad.lo.s32 	%r666, %r9, 704, %r639;
	shl.b32 	%r667, %r666, 2;
	mov.u32 	%r668, _ZZN3cub18CUB_300001_SM_10006detail4scan16DeviceScanKernelINS2_10policy_hubIiiijN4cuda3std3__44plusIvEEE10Policy1000EN6thrust24THRUST_300001_SM_1000_NS10device_ptrIiEESF_NS0_13ScanTileStateIiLb1EEES9_NS1_10InputValueIiPiEEjiLb0EiEEvT0_T1_T2_iT3_T4_T5_E12temp_storage;
	add.s32 	%r10, %r668, %r667;
	st.shared.u32 	[%r10], %r644;
	st.shared.u32 	[%r10+128], %r645;
	st.shared.u32 	[%r10+256], %r646;
	st.shared.u32 	[%r10+384], %r647;
	st.shared.u32 	[%r10+512], %r648;
	st.shared.u32 	[%r10+640], %r649;
	st.shared.u32 	[%r10+768], %r650;
	st.shared.u32 	[%r10+896], %r651;
	st.shared.u32 	[%r10+1024], %r652;
	st.shared.u32 	[%r10+1152], %r653;
	st.shared.u32 	[%r10+1280], %r654;
	st.shared.u32 	[%r10+1408], %r655;
	st.shared.u32 	[%r10+1536], %r656;
	st.shared.u32 	[%r10+1664], %r657;
	st.shared.u32 	[%r10+1792], %r658;
	st.shared.u32 	[%r10+1920], %r659;
	st.shared.u32 	[%r10+2048], %r660;
	st.shared.u32 	[%r10+2176], %r661;
	st.shared.u32 	[%r10+2304], %r662;
	st.shared.u32 	[%r10+2432], %r663;
	st.shared.u32 	[%r10+2560], %r664;
	st.shared.u32 	[%r10+2688], %r665;
	bar.warp.sync 	-1;
	mad.lo.s32 	%r11, %r639, 84, %r10;
	ld.shared.v2.u32 	{%r12, %r13}, [%r11];
	ld.shared.v2.u32 	{%r14, %r15}, [%r11+8];
	ld.shared.v2.u32 	{%r16, %r17}, [%r11+16];
	ld.shared.v2.u32 	{%r18, %r19}, [%r11+24];
	ld.shared.v2.u32 	{%r20, %r21}, [%r11+32];
	ld.shared.v2.u32 	{%r22, %r23}, [%r11+40];
	ld.shared.v2.u32 	{%r24, %r25}, [%r11+48];
	ld.shared.v2.u32 	{%r26, %r27}, [%r11+56];
	ld.shared.v2.u32 	{%r28, %r29}, [%r11+64];
	ld.shared.v2.u32 	{%r30, %r31}, [%r11+72];
	ld.shared.v2.u32 	{%r32, %r33}, [%r11+80];
	bar.sync 	0;
	setp.ne.s32 	%p104, %r998, 0;
	@%p104 bra 	$L__BB7_9;
	add.s32 	%r890, %r13, %r12;
	add.s32 	%r891, %r14, %r890;
	add.s32 	%r892, %r15, %r891;
	add.s32 	%r893, %r16, %r892;
	add.s32 	%r894, %r17, %r893;
	add.s32 	%r895, %r18, %r894;
	add.s32 	%r896, %r19, %r895;
	add.s32 	%r897, %r20, %r896;
	add.s32 	%r898, %r21, %r897;
	add.s32 	%r899, %r22, %r898;
	add.s32 	%r900, %r23, %r899;
	add.s32 	%r901, %r24, %r900;
	add.s32 	%r902, %r25, %r901;
	add.s32 	%r903, %r26, %r902;
	add.s32 	%r904, %r27, %r903;
	add.s32 	%r905, %r28, %r904;
	add.s32 	%r906, %r29, %r905;
	add.s32 	%r907, %r30, %r906;
	add.s32 	%r908, %r31, %r907;
	add.s32 	%r909, %r32, %r908;
	add.s32 	%r864, %r33, %r909;
	mov.b32 	%r862, 1;
	mov.b32 	%r887, 0;
	mov.b32 	%r889, -1;
	// begin inline asm
	{  .reg .s32 r0;  .reg .pred p;  shfl.sync.up.b32 r0|p, %r864, %r862, %r887, %r889;  @p add.s32 r0, r0, %r864;  mov.s32 %r860, r0;}
	// end inline asm
	mov.b32 	%r868, 2;
	// begin inline asm
	{  .reg .s32 r0;  .reg .pred p;  shfl.sync.up.b32 r0|p, %r860, %r868, %r887, %r889;  @p add.s32 r0, r0, %r860;  mov.s32 %r866, r0;}
	// end inline asm
	mov.b32 	%r874, 4;
	// begin inline asm
	{  .reg .s32 r0;  .reg .pred p;  shfl.sync.up.b32 r0|p, %r866, %r874, %r887, %r889;  @p add.s32 r0, r0, %r866;  mov.s32 %r872, r0;}
	// end inline asm
	mov.b32 	%r880, 8;
	// begin inline asm
	{  .reg .s32 r0;  .reg .pred p;  shfl.sync.up.b32 r0|p, %r872, %r880, %r887, %r889;  @p add.s32 r0, r0, %r872;  mov.s32 %r878, r0;}
	// end inline asm
	mov.b32 	%r886, 16;
	// begin inline asm
	{  .reg .s32 r0;  .reg .pred p;  shfl.sync.up.b32 r0|p, %r878, %r886, %r887, %r889;  @p add.s32 r0, r0, %r878;  mov.s32 %r884, r0;}
	// end inline asm
	setp.ne.s32 	%p146, %r639, 31;
	@%p146 bra 	$L__BB7_7;
	shl.b32 	%r910, %r9, 2;
	add.s32 	%r912, %r668, %r910;
	st.shared.u32 	[%r912+16], %r884;
$L__BB7_7:
	bar.sync 	0;
	ld.shared.v4.u32 	{%r913, %r914, %r915, %r916}, [_ZZN3cub18CUB_300001_SM_10006detail4scan16DeviceScanKernelINS2_10policy_hubIiiijN4cuda3std3__44plusIvEEE10Policy1000EN6thrust24THRUST_300001_SM_1000_NS10device_ptrIiEESF_NS0_13ScanTileStateIiLb1EEES9_NS1_10InputValueIiPiEEjiLb0EiEEvT0_T1_T2_iT3_T4_T5_E12temp_storage+16];
	add.s32 	%r917, %r914, %r913;
	setp.eq.s32 	%p147, %r9, 2;
	selp.b32 	%r918, %r917, %r913, %p147;
	add.s32 	%r919, %r917, %r915;
	setp.eq.s32 	%p148, %r9, 3;
	selp.b32 	%r920, %r919, %r918, %p148;
	add.s32 	%r921, %r919, %r916;
	setp.eq.s32 	%p149, %r9, 4;
	selp.b32 	%r922, %r921, %r920, %p149;
	ld.shared.v4.u32 	{%r923, %r924, %r925, %r926}, [_ZZN3cub18CUB_300001_SM_10006detail4scan16DeviceScanKernelINS2_10policy_hubIiiijN4cuda3std3__44plusIvEEE10Policy1000EN6thrust24THRUST_300001_SM_1000_NS10device_ptrIiEESF_NS0_13ScanTileStateIiLb1EEES9_NS1_10InputValueIiPiEEjiLb0EiEEvT0_T1_T2_iT3_T4_T5_E12temp_storage+32];
	add.s32 	%r927, %r921, %r923;
	setp.eq.s32 	%p150, %r9, 5;
	selp.b32 	%r928, %r927, %r922, %p150;
	add.s32 	%r929, %r927, %r924;
	setp.eq.s32 	%p151, %r9, 6;
	selp.b32 	%r930, %r929, %r928, %p151;
	add.s32 	%r931, %r929, %r925;
	setp.eq.s32 	%p152, %r9, 7;
	selp.b32 	%r932, %r931, %r930, %p152;
	add.s32 	%r933, %r931, %r926;
	setp.eq.s32 	%p153, %r9, 8;
	selp.b32 	%r934, %r933, %r932, %p153;
	ld.shared.v4.u32 	{%r935, %r936, %r937, %r938}, [_ZZN3cub18CUB_300001_SM_10006detail4scan16DeviceScanKernelINS2_10policy_hubIiiijN4cuda3std3__44plusIvEEE10Policy1000EN6thrust24THRUST_300001_SM_1000_NS10device_ptrIiEESF_NS0_13ScanTileStateIiLb1EEES9_NS1_10InputValueIiPiEEjiLb0EiEEvT0_T1_T2_iT3_T4_T5_E12temp_storage+48];
	add.s32 	%r939, %r933, %r935;
	setp.eq.s32 	%p154, %r9, 9;
	selp.b32 	%r940, %r939, %r934, %p154;
	add.s32 	%r941, %r939, %r936;
	setp.eq.s32 	%p155, %r9, 10;
	selp.b32 	%r942, %r941, %r940, %p155;
	add.s32 	%r943, %r941, %r937;
	setp.eq.s32 	%p156, %r9, 11;
	selp.b32 	%r944, %r943, %r942, %p156;
	setp.lt.u32 	%p157, %r7, 32;
	selp.b32 	%r945, 0, %r944, %p157;
	setp.eq.s32 	%p158, %r639, 0;
	sub.s32 	%r946, %r884, %r864;
	selp.b32 	%r947, 0, %r946, %p158;
	add.s32 	%r948, %r947, %r997;
	add.s32 	%r1012, %r948, %r945;
	add.s32 	%r949, %r938, %r997;
	add.s32 	%r37, %r949, %r943;
	setp.ne.s32 	%p159, %r7, 0;
	@%p159 bra 	$L__BB7_28;
	add.s64 	%rd55, %rd16, 256;
	mov.b32 	%r950, 101;
	// begin inline asm
	st.relaxed.gpu.v2.u32 [%rd55], {%r950, %r37};
	// end inline asm
	bra.uni 	$L__BB7_28;
$L__BB7_9:
	add.s32 	%r699, %r13, %r12;
	add.s32 	%r700, %r14, %r699;
	add.s32 	%r701, %r15, %r700;
	add.s32 	%r702, %r16, %r701;
	add.s32 	%r703, %r17, %r702;
	add.s32 	%r704, %r18, %r703;
	add.s32 	%r705, %r19, %r704;
	add.s32 	%r706, %r20, %r705;
	add.s32 	%r707, %r21, %r706;
	add.s32 	%r708, %r22, %r707;
	add.s32 	%r709, %r23, %r708;
	add.s32 	%r710, %r24, %r709;
	add.s32 	%r711, %r25, %r710;
	add.s32 	%r712, %r26, %r711;
	add.s32 	%r713, %r27, %r712;
	add.s32 	%r714, %r28, %r713;
	add.s32 	%r715, %r29, %r714;
	add.s32 	%r716, %r30, %r715;
	add.s32 	%r717, %r31, %r716;
	add.s32 	%r718, %r32, %r717;
	add.s32 	%r673, %r33, %r718;
	mov.b32 	%r671, 1;
	mov.b32 	%r696, 0;
	mov.b32 	%r698, -1;
	// begin inline asm
	{  .reg .s32 r0;  .reg .pred p;  shfl.sync.up.b32 r0|p, %r673, %r671, %r696, %r698;  @p add.s32 r0, r0, %r673;  mov.s32 %r669, r0;}
	// end inline asm
	mov.b32 	%r677, 2;
	// begin inline asm
	{  .reg .s32 r0;  .reg .pred p;  shfl.sync.up.b32 r0|p, %r669, %r677, %r696, %r698;  @p add.s32 r0, r0, %r669;  mov.s32 %r675, r0;}
	// end inline asm
	mov.b32 	%r683, 4;
	// begin inline asm
	{  .reg .s32 r0;  .reg .pred p;  shfl.sync.up.b32 r0|p, %r675, %r683, %r696, %r698;  @p add.s32 r0, r0, %r675;  mov.s32 %r681, r0;}
	// end inline asm
	mov.b32 	%r689, 8;
	// begin inline asm
	{  .reg .s32 r0;  .reg .pred p;  shfl.sync.up.b32 r0|p, %r681, %r689, %r696, %r698;  @p add.s32 r0, r0, %r681;  mov.s32 %r687, r0;}
	// end inline asm
	mov.b32 	%r695, 16;
	// begin inline asm
	{  .reg .s32 r0;  .reg .pred p;  shfl.sync.up.b32 r0|p, %r687, %r695, %r696, %r698;  @p add.s32 r0, r0, %r687;  mov.s32 %r693, r0;}
	// end inline asm
	setp.ne.s32 	%p105, %r639, 31;
	@%p105 bra 	$L__BB7_11;
	shl.b32 	%r719, %r9, 2;
	add.s32 	%r721, %r668, %r719;
	st.shared.u32 	[%r721+16], %r693;
$L__BB7_11:
	sub.s32 	%r722, %r693, %r673;
	bar.sync 	0;
	ld.shared.v4.u32 	{%r723, %r724, %r725, %r726}, [_ZZN3cub18CUB_300001_SM_10006detail4scan16DeviceScanKernelINS2_10policy_hubIiiijN4cuda3std3__44plusIvEEE10Policy1000EN6thrust24THRUST_300001_SM_1000_NS10device_ptrIiEESF_NS0_13ScanTileStateIiLb1EEES9_NS1_10InputValueIiPiEEjiLb0EiEEvT0_T1_T2_iT3_T4_T5_E12temp_storage+16];
	add.s32 	%r727, %r724, %r723;
	setp.eq.s32 	%p106, %r9, 2;
	selp.b32 	%r728, %r727, %r723, %p106;
	add.s32 	%r729, %r727, %r725;
	setp.eq.s32 	%p107, %r9, 3;
	selp.b32 	%r730, %r729, %r728, %p107;
	add.s32 	%r731, %r729, %r726;
	setp.eq.s32 	%p108, %r9, 4;
	selp.b32 	%r732, %r731, %r730, %p108;
	ld.shared.v4.u32 	{%r733, %r734, %r735, %r736}, [_ZZN3cub18CUB_300001_SM_10006detail4scan16DeviceScanKernelINS2_10policy_hubIiiijN4cuda3std3__44plusIvEEE10Policy1000EN6thrust24THRUST_300001_SM_1000_NS10device_ptrIiEESF_NS0_13ScanTileStateIiLb1EEES9_NS1_10InputValueIiPiEEjiLb0EiEEvT0_T1_T2_iT3_T4_T5_E12temp_storage+32];
	add.s32 	%r737, %r731, %r733;
	setp.eq.s32 	%p109, %r9, 5;
	selp.b32 	%r738, %r737, %r732, %p109;
	add.s32 	%r739, %r737, %r734;
	setp.eq.s32 	%p110, %r9, 6;
	selp.b32 	%r740, %r739, %r738, %p110;
	add.s32 	%r741, %r739, %r735;
	setp.eq.s32 	%p111, %r9, 7;
	selp.b32 	%r742, %r741, %r740, %p111;
	add.s32 	%r743, %r741, %r736;
	setp.eq.s32 	%p112, %r9, 8;
	selp.b32 	%r744, %r743, %r742, %p112;
	ld.shared.v4.u32 	{%r745, %r746, %r747, %r748}, [_ZZN3cub18CUB_300001_SM_10006detail4scan16DeviceScanKernelINS2_10policy_hubIiiijN4cuda3std3__44plusIvEEE10Policy1000EN6thrust24THRUST_300001_SM_1000_NS10device_ptrIiEESF_NS0_13ScanTileStateIiLb1EEES9_NS1_10InputValueIiPiEEjiLb0EiEEvT0_T1_T2_iT3_T4_T5_E12temp_storage+48];
	add.s32 	%r749, %r743, %r745;
	setp.eq.s32 	%p113, %r9, 9;
	selp.b32 	%r750, %r749, %r744, %p113;
	add.s32 	%r751, %r749, %r746;
	setp.eq.s32 	%p114, %r9, 10;
	selp.b32 	%r752, %r751, %r750, %p114;
	add.s32 	%r753, %r751, %r747;
	setp.eq.s32 	%p115, %r9, 11;
	selp.b32 	%r754, %r753, %r752, %p115;
	add.s32 	%r40, %r753, %r748;
	setp.gt.u32 	%p116, %r7, 31;
	setp.lt.u32 	%p117, %r7, 32;
	setp.eq.s32 	%p118, %r639, 0;
	selp.b32 	%r755, 0, %r722, %p118;
	add.s32 	%r1011, %r754, %r755;
	selp.b32 	%r42, %r722, %r1011, %p117;
	@%p116 bra 	$L__BB7_27;
	setp.ne.s32 	%p119, %r7, 0;
	mul.wide.s32 	%rd44, %r998, 8;
	add.s64 	%rd6, %rd16, %rd44;
	@%p119 bra 	$L__BB7_14;
	st.shared.u32 	[_ZZN3cub18CUB_300001_SM_10006detail4scan16DeviceScanKernelINS2_10policy_hubIiiijN4cuda3std3__44plusIvEEE10Policy1000EN6thrust24THRUST_300001_SM_1000_NS10device_ptrIiEESF_NS0_13ScanTileStateIiLb1EEES9_NS1_10InputValueIiPiEEjiLb0EiEEvT0_T1_T2_iT3_T4_T5_E12temp_storage+12], %r40;
	add.s64 	%rd45, %rd6, 256;
	mov.b32 	%r756, 100;
	// begin inline asm
	st.relaxed.gpu.v2.u32 [%rd45], {%r756, %r40};
	// end inline asm
$L__BB7_14:
	not.b32 	%r762, %r7;
	add.s32 	%r1006, %r998, %r762;
	mov.b32 	%r758, 830;
	// begin inline asm
	nanosleep.u32 %r758;
	// end inline asm
	mul.wide.s32 	%rd47, %r1006, 8;
	add.s64 	%rd48, %rd16, %rd47;
	add.s64 	%rd46, %rd48, 256;
	// begin inline asm
	ld.relaxed.gpu.v2.u32 {%r1008, %r1000}, [%rd46];
	// end inline asm
	mov.b32 	%r1001, 952;
$L__BB7_15:
	setp.eq.s32 	%p120, %r1008, 99;
	mov.b32 	%r763, -1;
	vote.sync.any.pred 	%p121, %p120, %r763;
	not.pred 	%p122, %p121;
	@%p122 bra 	$L__BB7_17;
	mul.lo.s32 	%r858, %r998, 16807;
	and.b32  	%r998, %r858, 2147483647;
	add.s32 	%r859, %r1001, 1;
	rem.u32 	%r855, %r998, %r859;
	// begin inline asm
	nanosleep.u32 %r855;
	// end inline asm
	shr.u32 	%r1001, %r1001, 1;
	// begin inline asm
	ld.relaxed.gpu.v2.u32 {%r1008, %r1000}, [%rd46];
	// end inline asm
	bra.uni 	$L__BB7_15;
$L__BB7_17:
	setp.eq.s32 	%p123, %r1008, 101;
	mov.b32 	%r790, -1;
	vote.sync.ballot.b32 	%r792, %p123, %r790;
	// begin inline asm
	mov.u32 %r765, %lanemask_ge;
	// end inline asm
	and.b32  	%r793, %r792, %r765;
	or.b32  	%r794, %r793, -2147483648;
	add.s32 	%r795, %r794, -1;
	not.b32 	%r796, %r794;
	and.b32  	%r797, %r796, %r795;
	popc.b32 	%r769, %r797;
	mov.b32 	%r768, 1;
	// begin inline asm
	shfl.sync.down.b32 %r766, %r1000, %r768, %r769, %r790;
	// end inline asm
	setp.lt.s32 	%p125, %r639, %r769;
	selp.b32 	%r798, %r766, 0, %p125;
	add.s32 	%r772, %r798, %r1000;
	mov.b32 	%r773, 2;
	// begin inline asm
	shfl.sync.down.b32 %r771, %r772, %r773, %r769, %r790;
	// end inline asm
	add.s32 	%r57, %r639, 2;
	setp.gt.s32 	%p126, %r57, %r769;
	selp.b32 	%r799, 0, %r771, %p126;
	add.s32 	%r777, %r772, %r799;
	mov.b32 	%r778, 4;
	// begin inline asm
	shfl.sync.down.b32 %r776, %r777, %r778, %r769, %r790;
	// end inline asm
	add.s32 	%r58, %r639, 4;
	setp.gt.s32 	%p127, %r58, %r769;
	selp.b32 	%r800, 0, %r776, %p127;
	add.s32 	%r782, %r777, %r800;
	mov.b32 	%r783, 8;
	// begin inline asm
	shfl.sync.down.b32 %r781, %r782, %r783, %r769, %r790;
	// end inline asm
	add.s32 	%r59, %r639, 8;
	setp.gt.s32 	%p128, %r59, %r769;
	selp.b32 	%r801, 0, %r781, %p128;
	add.s32 	%r787, %r782, %r801;
	mov.b32 	%r788, 16;
	// begin inline asm
	shfl.sync.down.b32 %r786, %r787, %r788, %r769, %r790;
	// end inline asm
	add.s32 	%r60, %r639, 16;
	setp.gt.s32 	%p129, %r60, %r769;
	selp.b32 	%r802, 0, %r786, %p129;
	add.s32 	%r1005, %r787, %r802;
	add.s64 	%rd8, %rd16, 256;
	mov.b32 	%r1002, 952;
$L__BB7_18:
	setp.ne.s32 	%p130, %r1008, 101;
	mov.b32 	%r803, -1;
	vote.sync.all.pred 	%p131, %p130, %r803;
	not.pred 	%p132, %p131;
	@%p132 bra 	$L__BB7_23;
	shr.u32 	%r1002, %r1002, 1;
	mul.wide.s32 	%rd51, %r1006, 8;
	add.s64 	%rd52, %rd8, %rd51;
	add.s64 	%rd50, %rd52, -256;
	// begin inline asm
	ld.relaxed.gpu.v2.u32 {%r1008, %r1009}, [%rd50];
	// end inline asm
	mov.u32 	%r1010, %r1002;
$L__BB7_20:
	setp.eq.s32 	%p136, %r1008, 99;
	mov.b32 	%r811, -1;
	vote.sync.any.pred 	%p137, %p136, %r811;
	not.pred 	%p138, %p137;
	@%p138 bra 	$L__BB7_22;
	mul.lo.s32 	%r853, %r998, 16807;
	and.b32  	%r998, %r853, 2147483647;
	add.s32 	%r854, %r1010, 1;
	rem.u32 	%r850, %r998, %r854;
	// begin inline asm
	nanosleep.u32 %r850;
	// end inline asm
	shr.u32 	%r1010, %r1010, 1;
	// begin inline asm
	ld.relaxed.gpu.v2.u32 {%r1008, %r1009}, [%rd50];
	// end inline asm
	bra.uni 	$L__BB7_20;
$L__BB7_22:
	setp.eq.s32 	%p139, %r1008, 101;
	mov.b32 	%r837, -1;
	vote.sync.ballot.b32 	%r838, %p139, %r837;
	and.b32  	%r839, %r838, %r765;
	or.b32  	%r840, %r839, -2147483648;
	add.s32 	%r841, %r840, -1;
	not.b32 	%r842, %r840;
	and.b32  	%r843, %r842, %r841;
	popc.b32 	%r816, %r843;
	mov.b32 	%r815, 1;
	// begin inline asm
	shfl.sync.down.b32 %r813, %r1009, %r815, %r816, %r837;
	// end inline asm
	setp.lt.s32 	%p141, %r639, %r816;
	selp.b32 	%r844, %r813, 0, %p141;
	add.s32 	%r819, %r844, %r1009;
	mov.b32 	%r820, 2;
	// begin inline asm
	shfl.sync.down.b32 %r818, %r819, %r820, %r816, %r837;
	// end inline asm
	setp.gt.s32 	%p142, %r57, %r816;
	selp.b32 	%r845, 0, %r818, %p142;
	add.s32 	%r824, %r819, %r845;
	mov.b32 	%r825, 4;
	// begin inline asm
	shfl.sync.down.b32 %r823, %r824, %r825, %r816, %r837;
	// end inline asm
	setp.gt.s32 	%p143, %r58, %r816;
	selp.b32 	%r846, 0, %r823, %p143;
	add.s32 	%r829, %r824, %r846;
	mov.b32 	%r830, 8;
	// begin inline asm
	shfl.sync.down.b32 %r828, %r829, %r830, %r816, %r837;
	// end inline asm
	setp.gt.s32 	%p144, %r59, %r816;
	selp.b32 	%r847, 0, %r828, %p144;
	add.s32 	%r834, %r829, %r847;
	mov.b32 	%r835, 16;
	// begin inline asm
	shfl.sync.down.b32 %r833, %r834, %r835, %r816, %r837;
	// end inline asm
	setp.gt.s32 	%p145, %r60, %r816;
	selp.b32 	%r848, 0, %r833, %p145;
	add.s32 	%r849, %r848, %r1005;
	add.s32 	%r1005, %r849, %r834;
	add.s32 	%r1006, %r1006, -32;
	bra.uni 	$L__BB7_18;
$L__BB7_23:
	@%p119 bra 	$L__BB7_25;
	add.s32 	%r806, %r1005, %r40;
	add.s64 	%rd49, %rd6, 256;
	mov.b32 	%r805, 101;
	// begin inline asm
	st.relaxed.gpu.v2.u32 [%rd49], {%r805, %r806};
	// end inline asm
	st.shared.u32 	[_ZZN3cub18CUB_300001_SM_10006detail4scan16DeviceScanKernelINS2_10policy_hubIiiijN4cuda3std3__44plusIvEEE10Policy1000EN6thrust24THRUST_300001_SM_1000_NS10device_ptrIiEESF_NS0_13ScanTileStateIiLb1EEES9_NS1_10InputValueIiPiEEjiLb0EiEEvT0_T1_T2_iT3_T4_T5_E12temp_storage+4], %r1005;
	st.shared.u32 	[_ZZN3cub18CUB_300001_SM_10006detail4scan16DeviceScanKernelINS2_10policy_hubIiiijN4cuda3std3__44plusIvEEE10Policy1000EN6thrust24THRUST_300001_SM_1000_NS10device_ptrIiEESF_NS0_13ScanTileStateIiLb1EEES9_NS1_10InputValueIiPiEEjiLb0EiEEvT0_T1_T2_iT3_T4_T5_E12temp_storage+8], %r806;
$L__BB7_25:
	setp.ne.s32 	%p134, %r639, 0;
	mov.u32 	%r1011, %r42;
	@%p134 bra 	$L__BB7_27;
	st.shared.u32 	[_ZZN3cub18CUB_300001_SM_10006detail4scan16DeviceScanKernelINS2_10policy_hubIiiijN4cuda3std3__44plusIvEEE10Policy1000EN6thrust24THRUST_300001_SM_1000_NS10device_ptrIiEESF_NS0_13ScanTileStateIiLb1EEES9_NS1_10InputValueIiPiEEjiLb0EiEEvT0_T1_T2_iT3_T4_T5_E12temp_storage+76], %r1005;
	mov.u32 	%r1011, %r1005;
$L__BB7_27:
	bar.sync 	0;
	setp.eq.s32 	%p135, %r7, 0;
	ld.shared.u32 	%r807, [_ZZN3cub18CUB_300001_SM_10006detail4scan16DeviceScanKernelINS2_10policy_hubIiiijN4cuda3std3__44plusIvEEE10Policy1000EN6thrust24THRUST_300001_SM_1000_NS10device_ptrIiEESF_NS0_13ScanTileStateIiLb1EEES9_NS1_10InputValueIiPiEEjiLb0EiEEvT0_T1_T2_iT3_T4_T5_E12temp_storage+76];
	selp.b32 	%r808, 0, %r807, %p135;
	add.s32 	%r1012, %r808, %r1011;
$L__BB7_28:
	add.s32 	%r952, %r1012, %r12;
	add.s32 	%r953, %r13, %r952;
	add.s32 	%r954, %r14, %r953;
	add.s32 	%r955, %r15, %r954;
	add.s32 	%r956, %r16, %r955;
	add.s32 	%r957, %r17, %r956;
	add.s32 	%r958, %r18, %r957;
	add.s32 	%r959, %r19, %r958;
	add.s32 	%r960, %r20, %r959;
	add.s32 	%r961, %r21, %r960;
	add.s32 	%r962, %r22, %r961;
	add.s32 	%r963, %r23, %r962;
	add.s32 	%r964, %r24, %r963;
	add.s32 	%r965, %r25, %r964;
	add.s32 	%r966, %r26, %r965;
	add.s32 	%r967, %r27, %r966;
	add.s32 	%r968, %r28, %r967;
	add.s32 	%r969, %r29, %r968;
	add.s32 	%r970, %r30, %r969;
	add.s32 	%r971, %r31, %r970;
	add.s32 	%r972, %r32, %r971;
	bar.sync 	0;
	st.shared.v2.u32 	[%r11], {%r1012, %r952};
	st.shared.v2.u32 	[%r11+8], {%r953, %r954};
	st.shared.v2.u32 	[%r11+16], {%r955, %r956};
	st.shared.v2.u32 	[%r11+24], {%r957, %r958};
	st.shared.v2.u32 	[%r11+32], {%r959, %r960};
	st.shared.v2.u32 	[%r11+40], {%r961, %r962};
	st.shared.v2.u32 	[%r11+48], {%r963, %r964};
	st.shared.v2.u32 	[%r11+56], {%r965, %r966};
	st.shared.v2.u32 	[%r11+64], {%r967, %r968};
	st.shared.v2.u32 	[%r11+72], {%r969, %r970};
	st.shared.v2.u32 	[%r11+80], {%r971, %r972};
	bar.warp.sync 	-1;
	ld.shared.u32 	%r973, [%r10];
	ld.shared.u32 	%r974, [%r10+128];
	ld.shared.u32 	%r975, [%r10+256];
	ld.shared.u32 	%r976, [%r10+384];
	ld.shared.u32 	%r977, [%r10+512];
	ld.shared.u32 	%r978, [%r10+640];
	ld.shared.u32 	%r979, [%r10+768];
	ld.shared.u32 	%r980, [%r10+896];
	ld.shared.u32 	%r981, [%r10+1024];
	ld.shared.u32 	%r982, [%r10+1152];
	ld.shared.u32 	%r983, [%r10+1280];
	ld.shared.u32 	%r984, [%r10+1408];
	ld.shared.u32 	%r985, [%r10+1536];
	ld.shared.u32 	%r986, [%r10+1664];
	ld.shared.u32 	%r987, [%r10+1792];
	ld.shared.u32 	%r988, [%r10+1920];
	ld.shared.u32 	%r989, [%r10+2048];
	ld.shared.u32 	%r990, [%r10+2176];
	ld.shared.u32 	%r991, [%r10+2304];
	ld.shared.u32 	%r992, [%r10+2432];
	ld.shared.u32 	%r993, [%r10+2560];
	ld.shared.u32 	%r994, [%r10+2688];
	add.s64 	%rd57, %rd4, %rd42;
	st.global.u32 	[%rd57], %r973;
	st.global.u32 	[%rd57+128], %r974;
	st.global.u32 	[%rd57+256], %r975;
	st.global.u32 	[%rd57+384], %r976;
	st.global.u32 	[%rd57+512], %r977;
	st.global.u32 	[%rd57+640], %r978;
	st.global.u32 	[%rd57+768], %r979;
	st.global.u32 	[%rd57+896], %r980;
	st.global.u32 	[%rd57+1024], %r981;
	st.global.u32 	[%rd57+1152], %r982;
	st.global.u32 	[%rd57+1280], %r983;
	st.global.u32 	[%rd57+1408], %r984;
	st.global.u32 	[%rd57+1536], %r985;
	st.global.u32 	[%rd57+1664], %r986;
	st.global.u32 	[%rd57+1792], %r987;
	st.global.u32 	[%rd57+1920], %r988;
	st.global.u32 	[%rd57+2048], %r989;
	st.global.u32 	[%rd57+2176], %r990;
	st.global.u32 	[%rd57+2304], %r991;
	st.global.u32 	[%rd57+2432], %r992;
	st.global.u32 	[%rd57+2560], %r993;
	st.global.u32 	[%rd57+2688], %r994;
	bra.uni 	$L__BB7_143;
$L__BB7_29:
	setp.eq.s32 	%p3, %r6, 0;
	@%p3 bra 	$L__BB7_143;
	mul.wide.u32 	%rd18, %r5, 4;
	add.s64 	%rd19, %rd3, %rd18;
	mov.u32 	%r85, %tid.x;
	ld.global.u32 	%r1034, [%rd19];
	and.b32  	%r242, %r85, 31;
	and.b32  	%r243, %r85, 992;
	mul.lo.s32 	%r244, %r243, 22;
	or.b32  	%r87, %r244, %r242;
	setp.ge.u32 	%p4, %r87, %r6;
	shl.b32 	%r245, %r87, 2;
	cvt.u64.u32 	%rd20, %r245;
	add.s64 	%rd10, %rd19, %rd20;
	mov.u32 	%r1013, %r1034;
	@%p4 bra 	$L__BB7_32;
	ld.global.u32 	%r1013, [%rd10];
$L__BB7_32:
	add.s32 	%r90, %r87, 32;
	setp.ge.u32 	%p5, %r90, %r6;
	mov.u32 	%r1014, %r1034;
	@%p5 bra 	$L__BB7_34;
	ld.global.u32 	%r1014, [%rd10+128];
$L__BB7_34:
	add.s32 	%r93, %r87, 64;
	setp.ge.u32 	%p6, %r93, %r6;
	mov.u32 	%r1015, %r1034;
	@%p6 bra 	$L__BB7_36;
	ld.global.u32 	%r1015, [%rd10+256];
$L__BB7_36:
	add.s32 	%r96, %r87, 96;
	setp.ge.u32 	%p7, %r96, %r6;
	mov.u32 	%r1016, %r1034;
	@%p7 bra 	$L__BB7_38;
	ld.global.u32 	%r1016, [%rd10+384];
$L__BB7_38:
	add.s32 	%r246, %r87, 128;
	setp.ge.u32 	%p8, %r246, %r6;
	mov.u32 	%r1017, %r1034;
	@%p8 bra 	$L__BB7_40;
	ld.global.u32 	%r1017, [%rd10+512];
$L__BB7_40:
	add.s32 	%r247, %r87, 160;
	setp.ge.u32 	%p9, %r247, %r6;
	mov.u32 	%r1018, %r1034;
	@%p9 bra 	$L__BB7_42;
	ld.global.u32 	%r1018, [%rd10+640];
$L__BB7_42:
	add.s32 	%r248, %r87, 192;
	setp.ge.u32 	%p10, %r248, %r6;
	mov.u32 	%r1019, %r1034;
	@%p10 bra 	$L__BB7_44;
	ld.global.u32 	%r1019, [%rd10+768];
$L__BB7_44:
	add.s32 	%r249, %r87, 224;
	setp.ge.u32 	%p11, %r249, %r6;
	mov.u32 	%r1020, %r1034;
	@%p11 bra 	$L__BB7_46;
	ld.global.u32 	%r1020, [%rd10+896];
$L__BB7_46:
	add.s32 	%r250, %r87, 256;
	setp.ge.u32 	%p12, %r250, %r6;
	mov.u32 	%r1021, %r1034;
	@%p12 bra 	$L__BB7_48;
	ld.global.u32 	%r1021, [%rd10+1024];
$L__BB7_48:
	add.s32 	%r251, %r87, 288;
	setp.ge.u32 	%p13, %r251, %r6;
	mov.u32 	%r1022, %r1034;
	@%p13 bra 	$L__BB7_50;
	ld.global.u32 	%r1022, [%rd10+1152];
$L__BB7_50:
	add.s32 	%r111, %r87, 320;
	setp.ge.u32 	%p14, %r111, %r6;
	mov.u32 	%r1023, %r1034;
	@%p14 bra 	$L__BB7_52;
	ld.global.u32 	%r1023, [%rd10+1280];
$L__BB7_52:
	add.s32 	%r114, %r87, 352;
	setp.ge.u32 	%p15, %r114, %r6;
	mov.u32 	%r1024, %r1034;
	@%p15 bra 	$L__BB7_54;
	ld.global.u32 	%r1024, [%rd10+1408];
$L__BB7_54:
	add.s32 	%r117, %r87, 384;
	setp.ge.u32 	%p16, %r117, %r6;
	mov.u32 	%r1025, %r1034;
	@%p16 bra 	$L__BB7_56;
	ld.global.u32 	%r1025, [%rd10+1536];
$L__BB7_56:
	add.s32 	%r120, %r87, 416;
	setp.ge.u32 	%p17, %r120, %r6;
	mov.u32 	%r1026, %r1034;
	@%p17 bra 	$L__BB7_58;
	ld.global.u32 	%r1026, [%rd10+1664];
$L__BB7_58:
	add.s32 	%r252, %r87, 448;
	setp.ge.u32 	%p18, %r252, %r6;
	mov.u32 	%r1027, %r1034;
	@%p18 bra 	$L__BB7_60;
	ld.global.u32 	%r1027, [%rd10+1792];
$L__BB7_60:
	add.s32 	%r253, %r87, 480;
	setp.ge.u32 	%p19, %r253, %r6;
	mov.u32 	%r1028, %r1034;
	@%p19 bra 	$L__BB7_62;
	ld.global.u32 	%r1028, [%rd10+1920];
$L__BB7_62:
	add.s32 	%r254, %r87, 512;
	setp.ge.u32 	%p20, %r254, %r6;
	mov.u32 	%r1029, %r1034;
	@%p20 bra 	$L__BB7_64;
	ld.global.u32 	%r1029, [%rd10+2048];
$L__BB7_64:
	add.s32 	%r129, %r87, 544;
	setp.ge.u32 	%p21, %r129, %r6;
	mov.u32 	%r1030, %r1034;
	@%p21 bra 	$L__BB7_66;
	ld.global.u32 	%r1030, [%rd10+2176];
$L__BB7_66:
	add.s32 	%r132, %r87, 576;
	setp.ge.u32 	%p22, %r132, %r6;
	mov.u32 	%r1031, %r1034;
	@%p22 bra 	$L__BB7_68;
	ld.global.u32 	%r1031, [%rd10+2304];
$L__BB7_68:
	add.s32 	%r255, %r87, 608;
	setp.ge.u32 	%p23, %r255, %r6;
	mov.u32 	%r1032, %r1034;
	@%p23 bra 	$L__BB7_70;
	ld.global.u32 	%r1032, [%rd10+2432];
$L__BB7_70:
	add.s32 	%r256, %r87, 640;
	setp.ge.u32 	%p24, %r256, %r6;
	mov.u32 	%r1033, %r1034;
	@%p24 bra 	$L__BB7_72;
	ld.global.u32 	%r1033, [%rd10+2560];
$L__BB7_72:
	add.s32 	%r139, %r87, 672;
	setp.ge.u32 	%p25, %r139, %r6;
	@%p25 bra 	$L__BB7_74;
	ld.global.u32 	%r1034, [%rd10+2688];
$L__BB7_74:
	// begin inline asm
	mov.u32 %r257, %laneid;
	// end inline asm
	shr.u32 	%r143, %r85, 5;
	mad.lo.s32 	%r258, %r143, 704, %r257;
	shl.b32 	%r259, %r258, 2;
	mov.u32 	%r260, _ZZN3cub18CUB_300001_SM_10006detail4scan16DeviceScanKernelINS2_10policy_hubIiiijN4cuda3std3__44plusIvEEE10Policy1000EN6thrust24THRUST_300001_SM_1000_NS10device_ptrIiEESF_NS0_13ScanTileStateIiLb1EEES9_NS1_10InputValueIiPiEEjiLb0EiEEvT0_T1_T2_iT3_T4_T5_E12temp_storage;
	add.s32 	%r144, %r260, %r259;
	st.shared.u32 	[%r144], %r1013;
	st.shared.u32 	[%r144+128], %r1014;
	st.shared.u32 	[%r144+256], %r1015;
	st.shared.u32 	[%r144+384], %r1016;
	st.shared.u32 	[%r144+512], %r1017;
	st.shared.u32 	[%r144+640], %r1018;
	st.shared.u32 	[%r144+768], %r1019;
	st.shared.u32 	[%r144+896], %r1020;
	st.shared.u32 	[%r144+1024], %r1021;
	st.shared.u32 	[%r144+1152], %r1022;
	st.shared.u32 	[%r144+1280], %r1023;
	st.shared.u32 	[%r144+1408], %r1024;
	st.shared.u32 	[%r144+1536], %r1025;
	st.shared.u32 	[%r144+1664], %r1026;
	st.shared.u32 	[%r144+1792], %r1027;
	st.shared.u32 	[%r144+1920], %r1028;
	st.shared.u32 	[%r144+2048], %r1029;
	st.shared.u32 	[%r144+2176], %r1030;
	st.shared.u32 	[%r144+2304], %r1031;
	st.shared.u32 	[%r144+2432], %r1032;
	st.shared.u32 	[%r144+2560], %r1033;
	st.shared.u32 	[%r144+2688], %r1034;
	bar.warp.sync 	-1;
	mad.lo.s32 	%r145, %r257, 84, %r144;
	ld.shared.v2.u32 	{%r146, %r147}, [%r145];
	ld.shared.v2.u32 	{%r148, %r149}, [%r145+8];
	ld.shared.v2.u32 	{%r150, %r151}, [%r145+16];
	ld.shared.v2.u32 	{%r152, %r153}, [%r145+24];
	ld.shared.v2.u32 	{%r154, %r155}, [%r145+32];
	ld.shared.v2.u32 	{%r156, %r157}, [%r145+40];
	ld.shared.v2.u32 	{%r158, %r159}, [%r145+48];
	ld.shared.v2.u32 	{%r160, %r161}, [%r145+56];
	ld.shared.v2.u32 	{%r162, %r163}, [%r145+64];
	ld.shared.v2.u32 	{%r164, %r165}, [%r145+72];
	ld.shared.v2.u32 	{%r166, %r167}, [%r145+80];
	bar.sync 	0;
	setp.ne.s32 	%p26, %r998, 0;
	@%p26 bra 	$L__BB7_78;
	add.s32 	%r490, %r147, %r146;
	add.s32 	%r491, %r148, %r490;
	add.s32 	%r492, %r149, %r491;
	add.s32 	%r493, %r150, %r492;
	add.s32 	%r494, %r151, %r493;
	add.s32 	%r495, %r152, %r494;
	add.s32 	%r496, %r153, %r495;
	add.s32 	%r497, %r154, %r496;
	add.s32 	%r498, %r155, %r497;
	add.s32 	%r499, %r156, %r498;
	add.s32 	%r500, %r157, %r499;
	add.s32 	%r501, %r158, %r500;
	add.s32 	%r502, %r159, %r501;
	add.s32 	%r503, %r160, %r502;
	add.s32 	%r504, %r161, %r503;
	add.s32 	%r505, %r162, %r504;
	add.s32 	%r506, %r163, %r505;
	add.s32 	%r507, %r164, %r506;
	add.s32 	%r508, %r165, %r507;
	add.s32 	%r509, %r166, %r508;
	add.s32 	%r464, %r167, %r509;
	mov.b32 	%r462, 1;
	mov.b32 	%r487, 0;
	mov.b32 	%r489, -1;
	// begin inline asm
	{  .reg .s32 r0;  .reg .pred p;  shfl.sync.up.b32 r0|p, %r464, %r462, %r487, %r489;  @p add.s32 r0, r0, %r464;  mov.s32 %r460, r0;}
	// end inline asm
	mov.b32 	%r468, 2;
	// begin inline asm
	{  .reg .s32 r0;  .reg .pred p;  shfl.sync.up.b32 r0|p, %r460, %r468, %r487, %r489;  @p add.s32 r0, r0, %r460;  mov.s32 %r466, r0;}
	// end inline asm
	mov.b32 	%r474, 4;
	// begin inline asm
	{  .reg .s32 r0;  .reg .pred p;  shfl.sync.up.b32 r0|p, %r466, %r474, %r487, %r489;  @p add.s32 r0, r0, %r466;  mov.s32 %r472, r0;}
	// end inline asm
	mov.b32 	%r480, 8;
	// begin inline asm
	{  .reg .s32 r0;  .reg .pred p;  shfl.sync.up.b32 r0|p, %r472, %r480, %r487, %r489;  @p add.s32 r0, r0, %r472;  mov.s32 %r478, r0;}
	// end inline asm
	mov.b32 	%r486, 16;
	// begin inline asm
	{  .reg .s32 r0;  .reg .pred p;  shfl.sync.up.b32 r0|p, %r478, %r486, %r487, %r489;  @p add.s32 r0, r0, %r478;  mov.s32 %r484, r0;}
	// end inline asm
	setp.ne.s32 	%p68, %r257, 31;
	@%p68 bra 	$L__BB7_77;
	shl.b32 	%r510, %r143, 2;
	mov.u32 	%r511, _ZZN3cub18CUB_300001_SM_10006detail4scan16DeviceScanKernelINS2_10policy_hubIiiijN4cuda3std3__44plusIvEEE10Policy1000EN6thrust24THRUST_300001_SM_1000_NS10device_ptrIiEESF_NS0_13ScanTileStateIiLb1EEES9_NS1_10InputValueIiPiEEjiLb0EiEEvT0_T1_T2_iT3_T4_T5_E12temp_storage;
	add.s32 	%r512, %r511, %r510;
	st.shared.u32 	[%r512+16], %r484;
$L__BB7_77:
	bar.sync 	0;
	ld.shared.v4.u32 	{%r513, %r514, %r515, %r516}, [_ZZN3cub18CUB_300001_SM_10006detail4scan16DeviceScanKernelINS2_10policy_hubIiiijN4cuda3std3__44plusIvEEE10Policy1000EN6thrust24THRUST_300001_SM_1000_NS10device_ptrIiEESF_NS0_13ScanTileStateIiLb1EEES9_NS1_10InputValueIiPiEEjiLb0EiEEvT0_T1_T2_iT3_T4_T5_E12temp_storage+16];
	add.s32 	%r517, %r514, %r513;
	setp.eq.s32 	%p69, %r143, 2;
	selp.b32 	%r518, %r517, %r513, %p69;
	add.s32 	%r519, %r517, %r515;
	setp.eq.s32 	%p70, %r143, 3;
	selp.b32 	%r520, %r519, %r518, %p70;
	add.s32 	%r521, %r519, %r516;
	setp.eq.s32 	%p71, %r143, 4;
	selp.b32 	%r522, %r521, %r520, %p71;
	ld.shared.v4.u32 	{%r523, %r524, %r525, %r526}, [_ZZN3cub18CUB_300001_SM_10006detail4scan16DeviceScanKernelINS2_10policy_hubIiiijN4cuda3std3__44plusIvEEE10Policy1000EN6thrust24THRUST_300001_SM_1000_NS10device_ptrIiEESF_NS0_13ScanTileStateIiLb1EEES9_NS1_10InputValueIiPiEEjiLb0EiEEvT0_T1_T2_iT3_T4_T5_E12temp_storage+32];
	add.s32 	%r527, %r521, %r523;
	setp.eq.s32 	%p72, %r143, 5;
	selp.b32 	%r528, %r527, %r522, %p72;
	add.s32 	%r529, %r527, %r524;
	setp.eq.s32 	%p73, %r143, 6;
	selp.b32 	%r530, %r529, %r528, %p73;
	add.s32 	%r531, %r529, %r525;
	setp.eq.s32 	%p74, %r143, 7;
	selp.b32 	%r532, %r531, %r530, %p74;
	add.s32 	%r533, %r531, %r526;
	setp.eq.s32 	%p75, %r143, 8;
	selp.b32 	%r534, %r533, %r532, %p75;
	.pragma "used_bytes_mask 4095";
	ld.shared.v4.u32 	{%r535, %r536, %r537, %r538}, [_ZZN3cub18CUB_300001_SM_10006detail4scan16DeviceScanKernelINS2_10policy_hubIiiijN4cuda3std3__44plusIvEEE10Policy1000EN6thrust24THRUST_300001_SM_1000_NS10device_ptrIiEESF_NS0_13ScanTileStateIiLb1EEES9_NS1_10InputValueIiPiEEjiLb0EiEEvT0_T1_T2_iT3_T4_T5_E12temp_storage+48];
	add.s32 	%r539, %r533, %r535;
	setp.eq.s32 	%p76, %r143, 9;
	selp.b32 	%r540, %r539, %r534, %p76;
	add.s32 	%r541, %r539, %r536;
	setp.eq.s32 	%p77, %r143, 10;
	selp.b32 	%r542, %r541, %r540, %p77;
	add.s32 	%r543, %r541, %r537;
	setp.eq.s32 	%p78, %r143, 11;
	selp.b32 	%r544, %r543, %r542, %p78;
	setp.lt.u32 	%p79, %r85, 32;
	selp.b32 	%r545, 0, %r544, %p79;
	setp.eq.s32 	%p80, %r257, 0;
	sub.s32 	%r546, %r484, %r464;
	selp.b32 	%r547, 0, %r546, %p80;
	add.s32 	%r548, %r547, %r997;
	add.s32 	%r1049, %r548, %r545;
	bra.uni 	$L__BB7_97;
$L__BB7_78:
	add.s32 	%r291, %r147, %r146;
	add.s32 	%r292, %r148, %r291;
	add.s32 	%r293, %r149, %r292;
	add.s32 	%r294, %r150, %r293;
	add.s32 	%r295, %r151, %r294;
	add.s32 	%r296, %r152, %r295;
	add.s32 	%r297, %r153, %r296;
	add.s32 	%r298, %r154, %r297;
	add.s32 	%r299, %r155, %r298;
	add.s32 	%r300, %r156, %r299;
	add.s32 	%r301, %r157, %r300;
	add.s32 	%r302, %r158, %r301;
	add.s32 	%r303, %r159, %r302;
	add.s32 	%r304, %r160, %r303;
	add.s32 	%r305, %r161, %r304;
	add.s32 	%r306, %r162, %r305;
	add.s32 	%r307, %r163, %r306;
	add.s32 	%r308, %r164, %r307;
	add.s32 	%r309, %r165, %r308;
	add.s32 	%r310, %r166, %r309;
	add.s32 	%r265, %r167, %r310;
	mov.b32 	%r263, 1;
	mov.b32 	%r288, 0;
	mov.b32 	%r290, -1;
	// begin inline asm
	{  .reg .s32 r0;  .reg .pred p;  shfl.sync.up.b32 r0|p, %r265, %r263, %r288, %r290;  @p add.s32 r0, r0, %r265;  mov.s32 %r261, r0;}
	// end inline asm
	mov.b32 	%r269, 2;
	// begin inline asm
	{  .reg .s32 r0;  .reg .pred p;  shfl.sync.up.b32 r0|p, %r261, %r269, %r288, %r290;  @p add.s32 r0, r0, %r261;  mov.s32 %r267, r0;}
	// end inline asm
	mov.b32 	%r275, 4;
	// begin inline asm
	{  .reg .s32 r0;  .reg .pred p;  shfl.sync.up.b32 r0|p, %r267, %r275, %r288, %r290;  @p add.s32 r0, r0, %r267;  mov.s32 %r273, r0;}
	// end inline asm
	mov.b32 	%r281, 8;
	// begin inline asm
	{  .reg .s32 r0;  .reg .pred p;  shfl.sync.up.b32 r0|p, %r273, %r281, %r288, %r290;  @p add.s32 r0, r0, %r273;  mov.s32 %r279, r0;}
	// end inline asm
	mov.b32 	%r287, 16;
	// begin inline asm
	{  .reg .s32 r0;  .reg .pred p;  shfl.sync.up.b32 r0|p, %r279, %r287, %r288, %r290;  @p add.s32 r0, r0, %r279;  mov.s32 %r285, r0;}
	// end inline asm
	setp.ne.s32 	%p27, %r257, 31;
	@%p27 bra 	$L__BB7_80;
	shl.b32 	%r311, %r143, 2;
	mov.u32 	%r312, _ZZN3cub18CUB_300001_SM_10006detail4scan16DeviceScanKernelINS2_10policy_hubIiiijN4cuda3std3__44plusIvEEE10Policy1000EN6thrust24THRUST_300001_SM_1000_NS10device_ptrIiEESF_NS0_13ScanTileStateIiLb1EEES9_NS1_10InputValueIiPiEEjiLb0EiEEvT0_T1_T2_iT3_T4_T5_E12temp_storage;
	add.s32 	%r313, %r312, %r311;
	st.shared.u32 	[%r313+16], %r285;
$L__BB7_80:
	sub.s32 	%r314, %r285, %r265;
	bar.sync 	0;
	ld.shared.v4.u32 	{%r315, %r316, %r317, %r318}, [_ZZN3cub18CUB_300001_SM_10006detail4scan16DeviceScanKernelINS2_10policy_hubIiiijN4cuda3std3__44plusIvEEE10Policy1000EN6thrust24THRUST_300001_SM_1000_NS10device_ptrIiEESF_NS0_13ScanTileStateIiLb1EEES9_NS1_10InputValueIiPiEEjiLb0EiEEvT0_T1_T2_iT3_T4_T5_E12temp_storage+16];
	add.s32 	%r319, %r316, %r315;
	setp.eq.s32 	%p28, %r143, 2;
	selp.b32 	%r320, %r319, %r315, %p28;
	add.s32 	%r321, %r319, %r317;
	setp.eq.s32 	%p29, %r143, 3;
	selp.b32 	%r322, %r321, %r320, %p29;
	add.s32 	%r323, %r321, %r318;
	setp.eq.s32 	%p30, %r143, 4;
	selp.b32 	%r324, %r323, %r322, %p30;
	ld.shared.v4.u32 	{%r325, %r326, %r327, %r328}, [_ZZN3cub18CUB_300001_SM_10006detail4scan16DeviceScanKernelINS2_10policy_hubIiiijN4cuda3std3__44plusIvEEE10Policy1000EN6thrust24THRUST_300001_SM_1000_NS10device_ptrIiEESF_NS0_13ScanTileStateIiLb1EEES9_NS1_10InputValueIiPiEEjiLb0EiEEvT0_T1_T2_iT3_T4_T5_E12temp_storage+32];
	add.s32 	%r329, %r323, %r325;
	setp.eq.s32 	%p31, %r143, 5;
	selp.b32 	%r330, %r329, %r324, %p31;
	add.s32 	%r331, %r329, %r326;
	setp.eq.s32 	%p32, %r143, 6;
	selp.b32 	%r332, %r331, %r330, %p32;
	add.s32 	%r333, %r331, %r327;
	setp.eq.s32 	%p33, %r143, 7;
	selp.b32 	%r334, %r333, %r332, %p33;
	add.s32 	%r335, %r333, %r328;
	setp.eq.s32 	%p34, %r143, 8;
	selp.b32 	%r336, %r335, %r334, %p34;
	ld.shared.v4.u32 	{%r337, %r338, %r339, %r340}, [_ZZN3cub18CUB_300001_SM_10006detail4scan16DeviceScanKernelINS2_10policy_hubIiiijN4cuda3std3__44plusIvEEE10Policy1000EN6thrust24THRUST_300001_SM_1000_NS10device_ptrIiEESF_NS0_13ScanTileStateIiLb1EEES9_NS1_10InputValueIiPiEEjiLb0EiEEvT0_T1_T2_iT3_T4_T5_E12temp_storage+48];
	add.s32 	%r341, %r335, %r337;
	setp.eq.s32 	%p35, %r143, 9;
	selp.b32 	%r342, %r341, %r336, %p35;
	add.s32 	%r343, %r341, %r338;
	setp.eq.s32 	%p36, %r143, 10;
	selp.b32 	%r344, %r343, %r342, %p36;
	add.s32 	%r345, %r343, %r339;
	setp.eq.s32 	%p37, %r143, 11;
	selp.b32 	%r346, %r345, %r344, %p37;
	add.s32 	%r173, %r345, %r340;
	setp.gt.u32 	%p38, %r85, 31;
	setp.lt.u32 	%p39, %r85, 32;
	setp.eq.s32 	%p40, %r257, 0;
	selp.b32 	%r347, 0, %r314, %p40;
	add.s32 	%r1048, %r346, %r347;
	selp.b32 	%r175, %r314, %r1048, %p39;
	@%p38 bra 	$L__BB7_96;
	setp.ne.s32 	%p41, %r85, 0;
	mul.wide.s32 	%rd21, %r998, 8;
	add.s64 	%rd11, %rd16, %rd21;
	@%p41 bra 	$L__BB7_83;
	st.shared.u32 	[_ZZN3cub18CUB_300001_SM_10006detail4scan16DeviceScanKernelINS2_10policy_hubIiiijN4cuda3std3__44plusIvEEE10Policy1000EN6thrust24THRUST_300001_SM_1000_NS10device_ptrIiEESF_NS0_13ScanTileStateIiLb1EEES9_NS1_10InputValueIiPiEEjiLb0EiEEvT0_T1_T2_iT3_T4_T5_E12temp_storage+12], %r173;
	add.s64 	%rd22, %rd11, 256;
	mov.b32 	%r348, 100;
	// begin inline asm
	st.relaxed.gpu.v2.u32 [%rd22], {%r348, %r173};
	// end inline asm
$L__BB7_83:
	not.b32 	%r354, %r85;
	add.s32 	%r1043, %r998, %r354;
	mov.b32 	%r350, 830;
	// begin inline asm
	nanosleep.u32 %r350;
	// end inline asm
	mul.wide.s32 	%rd24, %r1043, 8;
	add.s64 	%rd25, %rd16, %rd24;
	add.s64 	%rd23, %rd25, 256;
	// begin inline asm
	ld.relaxed.gpu.v2.u32 {%r1045, %r1037}, [%rd23];
	// end inline asm
	mov.b32 	%r1038, 952;
$L__BB7_84:
	setp.eq.s32 	%p42, %r1045, 99;
	mov.b32 	%r355, -1;
	vote.sync.any.pred 	%p43, %p42, %r355;
	not.pred 	%p44, %p43;
	@%p44 bra 	$L__BB7_86;
	mul.lo.s32 	%r458, %r998, 16807;
	and.b32  	%r998, %r458, 2147483647;
	add.s32 	%r459, %r1038, 1;
	rem.u32 	%r455, %r998, %r459;
	// begin inline asm
	nanosleep.u32 %r455;
	// end inline asm
	shr.u32 	%r1038, %r1038, 1;
	// begin inline asm
	ld.relaxed.gpu.v2.u32 {%r1045, %r1037}, [%rd23];
	// end inline asm
	bra.uni 	$L__BB7_84;
$L__BB7_86:
	setp.eq.s32 	%p45, %r1045, 101;
	mov.b32 	%r382, -1;
	vote.sync.ballot.b32 	%r384, %p45, %r382;
	// begin inline asm
	mov.u32 %r357, %lanemask_ge;
	// end inline asm
	and.b32  	%r385, %r384, %r357;
	or.b32  	%r386, %r385, -2147483648;
	add.s32 	%r387, %r386, -1;
	not.b32 	%r388, %r386;
	and.b32  	%r389, %r388, %r387;
	popc.b32 	%r361, %r389;
	mov.b32 	%r360, 1;
	// begin inline asm
	shfl.sync.down.b32 %r358, %r1037, %r360, %r361, %r382;
	// end inline asm
	setp.lt.s32 	%p47, %r257, %r361;
	selp.b32 	%r390, %r358, 0, %p47;
	add.s32 	%r364, %r390, %r1037;
	mov.b32 	%r365, 2;
	// begin inline asm
	shfl.sync.down.b32 %r363, %r364, %r365, %r361, %r382;
	// end inline asm
	add.s32 	%r391, %r257, 2;
	setp.gt.s32 	%p48, %r391, %r361;
	selp.b32 	%r392, 0, %r363, %p48;
	add.s32 	%r369, %r364, %r392;
	mov.b32 	%r370, 4;
	// begin inline asm
	shfl.sync.down.b32 %r368, %r369, %r370, %r361, %r382;
	// end inline asm
	add.s32 	%r393, %r257, 4;
	setp.gt.s32 	%p49, %r393, %r361;
	selp.b32 	%r394, 0, %r368, %p49;
	add.s32 	%r374, %r369, %r394;
	mov.b32 	%r375, 8;
	// begin inline asm
	shfl.sync.down.b32 %r373, %r374, %r375, %r361, %r382;
	// end inline asm
	add.s32 	%r395, %r257, 8;
	setp.gt.s32 	%p50, %r395, %r361;
	selp.b32 	%r396, 0, %r373, %p50;
	add.s32 	%r379, %r374, %r396;
	mov.b32 	%r380, 16;
	// begin inline asm
	shfl.sync.down.b32 %r378, %r379, %r380, %r361, %r382;
	// end inline asm
	add.s32 	%r397, %r257, 16;
	setp.gt.s32 	%p51, %r397, %r361;
	selp.b32 	%r398, 0, %r378, %p51;
	add.s32 	%r1041, %r379, %r398;
	add.s64 	%rd12, %rd16, 256;
	mov.b32 	%r1039, 952;
$L__BB7_87:
	setp.ne.s32 	%p52, %r1045, 101;
	mov.b32 	%r399, -1;
	vote.sync.all.pred 	%p53, %p52, %r399;
	not.pred 	%p54, %p53;
	@%p54 bra 	$L__BB7_92;
	shr.u32 	%r1039, %r1039, 1;
	mul.wide.s32 	%rd28, %r1043, 8;
	add.s64 	%rd29, %rd12, %rd28;
	add.s64 	%rd27, %rd29, -256;
	// begin inline asm
	ld.relaxed.gpu.v2.u32 {%r1045, %r1046}, [%rd27];
	// end inline asm
	mov.u32 	%r1047, %r1039;
$L__BB7_89:
	setp.eq.s32 	%p58, %r1045, 99;
	mov.b32 	%r407, -1;
	vote.sync.any.pred 	%p59, %p58, %r407;
	not.pred 	%p60, %p59;
	@%p60 bra 	$L__BB7_91;
	mul.lo.s32 	%r453, %r998, 16807;
	and.b32  	%r998, %r453, 2147483647;
	add.s32 	%r454, %r1047, 1;
	rem.u32 	%r450, %r998, %r454;
	// begin inline asm
	nanosleep.u32 %r450;
	// end inline asm
	shr.u32 	%r1047, %r1047, 1;
	// begin inline asm
	ld.relaxed.gpu.v2.u32 {%r1045, %r1046}, [%rd27];
	// end inline asm
	bra.uni 	$L__BB7_89;
$L__BB7_91:
	setp.eq.s32 	%p61, %r1045, 101;
	mov.b32 	%r433, -1;
	vote.sync.ballot.b32 	%r434, %p61, %r433;
	and.b32  	%r435, %r434, %r357;
	or.b32  	%r436, %r435, -2147483648;
	add.s32 	%r437, %r436, -1;
	not.b32 	%r438, %r436;
	and.b32  	%r439, %r438, %r437;
	popc.b32 	%r412, %r439;
	mov.b32 	%r411, 1;
	// begin inline asm
	shfl.sync.down.b32 %r409, %r1046, %r411, %r412, %r433;
	// end inline asm
	setp.lt.s32 	%p63, %r257, %r412;
	selp.b32 	%r440, %r409, 0, %p63;
	add.s32 	%r415, %r440, %r1046;
	mov.b32 	%r416, 2;
	// begin inline asm
	shfl.sync.down.b32 %r414, %r415, %r416, %r412, %r433;
	// end inline asm
	add.s32 	%r441, %r257, 2;
	setp.gt.s32 	%p64, %r441, %r412;
	selp.b32 	%r442, 0, %r414, %p64;
	add.s32 	%r420, %r415, %r442;
	mov.b32 	%r421, 4;
	// begin inline asm
	shfl.sync.down.b32 %r419, %r420, %r421, %r412, %r433;
	// end inline asm
	add.s32 	%r443, %r257, 4;
	setp.gt.s32 	%p65, %r443, %r412;
	selp.b32 	%r444, 0, %r419, %p65;
	add.s32 	%r425, %r420, %r444;
	mov.b32 	%r426, 8;
	// begin inline asm
	shfl.sync.down.b32 %r424, %r425, %r426, %r412, %r433;
	// end inline asm
	add.s32 	%r445, %r257, 8;
	setp.gt.s32 	%p66, %r445, %r412;
	selp.b32 	%r446, 0, %r424, %p66;
	add.s32 	%r430, %r425, %r446;
	mov.b32 	%r431, 16;
	// begin inline asm
	shfl.sync.down.b32 %r429, %r430, %r431, %r412, %r433;
	// end inline asm
	add.s32 	%r447, %r257, 16;
	setp.gt.s32 	%p67, %r447, %r412;
	selp.b32 	%r448, 0, %r429, %p67;
	add.s32 	%r449, %r448, %r1041;
	add.s32 	%r1041, %r449, %r430;
	add.s32 	%r1043, %r1043, -32;
	bra.uni 	$L__BB7_87;
$L__BB7_92:
	@%p41 bra 	$L__BB7_94;
	add.s32 	%r402, %r1041, %r173;
	add.s64 	%rd26, %rd11, 256;
	mov.b32 	%r401, 101;
	// begin inline asm
	st.relaxed.gpu.v2.u32 [%rd26], {%r401, %r402};
	// end inline asm
	st.shared.u32 	[_ZZN3cub18CUB_300001_SM_10006detail4scan16DeviceScanKernelINS2_10policy_hubIiiijN4cuda3std3__44plusIvEEE10Policy1000EN6thrust24THRUST_300001_SM_1000_NS10device_ptrIiEESF_NS0_13ScanTileStateIiLb1EEES9_NS1_10InputValueIiPiEEjiLb0EiEEvT0_T1_T2_iT3_T4_T5_E12temp_storage+4], %r1041;
	st.shared.u32 	[_ZZN3cub18CUB_300001_SM_10006detail4scan16DeviceScanKernelINS2_10policy_hubIiiijN4cuda3std3__44plusIvEEE10Policy1000EN6thrust24THRUST_300001_SM_1000_NS10device_ptrIiEESF_NS0_13ScanTileStateIiLb1EEES9_NS1_10InputValueIiPiEEjiLb0EiEEvT0_T1_T2_iT3_T4_T5_E12temp_storage+8], %r402;
$L__BB7_94:
	setp.ne.s32 	%p56, %r257, 0;
	mov.u32 	%r1048, %r175;
	@%p56 bra 	$L__BB7_96;
	st.shared.u32 	[_ZZN3cub18CUB_300001_SM_10006detail4scan16DeviceScanKernelINS2_10policy_hubIiiijN4cuda3std3__44plusIvEEE10Policy1000EN6thrust24THRUST_300001_SM_1000_NS10device_ptrIiEESF_NS0_13ScanTileStateIiLb1EEES9_NS1_10InputValueIiPiEEjiLb0EiEEvT0_T1_T2_iT3_T4_T5_E12temp_storage+76], %r1041;
	mov.u32 	%r1048, %r1041;
$L__BB7_96:
	bar.sync 	0;
	setp.eq.s32 	%p57, %r85, 0;
	ld.shared.u32 	%r403, [_ZZN3cub18CUB_300001_SM_10006detail4scan16DeviceScanKernelINS2_10policy_hubIiiijN4cuda3std3__44plusIvEEE10Policy1000EN6thrust24THRUST_300001_SM_1000_NS10device_ptrIiEESF_NS0_13ScanTileStateIiLb1EEES9_NS1_10InputValueIiPiEEjiLb0EiEEvT0_T1_T2_iT3_T4_T5_E12temp_storage+76];
	selp.b32 	%r404, 0, %r403, %p57;
	add.s32 	%r1049, %r404, %r1048;
$L__BB7_97:
	add.s32 	%r549, %r1049, %r146;
	add.s32 	%r550, %r147, %r549;
	add.s32 	%r551, %r148, %r550;
	add.s32 	%r552, %r149, %r551;
	add.s32 	%r553, %r150, %r552;
	add.s32 	%r554, %r151, %r553;
	add.s32 	%r555, %r152, %r554;
	add.s32 	%r556, %r153, %r555;
	add.s32 	%r557, %r154, %r556;
	add.s32 	%r558, %r155, %r557;
	add.s32 	%r559, %r156, %r558;
	add.s32 	%r560, %r157, %r559;
	add.s32 	%r561, %r158, %r560;
	add.s32 	%r562, %r159, %r561;
	add.s32 	%r563, %r160, %r562;
	add.s32 	%r564, %r161, %r563;
	add.s32 	%r565, %r162, %r564;
	add.s32 	%r566, %r163, %r565;
	add.s32 	%r567, %r164, %r566;
	add.s32 	%r568, %r165, %r567;
	add.s32 	%r569, %r166, %r568;
	bar.sync 	0;
	st.shared.v2.u32 	[%r145], {%r1049, %r549};
	st.shared.v2.u32 	[%r145+8], {%r550, %r551};
	st.shared.v2.u32 	[%r145+16], {%r552, %r553};
	st.shared.v2.u32 	[%r145+24], {%r554, %r555};
	st.shared.v2.u32 	[%r145+32], {%r556, %r557};
	st.shared.v2.u32 	[%r145+40], {%r558, %r559};
	st.shared.v2.u32 	[%r145+48], {%r560, %r561};
	st.shared.v2.u32 	[%r145+56], {%r562, %r563};
	st.shared.v2.u32 	[%r145+64], {%r564, %r565};
	st.shared.v2.u32 	[%r145+72], {%r566, %r567};
	st.shared.v2.u32 	[%r145+80], {%r568, %r569};
	bar.warp.sync 	-1;
	ld.shared.u32 	%r214, [%r144];
	ld.shared.u32 	%r215, [%r144+128];
	ld.shared.u32 	%r216, [%r144+256];
	ld.shared.u32 	%r217, [%r144+384];
	ld.shared.u32 	%r218, [%r144+512];
	ld.shared.u32 	%r219, [%r144+640];
	ld.shared.u32 	%r220, [%r144+768];
	ld.shared.u32 	%r221, [%r144+896];
	ld.shared.u32 	%r222, [%r144+1024];
	ld.shared.u32 	%r223, [%r144+1152];
	ld.shared.u32 	%r224, [%r144+1280];
	ld.shared.u32 	%r225, [%r144+1408];
	ld.shared.u32 	%r226, [%r144+1536];
	ld.shared.u32 	%r227, [%r144+1664];
	ld.shared.u32 	%r228, [%r144+1792];
	ld.shared.u32 	%r229, [%r144+1920];
	ld.shared.u32 	%r230, [%r144+2048];
	ld.shared.u32 	%r231, [%r144+2176];
	ld.shared.u32 	%r232, [%r144+2304];
	ld.shared.u32 	%r233, [%r144+2432];
	ld.shared.u32 	%r234, [%r144+2560];
	ld.shared.u32 	%r235, [%r144+2688];
	setp.ne.s32 	%p81, %r85, 0;
	@%p81 bra 	$L__BB7_99;
	st.volatile.shared.u32 	[_ZZN3cub18CUB_300001_SM_10006detail4scan16DeviceScanKernelINS2_10policy_hubIiiijN4cuda3std3__44plusIvEEE10Policy1000EN6thrust24THRUST_300001_SM_1000_NS10device_ptrIiEESF_NS0_13ScanTileStateIiLb1EEES9_NS1_10InputValueIiPiEEjiLb0EiEEvT0_T1_T2_iT3_T4_T5_E12temp_storage+33792], %r6;
$L__BB7_99:
	ld.param.u32 	%r996, [_ZN3cub18CUB_300001_SM_10006detail4scan16DeviceScanKernelINS2_10policy_hubIiiijN4cuda3std3__44plusIvEEE10Policy1000EN6thrust24THRUST_300001_SM_1000_NS10device_ptrIiEESF_NS0_13ScanTileStateIiLb1EEES9_NS1_10InputValueIiPiEEjiLb0EiEEvT0_T1_T2_iT3_T4_T5__param_3];
	bar.sync 	0;
	ld.volatile.shared.u32 	%r236, [_ZZN3cub18CUB_300001_SM_10006detail4scan16DeviceScanKernelINS2_10policy_hubIiiijN4cuda3std3__44plusIvEEE10Policy1000EN6thrust24THRUST_300001_SM_1000_NS10device_ptrIiEESF_NS0_13ScanTileStateIiLb1EEES9_NS1_10InputValueIiPiEEjiLb0EiEEvT0_T1_T2_iT3_T4_T5_E12temp_storage+33792];
	cvt.u64.u32 	%rd36, %r87;
	mov.u32 	%r570, %ctaid.x;
	add.s32 	%r571, %r996, %r570;
	mul.lo.s32 	%r572, %r571, 8448;
	cvt.u64.u32 	%rd37, %r572;
	add.s64 	%rd38, %rd36, %rd37;
	setp.ge.s32 	%p82, %r87, %r236;
	shl.b64 	%rd39, %rd38, 2;
	add.s64 	%rd13, %rd4, %rd39;
	@%p82 bra 	$L__BB7_101;
	st.global.u32 	[%rd13], %r214;
$L__BB7_101:
	setp.ge.s32 	%p83, %r90, %r236;
	@%p83 bra 	$L__BB7_103;
	st.global.u32 	[%rd13+128], %r215;
$L__BB7_103:
	setp.ge.s32 	%p84, %r93, %r236;
	@%p84 bra 	$L__BB7_105;
	st.global.u32 	[%rd13+256], %r216;
$L__BB7_105:
	setp.ge.s32 	%p85, %r96, %r236;
	@%p85 bra 	$L__BB7_107;
	st.global.u32 	[%rd13+384], %r217;
$L__BB7_107:
	mov.u32 	%r573, %tid.x;
	and.b32  	%r574, %r573, 992;
	mul.lo.s32 	%r575, %r574, 22;
	and.b32  	%r576, %r573, 31;
	or.b32  	%r577, %r575, %r576;
	add.s32 	%r578, %r577, 128;
	setp.ge.s32 	%p86, %r578, %r236;
	@%p86 bra 	$L__BB7_109;
	st.global.u32 	[%rd13+512], %r218;
$L__BB7_109:
	add.s32 	%r584, %r577, 160;
	setp.ge.s32 	%p87, %r584, %r236;
	@%p87 bra 	$L__BB7_111;
	st.global.u32 	[%rd13+640], %r219;
$L__BB7_111:
	add.s32 	%r590, %r577, 192;
	setp.ge.s32 	%p88, %r590, %r236;
	@%p88 bra 	$L__BB7_113;
	st.global.u32 	[%rd13+768], %r220;
$L__BB7_113:
	add.s32 	%r596, %r577, 224;
	setp.ge.s32 	%p89, %r596, %r236;
	@%p89 bra 	$L__BB7_115;
	st.global.u32 	[%rd13+896], %r221;
$L__BB7_115:
	add.s32 	%r602, %r577, 256;
	setp.ge.s32 	%p90, %r602, %r236;
	@%p90 bra 	$L__BB7_117;
	st.global.u32 	[%rd13+1024], %r222;
$L__BB7_117:
	add.s32 	%r608, %r577, 288;
	setp.ge.s32 	%p91, %r608, %r236;
	@%p91 bra 	$L__BB7_119;
	st.global.u32 	[%rd13+1152], %r223;
$L__BB7_119:
	setp.ge.s32 	%p92, %r111, %r236;
	@%p92 bra 	$L__BB7_121;
	st.global.u32 	[%rd13+1280], %r224;
$L__BB7_121:
	setp.ge.s32 	%p93, %r114, %r236;
	@%p93 bra 	$L__BB7_123;
	st.global.u32 	[%rd13+1408], %r225;
$L__BB7_123:
	setp.ge.s32 	%p94, %r117, %r236;
	@%p94 bra 	$L__BB7_125;
	st.global.u32 	[%rd13+1536], %r226;
$L__BB7_125:
	setp.ge.s32 	%p95, %r120, %r236;
	@%p95 bra 	$L__BB7_127;
	st.global.u32 	[%rd13+1664], %r227;
$L__BB7_127:
	add.s32 	%r614, %r577, 448;
	setp.ge.s32 	%p96, %r614, %r236;
	@%p96 bra 	$L__BB7_129;
	st.global.u32 	[%rd13+1792], %r228;
$L__BB7_129:
	add.s32 	%r620, %r577, 480;
	setp.ge.s32 	%p97, %r620, %r236;
	@%p97 bra 	$L__BB7_131;
	st.global.u32 	[%rd13+1920], %r229;
$L__BB7_131:
	add.s32 	%r626, %r577, 512;
	setp.ge.s32 	%p98, %r626, %r236;
	@%p98 bra 	$L__BB7_133;
	st.global.u32 	[%rd13+2048], %r230;
$L__BB7_133:
	setp.ge.s32 	%p99, %r129, %r236;
	@%p99 bra 	$L__BB7_135;
	st.global.u32 	[%rd13+2176], %r231;
$L__BB7_135:
	setp.ge.s32 	%p100, %r132, %r236;
	@%p100 bra 	$L__BB7_137;
	st.global.u32 	[%rd13+2304], %r232;
$L__BB7_137:
	add.s32 	%r632, %r577, 608;
	setp.ge.s32 	%p101, %r632, %r236;
	@%p101 bra 	$L__BB7_139;
	st.global.u32 	[%rd13+2432], %r233;
$L__BB7_139:
	add.s32 	%r638, %r577, 640;
	setp.ge.s32 	%p102, %r638, %r236;
	@%p102 bra 	$L__BB7_141;
	st.global.u32 	[%rd13+2560], %r234;
$L__BB7_141:
	setp.ge.s32 	%p103, %r139, %r236;
	@%p103 bra 	$L__BB7_143;
	st.global.u32 	[%rd13+2688], %r235;
$L__BB7_143:
	ret;

}
	// .globl	_ZN3cub18CUB_300001_SM_10006detail4scan16DeviceScanKernelINS2_10policy_hubIiiimN4cuda3std3__44plusIvEEE10Policy1000EN6thrust24THRUST_300001_SM_1000_NS10device_ptrIiEESF_NS0_13ScanTileStateIiLb1EEES9_NS1_10InputValueIiPiEEmiLb0EiEEvT0_T1_T2_iT3_T4_T5_
.visible .entry _ZN3cub18CUB_300001_SM_10006detail4scan16DeviceScanKernelINS2_10policy_hubIiiimN4cuda3std3__44plusIvEEE10Policy1000EN6thrust24THRUST_300001_SM_1000_NS10device_ptrIiEESF_NS0_13ScanTileStateIiLb1EEES9_NS1_10InputValueIiPiEEmiLb0EiEEvT0_T1_T2_iT3_T4_T5_(
	.param .align 8 .b8 _ZN3cub18CUB_300001_SM_10006detail4scan16DeviceScanKernelINS2_10policy_hubIiiimN4cuda3std3__44plusIvEEE10Policy1000EN6thrust24THRUST_300001_SM_1000_NS10device_ptrIiEESF_NS0_13ScanTileStateIiLb1EEES9_NS1_10InputValueIiPiEEmiLb0EiEEvT0_T1_T2_iT3_T4_T5__param_0[8],
	.param .align 8 .b8 _ZN3cub18CUB_300001_SM_10006detail4scan16DeviceScanKernelINS2_10policy_hubIiiimN4cuda3std3__44plusIvEEE10Policy1000EN6thrust24THRUST_300001_SM_1000_NS10device_ptrIiEESF_NS0_13ScanTileStateIiLb1EEES9_NS1_10InputValueIiPiEEmiLb0EiEEvT0_T1_T2_iT3_T4_T5__param_1[8],
	.param .align 8 .b8 _ZN3cub18CUB_300001_SM_10006detail4scan16DeviceScanKernelINS2_10policy_hubIiiimN4cuda3std3__44plusIvEEE10Policy1000EN6thrust24THRUST_300001_SM_1000_NS10device_ptrIiEESF_NS0_13ScanTileStateIiLb1EEES9_NS1_10InputValueIiPiEEmiLb0EiEEvT0_T1_T2_iT3_T4_T5__param_2[8],
	.param .u32 _ZN3cub18CUB_300001_SM_10006detail4scan16DeviceScanKernelINS2_10policy_hubIiiimN4cuda3std3__44plusIvEEE10Policy1000EN6thrust24THRUST_300001_SM_1000_NS10device_ptrIiEESF_NS0_13ScanTileStateIiLb1EEES9_NS1_10InputValueIiPiEEmiLb0EiEEvT0_T1_T2_iT3_T4_T5__param_3,
	.param .align 1 .b8 _ZN3cub18CUB_300001_SM_10006detail4scan16DeviceScanKernelINS2_10policy_hubIiiimN4cuda3std3__44plusIvEEE10Policy1000EN6thrust24THRUST_300001_SM_1000_NS10device_ptrIiEESF_NS0_13ScanTileStateIiLb1EEES9_NS1_10InputValueIiPiEEmiLb0EiEEvT0_T1_T2_iT3_T4_T5__param_4[1],
	.param .align 8 .b8 _ZN3cub18CUB_300001_SM_10006detail4scan16DeviceScanKernelINS2_10policy_hubIiiimN4cuda3std3__44plusIvEEE10Policy1000EN6thrust24THRUST_300001_SM_1000_NS10device_ptrIiEESF_NS0_13ScanTileStateIiLb1EEES9_NS1_10InputValueIiPiEEmiLb0EiEEvT0_T1_T2_iT3_T4_T5__param_5[16],
	.param .u64 _ZN3cub18CUB_300001_SM_10006detail4scan16DeviceScanKernelINS2_10policy_hubIiiimN4cuda3std3__44plusIvEEE10Policy1000EN6thrust24THRUST_300001_SM_1000_NS10device_ptrIiEESF_NS0_13ScanTileStateIiLb1EEES9_NS1_10InputValueIiPiEEmiLb0EiEEvT0_T1_T2_iT3_T4_T5__param_6
)
.maxntid 416
{
	.reg .pred 	%p<158>;
	.reg .b16 	%rs<3>;
	.reg .b32 	%r<1003>;
	.reg .b64 	%rd<59>;
	// demoted variable
	.shared .align 16 .b8 _ZZN3cub18CUB_300001_SM_10006detail4scan16DeviceScanKernelINS2_10policy_hubIiiimN4cuda3std3__44plusIvEEE10Policy1000EN6thrust24THRUST_300001_SM_1000_NS10device_ptrIiEESF_NS0_13ScanTileStateIiLb1EEES9_NS1_10InputValueIiPiEEmiLb0EiEEvT0_T1_T2_iT3_T4_T5_E12temp_storage[31632];
	ld.param.u32 	%r206, [_ZN3cub18CUB_300001_SM_10006detail4scan16DeviceScanKernelINS2_10policy_hubIiiimN4cuda3std3__44plusIvEEE10Policy1000EN6thrust24THRUST_300001_SM_1000_NS10device_ptrIiEESF_NS0_13ScanTileStateIiLb1EEES9_NS1_10InputValueIiPiEEmiLb0EiEEvT0_T1_T2_iT3_T4_T5__param_5];
	bfe.u32 	%r207, %r206, 0, 8;
	cvt.u16.u32 	%rs1, %r207;
	and.b16  	%rs2, %rs1, 255;
	ld.param.u64 	%rd18, [_ZN3cub18CUB_300001_SM_10006detail4scan16DeviceScanKernelINS2_10policy_hubIiiimN4cuda3std3__44plusIvEEE10Policy1000EN6thrust24THRUST_300001_SM_1000_NS10device_ptrIiEESF_NS0_13ScanTileStateIiLb1EEES9_NS1_10InputValueIiPiEEmiLb0EiEEvT0_T1_T2_iT3_T4_T5__param_2];
	ld.param.u64 	%rd17, [_ZN3cub18CUB_300001_SM_10006detail4scan16DeviceScanKernelINS2_10policy_hubIiiimN4cuda3std3__44plusIvEEE10Policy1000EN6thrust24THRUST_300001_SM_1000_NS10device_ptrIiEESF_NS0_13ScanTileStateIiLb1EEES9_NS1_10InputValueIiPiEEmiLb0EiEEvT0_T1_T2_iT3_T4_T5__param_1];
	ld.param.u64 	%rd16, [_ZN3cub18CUB_300001_SM_10006detail4scan16DeviceScanKernelINS2_10policy_hubIiiimN4cuda3std3__44plusIvEEE10Policy1000EN6thrust24THRUST_300001_SM_1000_NS10device_ptrIiEESF_NS0_13ScanTileStateIiLb1EEES9_NS1_10InputValueIiPiEEmiLb0EiEEvT0_T1_T2_iT3_T4_T5__param_0];
	ld.param.u64 	%rd1, [_ZN3cub18CUB_300001_SM_10006detail4scan16DeviceScanKernelINS2_10policy_hubIiiimN4cuda3std3__44plusIvEEE10Policy1000EN6thrust24THRUST_300001_SM_1000_NS10device_ptrIiEESF_NS0_13ScanTileStateIiLb1EEES9_NS1_10InputValueIiPiEEmiLb0EiEEvT0_T1_T2_iT3_T4_T5__param_5+8];
	ld.param.u32 	%r205, [_ZN3cub18CUB_300001_SM_10006detail4scan16DeviceScanKernelINS2_10policy_hubIiiimN4cuda3std3__44plusIvEEE10Policy1000EN6thrust24THRUST_300001_SM_1000_NS10device_ptrIiEESF_NS0_13ScanTileStateIiLb1EEES9_NS1_10InputValueIiPiEEmiLb0EiEEvT0_T1_T2_iT3_T4_T5__param_3];
	ld.param.u64 	%rd19, [_ZN3cub18CUB_300001_SM_10006detail4scan16DeviceScanKernelINS2_10policy_hubIiiimN4cuda3std3__44plusIvEEE10Policy1000EN6thrust24THRUST_300001_SM_1000_NS10device_ptrIiEESF_NS0_13ScanTileStateIiLb1EEES9_NS1_10InputValueIiPiEEmiLb0EiEEvT0_T1_T2_iT3_T4_T5__param_6];
	setp.eq.s16 	%p1, %rs2, 0;
	@%p1 bra 	$L__BB8_2;
	cvta.to.global.u64 	%rd20, %rd1;
	ld.global.u32 	%r959, [%rd20];
	bra.uni 	$L__BB8_3;
$L__BB8_2:
	cvt.u32.u64 	%r959, %rd1;
$L__BB8_3:
	cvta.to.global.u64 	%rd3, %rd16;
	cvta.to.global.u64 	%rd4, %rd17;
	mov.u32 	%r208, %ctaid.x;
	add.s32 	%r4, %r205, %r208;
	mul.wide.s32 	%rd5, %r4, 7904;
	sub.s64 	%rd6, %rd19, %rd5;
	setp.lt.u64 	%p2, %rd6, 7905;
	@%p2 bra 	$L__BB8_29;
	mov.u32 	%r5, %tid.x;
	and.b32  	%r617, %r5, 31;
	and.b32  	%r618, %r5, 992;
	mul.lo.s32 	%r619, %r618, 19;
	or.b32  	%r620, %r619, %r617;
	cvt.u64.u32 	%rd42, %r620;
	add.s64 	%rd7, %rd5, %rd42;
	shl.b64 	%rd43, %rd7, 2;
	add.s64 	%rd44, %rd3, %rd43;
	ld.global.u32 	%r621, [%rd44];
	ld.global.u32 	%r622, [%rd44+128];
	ld.global.u32 	%r623, [%rd44+256];
	ld.global.u32 	%r624, [%rd44+384];
	ld.global.u32 	%r625, [%rd44+512];
	ld.global.u32 	%r626, [%rd44+640];
	ld.global.u32 	%r627, [%rd44+768];
	ld.global.u32 	%r628, [%rd44+896];
	ld.global.u32 	%r629, [%rd44+1024];
	ld.global.u32 	%r630, [%rd44+1152];
	ld.global.u32 	%r631, [%rd44+1280];
	ld.global.u32 	%r632, [%rd44+1408];
	ld.global.u32 	%r633, [%rd44+1536];
	ld.global.u32 	%r634, [%rd44+1664];
	ld.global.u32 	%r635, [%rd44+1792];
	ld.global.u32 	%r636, [%rd44+1920];
	ld.global.u32 	%r637, [%rd44+2048];
	ld.global.u32 	%r638, [%rd44+2176];
	ld.global.u32 	%r639, [%rd44+2304];
	// begin inline asm
	mov.u32 %r616, %laneid;
	// end inline asm
	shr.u32 	%r7, %r5, 5;
	mad.lo.s32 	%r640, %r7, 608, %r616;
	shl.b32 	%r641, %r640, 2;
	mov.u32 	%r642, _ZZN3cub18CUB_300001_SM_10006detail4scan16DeviceScanKernelINS2_10policy_hubIiiimN4cuda3std3__44plusIvEEE10Policy1000EN6thrust24THRUST_300001_SM_1000_NS10device_ptrIiEESF_NS0_13ScanTileStateIiLb1EEES9_NS1_10InputValueIiPiEEmiLb0EiEEvT0_T1_T2_iT3_T4_T5_E12temp_storage;
	add.s32 	%r8, %r642, %r641;
	st.shared.u32 	[%r8], %r621;
	st.shared.u32 	[%r8+128], %r622;
	st.shared.u32 	[%r8+256], %r623;
	st.shared.u32 	[%r8+384], %r624;
	st.shared.u32 	[%r8+512], %r625;
	st.shared.u32 	[%r8+640], %r626;
	st.shared.u32 	[%r8+768], %r627;
	st.shared.u32 	[%r8+896], %r628;
	st.shared.u32 	[%r8+1024], %r629;
	st.shared.u32 	[%r8+1152], %r630;
	st.shared.u32 	[%r8+1280], %r631;
	st.shared.u32 	[%r8+1408], %r632;
	st.shared.u32 	[%r8+1536], %r633;
	st.shared.u32 	[%r8+1664], %r634;
	st.shared.u32 	[%r8+1792], %r635;
	st.shared.u32 	[%r8+1920], %r636;
	st.shared.u32 	[%r8+2048], %r637;
	st.shared.u32 	[%r8+2176], %r638;
	st.shared.u32 	[%r8+2304], %r639;
	bar.warp.sync 	-1;
	mad.lo.s32 	%r9, %r616, 72, %r8;
	ld.shared.u32 	%r10, [%r9];
	ld.shared.u32 	%r11, [%r9+4];
	ld.shared.u32 	%r12, [%r9+8];
	ld.shared.u32 	%r13, [%r9+12];
	ld.shared.u32 	%r14, [%r9+16];
	ld.shared.u32 	%r15, [%r9+20];
	ld.shared.u32 	%r16, [%r9+24];
	ld.shared.u32 	%r17, [%r9+28];
	ld.shared.u32 	%r18, [%r9+32];
	ld.shared.u32 	%r19, [%r9+36];
	ld.shared.u32 	%r20, [%r9+40];
	ld.shared.u32 	%r21, [%r9+44];
	ld.shared.u32 	%r22, [%r9+48];
	ld.shared.u32 	%r23, [%r9+52];
	ld.shared.u32 	%r24, [%r9+56];
	ld.shared.u32 	%r25, [%r9+60];
	ld.shared.u32 	%r26, [%r9+64];
	ld.shared.u32 	%r27, [%r9+68];
	ld.shared.u32 	%r28, [%r9+72];
	bar.sync 	0;
	setp.ne.s32 	%p100, %r4, 0;
	@%p100 bra 	$L__BB8_9;
	add.s32 	%r860, %r11, %r10;
	add.s32 	%r861, %r12, %r860;
	add.s32 	%r862, %r13, %r861;
	add.s32 	%r863, %r14, %r862;
	add.s32 	%r864, %r15, %r863;
	add.s32 	%r865, %r16, %r864;
	add.s32 	%r866, %r17, %r865;
	add.s32 	%r867, %r18, %r866;
	add.s32 	%r868, %r19, %r867;
	add.s32 	%r869, %r20, %r868;
	add.s32 	%r870, %r21, %r869;
	add.s32 	%r871, %r22, %r870;
	add.s32 	%r872, %r23, %r871;
	add.s32 	%r873, %r24, %r872;
	add.s32 	%r874, %r25, %r873;
	add.s32 	%r875, %r26, %r874;
	add.s32 	%r876, %r27, %r875;
	add.s32 	%r834, %r28, %r876;
	mov.b32 	%r832, 1;
	mov.b32 	%r857, 0;
	mov.b32 	%r859, -1;
	// begin inline asm
	{  .reg .s32 r0;  .reg .pred p;  shfl.sync.up.b32 r0|p, %r834, %r832, %r857, %r859;  @p add.s32 r0, r0, %r834;  mov.s32 %r830, r0;}
	// end inline asm
	mov.b32 	%r838, 2;
	// begin inline asm
	{  .reg .s32 r0;  .reg .pred p;  shfl.sync.up.b32 r0|p, %r830, %r838, %r857, %r859;  @p add.s32 r0, r0, %r830;  mov.s32 %r836, r0;}
	// end inline asm
	mov.b32 	%r844, 4;
	// begin inline asm
	{  .reg .s32 r0;  .reg .pred p;  shfl.sync.up.b32 r0|p, %r836, %r844, %r857, %r859;  @p add.s32 r0, r0, %r836;  mov.s32 %r842, r0;}
	// end inline asm
	mov.b32 	%r850, 8;
	// begin inline asm
	{  .reg .s32 r0;  .reg .pred p;  shfl.sync.up.b32 r0|p, %r842, %r850, %r857, %r859;  @p add.s32 r0, r0, %r842;  mov.s32 %r848, r0;}
	// end inline asm
	mov.b32 	%r856, 16;
	// begin inline asm
	{  .reg .s32 r0;  .reg .pred p;  shfl.sync.up.b32 r0|p, %r848, %r856, %r857, %r859;  @p add.s32 r0, r0, %r848;  mov.s32 %r854, r0;}
	// end inline asm
	setp.ne.s32 	%p143, %r616, 31;
	@%p143 bra 	$L__BB8_7;
	shl.b32 	%r877, %r7, 2;
	mov.u32 	%r878, _ZZN3cub18CUB_300001_SM_10006detail4scan16DeviceScanKernelINS2_10policy_hubIiiimN4cuda3std3__44plusIvEEE10Policy1000EN6thrust24THRUST_300001_SM_1000_NS10device_ptrIiEESF_NS0_13ScanTileStateIiLb1EEES9_NS1_10InputValueIiPiEEmiLb0EiEEvT0_T1_T2_iT3_T4_T5_E12temp_storage;
	add.s32 	%r879, %r878, %r877;
	st.shared.u32 	[%r879+16], %r854;
$L__BB8_7:
	bar.sync 	0;
	ld.shared.v4.u32 	{%r880, %r881, %r882, %r883}, [_ZZN3cub18CUB_300001_SM_10006detail4scan16DeviceScanKernelINS2_10policy_hubIiiimN4cuda3std3__44plusIvEEE10Policy1000EN6thrust24THRUST_300001_SM_1000_NS10device_ptrIiEESF_NS0_13ScanTileStateIiLb1EEES9_NS1_10InputValueIiPiEEmiLb0EiEEvT0_T1_T2_iT3_T4_T5_E12temp_storage+16];
	add.s32 	%r884, %r881, %r880;
	setp.eq.s32 	%p144, %r7, 2;
	selp.b32 	%r885, %r884, %r880, %p144;
	add.s32 	%r886, %r884, %r882;
	setp.eq.s32 	%p145, %r7, 3;
	selp.b32 	%r887, %r886, %r885, %p145;
	add.s32 	%r888, %r886, %r883;
	setp.eq.s32 	%p146, %r7, 4;
	selp.b32 	%r889, %r888, %r887, %p146;
	ld.shared.v4.u32 	{%r890, %r891, %r892, %r893}, [_ZZN3cub18CUB_300001_SM_10006detail4scan16DeviceScanKernelINS2_10policy_hubIiiimN4cuda3std3__44plusIvEEE10Policy1000EN6thrust24THRUST_300001_SM_1000_NS10device_ptrIiEESF_NS0_13ScanTileStateIiLb1EEES9_NS1_10InputValueIiPiEEmiLb0EiEEvT0_T1_T2_iT3_T4_T5_E12temp_storage+32];
	add.s32 	%r894, %r888, %r890;
	setp.eq.s32 	%p147, %r7, 5;
	selp.b32 	%r895, %r894, %r889, %p147;
	add.s32 	%r896, %r894, %r891;
	setp.eq.s32 	%p148, %r7, 6;
	selp.b32 	%r897, %r896, %r895, %p148;
	add.s32 	%r898, %r896, %r892;
	setp.eq.s32 	%p149, %r7, 7;
	selp.b32 	%r899, %r898, %r897, %p149;
	add.s32 	%r900, %r898, %r893;
	setp.eq.s32 	%p150, %r7, 8;
	selp.b32 	%r901, %r900, %r899, %p150;
	ld.shared.v4.u32 	{%r902, %r903, %r904, %r905}, [_ZZN3cub18CUB_300001_SM_10006detail4scan16DeviceScanKernelINS2_10policy_hubIiiimN4cuda3std3__44plusIvEEE10Policy1000EN6thrust24THRUST_300001_SM_1000_NS10device_ptrIiEESF_NS0_13ScanTileStateIiLb1EEES9_NS1_10InputValueIiPiEEmiLb0EiEEvT0_T1_T2_iT3_T4_T5_E12temp_storage+48];
	add.s32 	%r906, %r900, %r902;
	setp.eq.s32 	%p151, %r7, 9;
	selp.b32 	%r907, %r906, %r901, %p151;
	add.s32 	%r908, %r906, %r903;
	setp.eq.s32 	%p152, %r7, 10;
	selp.b32 	%r909, %r908, %r907, %p152;
	add.s32 	%r910, %r908, %r904;
	setp.eq.s32 	%p153, %r7, 11;
	selp.b32 	%r911, %r910, %r909, %p153;
	add.s32 	%r912, %r910, %r905;
	setp.eq.s32 	%p154, %r7, 12;
	selp.b32 	%r913, %r912, %r911, %p154;
	ld.shared.u32 	%r914, [_ZZN3cub18CUB_300001_SM_10006detail4scan16DeviceScanKernelINS2_10policy_hubIiiimN4cuda3std3__44plusIvEEE10Policy1000EN6thrust24THRUST_300001_SM_1000_NS10device_ptrIiEESF_NS0_13ScanTileStateIiLb1EEES9_NS1_10InputValueIiPiEEmiLb0EiEEvT0_T1_T2_iT3_T4_T5_E12temp_storage+64];
	setp.lt.u32 	%p155, %r5, 32;
	selp.b32 	%r915, 0, %r913, %p155;
	setp.eq.s32 	%p156, %r616, 0;
	sub.s32 	%r916, %r854, %r834;
	selp.b32 	%r917, 0, %r916, %p156;
	add.s32 	%r918, %r917, %r959;
	add.s32 	%r971, %r918, %r915;
	add.s32 	%r919, %r914, %r959;
	add.s32 	%r32, %r919, %r912;
	setp.ne.s32 	%p157, %r5, 0;
	@%p157 bra 	$L__BB8_28;
	add.s64 	%rd56, %rd18, 256;
	mov.b32 	%r920, 101;
	// begin inline asm
	st.relaxed.gpu.v2.u32 [%rd56], {%r920, %r32};
	// end inline asm
	bra.uni 	$L__BB8_28;
$L__BB8_9:
	add.s32 	%r673, %r11, %r10;
	add.s32 	%r674, %r12, %r673;
	add.s32 	%r675, %r13, %r674;
	add.s32 	%r676, %r14, %r675;
	add.s32 	%r677, %r15, %r676;
	add.s32 	%r678, %r16, %r677;
	add.s32 	%r679, %r17, %r678;
	add.s32 	%r680, %r18, %r679;
	add.s32 	%r681, %r19, %r680;
	add.s32 	%r682, %r20, %r681;
	add.s32 	%r683, %r21, %r682;
	add.s32 	%r684, %r22, %r683;
	add.s32 	%r685, %r23, %r684;
	add.s32 	%r686, %r24, %r685;
	add.s32 	%r687, %r25, %r686;
	add.s32 	%r688, %r26, %r687;
	add.s32 	%r689, %r27, %r688;
	add.s32 	%r647, %r28, %r689;
	mov.b32 	%r645, 1;
	mov.b32 	%r670, 0;
	mov.b32 	%r672, -1;
	// begin inline asm
	{  .reg .s32 r0;  .reg .pred p;  shfl.sync.up.b32 r0|p, %r647, %r645, %r670, %r672;  @p add.s32 r0, r0, %r647;  mov.s32 %r643, r0;}
	// end inline asm
	mov.b32 	%r651, 2;
	// begin inline asm
	{  .reg .s32 r0;  .reg .pred p;  shfl.sync.up.b32 r0|p, %r643, %r651, %r670, %r672;  @p add.s32 r0, r0, %r643;  mov.s32 %r649, r0;}
	// end inline asm
	mov.b32 	%r657, 4;
	// begin inline asm
	{  .reg .s32 r0;  .reg .pred p;  shfl.sync.up.b32 r0|p, %r649, %r657, %r670, %r672;  @p add.s32 r0, r0, %r649;  mov.s32 %r655, r0;}
	// end inline asm
	mov.b32 	%r663, 8;
	// begin inline asm
	{  .reg .s32 r0;  .reg .pred p;  shfl.sync.up.b32 r0|p, %r655, %r663, %r670, %r672;  @p add.s32 r0, r0, %r655;  mov.s32 %r661, r0;}
	// end inline asm
	mov.b32 	%r669, 16;
	// begin inline asm
	{  .reg .s32 r0;  .reg .pred p;  shfl.sync.up.b32 r0|p, %r661, %r669, %r670, %r672;  @p add.s32 r0, r0, %r661;  mov.s32 %r667, r0;}
	// end inline asm
	setp.ne.s32 	%p101, %r616, 31;
	@%p101 bra 	$L__BB8_11;
	shl.b32 	%r690, %r7, 2;
	mov.u32 	%r691, _ZZN3cub18CUB_300001_SM_10006detail4scan16DeviceScanKernelINS2_10policy_hubIiiimN4cuda3std3__44plusIvEEE10Policy1000EN6thrust24THRUST_300001_SM_1000_NS10device_ptrIiEESF_NS0_13ScanTileStateIiLb1EEES9_NS1_10InputValueIiPiEEmiLb0EiEEvT0_T1_T2_iT3_T4_T5_E12temp_storage;
	add.s32 	%r692, %r691, %r690;
	st.shared.u32 	[%r692+16], %r667;
$L__BB8_11:
	sub.s32 	%r693, %r667, %r647;
	bar.sync 	0;
	ld.shared.v4.u32 	{%r694, %r695, %r696, %r697}, [_ZZN3cub18CUB_300001_SM_10006detail4scan16DeviceScanKernelINS2_10policy_hubIiiimN4cuda3std3__44plusIvEEE10Policy1000EN6thrust24THRUST_300001_SM_1000_NS10device_ptrIiEESF_NS0_13ScanTileStateIiLb1EEES9_NS1_10InputValueIiPiEEmiLb0EiEEvT0_T1_T2_iT3_T4_T5_E12temp_storage+16];
	add.s32 	%r698, %r695, %r694;
	setp.eq.s32 	%p102, %r7, 2;
	selp.b32 	%r699, %r698, %r694, %p102;
	add.s32 	%r700, %r698, %r696;
	setp.eq.s32 	%p103, %r7, 3;
	selp.b32 	%r701, %r700, %r699, %p103;
	add.s32 	%r702, %r700, %r697;
	setp.eq.s32 	%p104, %r7, 4;
	selp.b32 	%r703, %r702, %r701, %p104;
	ld.shared.v4.u32 	{%r704, %r705, %r706, %r707}, [_ZZN3cub18CUB_300001_SM_10006detail4scan16DeviceScanKernelINS2_10policy_hubIiiimN4cuda3std3__44plusIvEEE10Policy1000EN6thrust24THRUST_300001_SM_1000_NS10device_ptrIiEESF_NS0_13ScanTileStateIiLb1EEES9_NS1_10InputValueIiPiEEmiLb0EiEEvT0_T1_T2_iT3_T4_T5_E12temp_storage+32];
	add.s32 	%r708, %r702, %r704;
	setp.eq.s32 	%p105, %r7, 5;
	selp.b32 	%r709, %r708, %r703, %p105;
	add.s32 	%r710, %r708, %r705;
	setp.eq.s32 	%p106, %r7, 6;
	selp.b32 	%r711, %r710, %r709, %p106;
	add.s32 	%r712, %r710, %r706;
	setp.eq.s32 	%p107, %r7, 7;
	selp.b32 	%r713, %r712, %r711, %p107;
	add.s32 	%r714, %r712, %r707;
	setp.eq.s32 	%p108, %r7, 8;
	selp.b32 	%r715, %r714, %r713, %p108;
	ld.shared.v4.u32 	{%r716, %r717, %r718, %r719}, [_ZZN3cub18CUB_300001_SM_10006detail4scan16DeviceScanKernelINS2_10policy_hubIiiimN4cuda3std3__44plusIvEEE10Policy1000EN6thrust24THRUST_300001_SM_1000_NS10device_ptrIiEESF_NS0_13ScanTileStateIiLb1EEES9_NS1_10InputValueIiPiEEmiLb0EiEEvT0_T1_T2_iT3_T4_T5_E12temp_storage+48];
	add.s32 	%r720, %r714, %r716;
	setp.eq.s32 	%p109, %r7, 9;
	selp.b32 	%r721, %r720, %r715, %p109;
	add.s32 	%r722, %r720, %r717;
	setp.eq.s32 	%p110, %r7, 10;
	selp.b32 	%r723, %r722, %r721, %p110;
	add.s32 	%r724, %r722, %r718;
	setp.eq.s32 	%p111, %r7, 11;
	selp.b32 	%r725, %r724, %r723, %p111;
	add.s32 	%r726, %r724, %r719;
	setp.eq.s32 	%p112, %r7, 12;
	selp.b32 	%r727, %r726, %r725, %p112;
	ld.shared.u32 	%r728, [_ZZN3cub18CUB_300001_SM_10006detail4scan16DeviceScanKernelINS2_10policy_hubIiiimN4cuda3std3__44plusIvEEE10Policy1000EN6thrust24THRUST_300001_SM_1000_NS10device_ptrIiEESF_NS0_13ScanTileStateIiLb1EEES9_NS1_10InputValueIiPiEEmiLb0EiEEvT0_T1_T2_iT3_T4_T5_E12temp_storage+64];
	add.s32 	%r35, %r726, %r728;
	setp.gt.u32 	%p113, %r5, 31;
	setp.lt.u32 	%p114, %r5, 32;
	setp.eq.s32 	%p115, %r616, 0;
	selp.b32 	%r729, 0, %r693, %p115;
	add.s32 	%r970, %r727, %r729;
	selp.b32 	%r37, %r693, %r970, %p114;
	@%p113 bra 	$L__BB8_27;
	setp.ne.s32 	%p116, %r5, 0;
	mul.wide.s32 	%rd45, %r4, 8;
	add.s64 	%rd8, %rd18, %rd45;
	@%p116 bra 	$L__BB8_14;
	st.shared.u32 	[_ZZN3cub18CUB_300001_SM_10006detail4scan16DeviceScanKernelINS2_10policy_hubIiiimN4cuda3std3__44plusIvEEE10Policy1000EN6thrust24THRUST_300001_SM_1000_NS10device_ptrIiEESF_NS0_13ScanTileStateIiLb1EEES9_NS1_10InputValueIiPiEEmiLb0EiEEvT0_T1_T2_iT3_T4_T5_E12temp_storage+12], %r35;
	add.s64 	%rd46, %rd8, 256;
	mov.b32 	%r730, 100;
	// begin inline asm
	st.relaxed.gpu.v2.u32 [%rd46], {%r730, %r35};
	// end inline asm
$L__BB8_14:
	not.b32 	%r736, %r5;
	add.s32 	%r966, %r4, %r736;
	mov.b32 	%r732, 550;
	// begin inline asm
	nanosleep.u32 %r732;
	// end inline asm
	mul.wide.s32 	%rd48, %r966, 8;
	add.s64 	%rd49, %rd18, %rd48;
	add.s64 	%rd47, %rd49, 256;
	// begin inline asm
	ld.relaxed.gpu.v2.u32 {%r967, %r961}, [%rd47];
	// end inline asm
	mov.b32 	%r962, 478;
$L__BB8_15:
	setp.eq.s32 	%p117, %r967, 99;
	mov.b32 	%r737, -1;
	vote.sync.any.pred 	%p118, %p117, %r737;
	not.pred 	%p119, %p118;
	@%p119 bra 	$L__BB8_17;
	// begin inline asm
	nanosleep.u32 %r962;
	// end inline asm
	shr.u32 	%r962, %r962, 1;
	// begin inline asm
	ld.relaxed.gpu.v2.u32 {%r967, %r961}, [%rd47];
	// end inline asm
	bra.uni 	$L__BB8_15;
$L__BB8_17:
	setp.eq.s32 	%p120, %r967, 101;
	mov.b32 	%r764, -1;
	vote.sync.ballot.b32 	%r766, %p120, %r764;
	// begin inline asm
	mov.u32 %r739, %lanemask_ge;
	// end inline asm
	and.b32  	%r767, %r766, %r739;
	or.b32  	%r768, %r767, -2147483648;
	add.s32 	%r769, %r768, -1;
	not.b32 	%r770, %r768;
	and.b32  	%r771, %r770, %r769;
	popc.b32 	%r743, %r771;
	mov.b32 	%r742, 1;
	// begin inline asm
	shfl.sync.down.b32 %r740, %r961, %r742, %r743, %r764;
	// end inline asm
	setp.lt.s32 	%p122, %r616, %r743;
	selp.b32 	%r772, %r740, 0, %p122;
	add.s32 	%r746, %r772, %r961;
	mov.b32 	%r747, 2;
	// begin inline asm
	shfl.sync.down.b32 %r745, %r746, %r747, %r743, %r764;
	// end inline asm
	add.s32 	%r50, %r616, 2;
	setp.gt.s32 	%p123, %r50, %r743;
	selp.b32 	%r773, 0, %r745, %p123;
	add.s32 	%r751, %r746, %r773;
	mov.b32 	%r752, 4;
	// begin inline asm
	shfl.sync.down.b32 %r750, %r751, %r752, %r743, %r764;
	// end inline asm
	add.s32 	%r51, %r616, 4;
	setp.gt.s32 	%p124, %r51, %r743;
	selp.b32 	%r774, 0, %r750, %p124;
	add.s32 	%r756, %r751, %r774;
	mov.b32 	%r757, 8;
	// begin inline asm
	shfl.sync.down.b32 %r755, %r756, %r757, %r743, %r764;
	// end inline asm
	add.s32 	%r52, %r616, 8;
	setp.gt.s32 	%p125, %r52, %r743;
	selp.b32 	%r775, 0, %r755, %p125;
	add.s32 	%r761, %r756, %r775;
	mov.b32 	%r762, 16;
	// begin inline asm
	shfl.sync.down.b32 %r760, %r761, %r762, %r743, %r764;
	// end inline asm
	add.s32 	%r53, %r616, 16;
	setp.gt.s32 	%p126, %r53, %r743;
	selp.b32 	%r776, 0, %r760, %p126;
	add.s32 	%r965, %r761, %r776;
	add.s64 	%rd10, %rd18, 256;
	mov.b32 	%r963, 478;
$L__BB8_18:
	setp.ne.s32 	%p127, %r967, 101;
	mov.b32 	%r777, -1;
	vote.sync.all.pred 	%p128, %p127, %r777;
	not.pred 	%p129, %p128;
	@%p129 bra 	$L__BB8_23;
	shr.u32 	%r963, %r963, 1;
	mul.wide.s32 	%rd52, %r966, 8;
	add.s64 	%rd53, %rd10, %rd52;
	add.s64 	%rd51, %rd53, -256;
	// begin inline asm
	ld.relaxed.gpu.v2.u32 {%r967, %r968}, [%rd51];
	// end inline asm
	mov.u32 	%r969, %r963;
$L__BB8_20:
	setp.eq.s32 	%p133, %r967, 99;
	mov.b32 	%r785, -1;
	vote.sync.any.pred 	%p134, %p133, %r785;
	not.pred 	%p135, %p134;
	@%p135 bra 	$L__BB8_22;
	// begin inline asm
	nanosleep.u32 %r969;
	// end inline asm
	shr.u32 	%r969, %r969, 1;
	// begin inline asm
	ld.relaxed.gpu.v2.u32 {%r967, %r968}, [%rd51];
	// end inline asm
	bra.uni 	$L__BB8_20;
$L__BB8_22:
	setp.eq.s32 	%p136, %r967, 101;
	mov.b32 	%r811, -1;
	vote.sync.ballot.b32 	%r812, %p136, %r811;
	and.b32  	%r813, %r812, %r739;
	or.b32  	%r814, %r813, -2147483648;
	add.s32 	%r815, %r814, -1;
	not.b32 	%r816, %r814;
	and.b32  	%r817, %r816, %r815;
	popc.b32 	%r790, %r817;
	mov.b32 	%r789, 1;
	// begin inline asm
	shfl.sync.down.b32 %r787, %r968, %r789, %r790, %r811;
	// end inline asm
	setp.lt.s32 	%p138, %r616, %r790;
	selp.b32 	%r818, %r787, 0, %p138;
	add.s32 	%r793, %r818, %r968;
	mov.b32 	%r794, 2;
	// begin inline asm
	shfl.sync.down.b32 %r792, %r793, %r794, %r790, %r811;
	// end inline asm
	setp.gt.s32 	%p139, %r50, %r790;
	selp.b32 	%r819, 0, %r792, %p139;
	add.s32 	%r798, %r793, %r819;
	mov.b32 	%r799, 4;
	// begin inline asm
	shfl.sync.down.b32 %r797, %r798, %r799, %r790, %r811;
	// end inline asm
	setp.gt.s32 	%p140, %r51, %r790;
	selp.b32 	%r820, 0, %r797, %p140;
	add.s32 	%r803, %r798, %r820;
	mov.b32 	%r804, 8;
	// begin inline asm
	shfl.sync.down.b32 %r802, %r803, %r804, %r790, %r811;
	// end inline asm
	setp.gt.s32 	%p141, %r52, %r790;
	selp.b32 	%r821, 0, %r802, %p141;
	add.s32 	%r808, %r803, %r821;
	mov.b32 	%r809, 16;
	// begin inline asm
	shfl.sync.down.b32 %r807, %r808, %r809, %r790, %r811;
	// end inline asm
	setp.gt.s32 	%p142, %r53, %r790;
	selp.b32 	%r822, 0, %r807, %p142;
	add.s32 	%r823, %r822, %r965;
	add.s32 	%r965, %r823, %r808;
	add.s32 	%r966, %r966, -32;
	bra.uni 	$L__BB8_18;
$L__BB8_23:
	@%p116 bra 	$L__BB8_25;
	add.s32 	%r780, %r965, %r35;
	add.s64 	%rd50, %rd8, 256;
	mov.b32 	%r779, 101;
	// begin inline asm
	st.relaxed.gpu.v2.u32 [%rd50], {%r779, %r780};
	// end inline asm
	st.shared.u32 	[_ZZN3cub18CUB_300001_SM_10006detail4scan16DeviceScanKernelINS2_10policy_hubIiiimN4cuda3std3__44plusIvEEE10Policy1000EN6thrust24THRUST_300001_SM_1000_NS10device_ptrIiEESF_NS0_13ScanTileStateIiLb1EEES9_NS1_10InputValueIiPiEEmiLb0EiEEvT0_T1_T2_iT3_T4_T5_E12temp_storage+4], %r965;
	st.shared.u32 	[_ZZN3cub18CUB_300001_SM_10006detail4scan16DeviceScanKernelINS2_10policy_hubIiiimN4cuda3std3__44plusIvEEE10Policy1000EN6thrust24THRUST_300001_SM_1000_NS10device_ptrIiEESF_NS0_13ScanTileStateIiLb1EEES9_NS1_10InputValueIiPiEEmiLb0EiEEvT0_T1_T2_iT3_T4_T5_E12temp_storage+8], %r780;
$L__BB8_25:
	setp.ne.s32 	%p131, %r616, 0;
	mov.u32 	%r970, %r37;
	@%p131 bra 	$L__BB8_27;
	st.shared.u32 	[_ZZN3cub18CUB_300001_SM_10006detail4scan16DeviceScanKernelINS2_10policy_hubIiiimN4cuda3std3__44plusIvEEE10Policy1000EN6thrust24THRUST_300001_SM_1000_NS10device_ptrIiEESF_NS0_13ScanTileStateIiLb1EEES9_NS1_10InputValueIiPiEEmiLb0EiEEvT0_T1_T2_iT3_T4_T5_E12temp_storage+84], %r965;
	mov.u32 	%r970, %r965;
$L__BB8_27:
	bar.sync 	0;
	setp.eq.s32 	%p132, %r5, 0;
	ld.shared.u32 	%r781, [_ZZN3cub18CUB_300001_SM_10006detail4scan16DeviceScanKernelINS2_10policy_hubIiiimN4cuda3std3__44plusIvEEE10Policy1000EN6thrust24THRUST_300001_SM_1000_NS10device_ptrIiEESF_NS0_13ScanTileStateIiLb1EEES9_NS1_10InputValueIiPiEEmiLb0EiEEvT0_T1_T2_iT3_T4_T5_E12temp_storage+84];
	selp.b32 	%r782, 0, %r781, %p132;
	add.s32 	%r971, %r782, %r970;
$L__BB8_28:
	add.s32 	%r922, %r971, %r10;
	add.s32 	%r923, %r11, %r922;
	add.s32 	%r924, %r12, %r923;
	add.s32 	%r925, %r13, %r924;
	add.s32 	%r926, %r14, %r925;
	add.s32 	%r927, %r15, %r926;
	add.s32 	%r928, %r16, %r927;
	add.s32 	%r929, %r17, %r928;
	add.s32 	%r930, %r18, %r929;
	add.s32 	%r931, %r19, %r930;
	add.s32 	%r932, %r20, %r931;
	add.s32 	%r933, %r21, %r932;
	add.s32 	%r934, %r22, %r933;
	add.s32 	%r935, %r23, %r934;
	add.s32 	%r936, %r24, %r935;
	add.s32 	%r937, %r25, %r936;
	add.s32 	%r938, %r26, %r937;
	add.s32 	%r939, %r27, %r938;
	bar.sync 	0;
	st.shared.u32 	[%r9], %r971;
	st.shared.u32 	[%r9+4], %r922;
	st.shared.u32 	[%r9+8], %r923;
	st.shared.u32 	[%r9+12], %r924;
	st.shared.u32 	[%r9+16], %r925;
	st.shared.u32 	[%r9+20], %r926;
	st.shared.u32 	[%r9+24], %r927;
	st.shared.u32 	[%r9+28], %r928;
	st.shared.u32 	[%r9+32], %r929;
	st.shared.u32 	[%r9+36], %r930;
	st.shared.u32 	[%r9+40], %r931;
	st.shared.u32 	[%r9+44], %r932;
	st.shared.u32 	[%r9+48], %r933;
	st.shared.u32 	[%r9+52], %r934;
	st.shared.u32 	[%r9+56], %r935;
	st.shared.u32 	[%r9+60], %r936;
	st.shared.u32 	[%r9+64], %r937;
	st.shared.u32 	[%r9+68], %r938;
	st.shared.u32 	[%r9+72], %r939;
	bar.warp.sync 	-1;
	ld.shared.u32 	%r940, [%r8];
	ld.shared.u32 	%r941, [%r8+128];
	ld.shared.u32 	%r942, [%r8+256];
	ld.shared.u32 	%r943, [%r8+384];
	ld.shared.u32 	%r944, [%r8+512];
	ld.shared.u32 	%r945, [%r8+640];
	ld.shared.u32 	%r946, [%r8+768];
	ld.shared.u32 	%r947, [%r8+896];
	ld.shared.u32 	%r948, [%r8+1024];
	ld.shared.u32 	%r949, [%r8+1152];
	ld.shared.u32 	%r950, [%r8+1280];
	ld.shared.u32 	%r951, [%r8+1408];
	ld.shared.u32 	%r952, [%r8+1536];
	ld.shared.u32 	%r953, [%r8+1664];
	ld.shared.u32 	%r954, [%r8+1792];
	ld.shared.u32 	%r955, [%r8+1920];
	ld.shared.u32 	%r956, [%r8+2048];
	ld.shared.u32 	%r957, [%r8+2176];
	ld.shared.u32 	%r958, [%r8+2304];
	add.s64 	%rd58, %rd4, %rd43;
	st.global.u32 	[%rd58], %r940;
	st.global.u32 	[%rd58+128], %r941;
	st.global.u32 	[%rd58+256], %r942;
	st.global.u32 	[%rd58+384], %r943;
	st.global.u32 	[%rd58+512], %r944;
	st.global.u32 	[%rd58+640], %r945;
	st.global.u32 	[%rd58+768], %r946;
	st.global.u32 	[%rd58+896], %r947;
	st.global.u32 	[%rd58+1024], %r948;
	st.global.u32 	[%rd58+1152], %r949;
	st.global.u32 	[%rd58+1280], %r950;
	st.global.u32 	[%rd58+1408], %r951;
	st.global.u32 	[%rd58+1536], %r952;
	st.global.u32 	[%rd58+1664], %r953;
	st.global.u32 	[%rd58+1792], %r954;
	st.global.u32 	[%rd58+1920], %r955;
	st.global.u32 	[%rd58+2048], %r956;
	st.global.u32 	[%rd58+2176], %r957;
	st.global.u32 	[%rd58+2304], %r958;
	bra.uni 	$L__BB8_131;
$L__BB8_29:
	setp.eq.s64 	%p3, %rd6, 0;
	@%p3 bra 	$L__BB8_131;
	cvt.u32.u64 	%r75, %rd6;
	shl.b64 	%rd21, %rd5, 2;
	add.s64 	%rd22, %rd3, %rd21;
	mov.u32 	%r76, %tid.x;
	ld.global.u32 	%r990, [%rd22];
	and.b32  	%r209, %r76, 31;
	and.b32  	%r210, %r76, 992;
	mul.lo.s32 	%r211, %r210, 19;
	or.b32  	%r78, %r211, %r209;
	setp.ge.u32 	%p4, %r78, %r75;
	shl.b32 	%r212, %r78, 2;
	cvt.u64.u32 	%rd23, %r212;
	add.s64 	%rd12, %rd22, %rd23;
	mov.u32 	%r972, %r990;
	@%p4 bra 	$L__BB8_32;
	ld.global.u32 	%r972, [%rd12];
$L__BB8_32:
	add.s32 	%r213, %r78, 32;
	setp.ge.u32 	%p5, %r213, %r75;
	mov.u32 	%r973, %r990;
	@%p5 bra 	$L__BB8_34;
	ld.global.u32 	%r973, [%rd12+128];
$L__BB8_34:
	add.s32 	%r214, %r78, 64;
	setp.ge.u32 	%p6, %r214, %r75;
	mov.u32 	%r974, %r990;
	@%p6 bra 	$L__BB8_36;
	ld.global.u32 	%r974, [%rd12+256];
$L__BB8_36:
	add.s32 	%r215, %r78, 96;
	setp.ge.u32 	%p7, %r215, %r75;
	mov.u32 	%r975, %r990;
	@%p7 bra 	$L__BB8_38;
	ld.global.u32 	%r975, [%rd12+384];
$L__BB8_38:
	add.s32 	%r216, %r78, 128;
	setp.ge.u32 	%p8, %r216, %r75;
	mov.u32 	%r976, %r990;
	@%p8 bra 	$L__BB8_40;
	ld.global.u32 	%r976, [%rd12+512];
$L__BB8_40:
	add.s32 	%r217, %r78, 160;
	setp.ge.u32 	%p9, %r217, %r75;
	mov.u32 	%r977, %r990;
	@%p9 bra 	$L__BB8_42;
	ld.global.u32 	%r977, [%rd12+640];
$L__BB8_42:
	add.s32 	%r218, %r78, 192;
	setp.ge.u32 	%p10, %r218, %r75;
	mov.u32 	%r978, %r990;
	@%p10 bra 	$L__BB8_44;
	ld.global.u32 	%r978, [%rd12+768];
$L__BB8_44:
	add.s32 	%r219, %r78, 224;
	setp.ge.u32 	%p11, %r219, %r75;
	mov.u32 	%r979, %r990;
	@%p11 bra 	$L__BB8_46;
	ld.global.u32 	%r979, [%rd12+896];
$L__BB8_46:
	add.s32 	%r95, %r78, 256;
	setp.ge.u32 	%p12, %r95, %r75;
	mov.u32 	%r980, %r990;
	@%p12 bra 	$L__BB8_48;
	ld.global.u32 	%r980, [%rd12+1024];
$L__BB8_48:
	add.s32 	%r98, %r78, 288;
	setp.ge.u32 	%p13, %r98, %r75;
	mov.u32 	%r981, %r990;
	@%p13 bra 	$L__BB8_50;
	ld.global.u32 	%r981, [%rd12+1152];
$L__BB8_50:
	add.s32 	%r220, %r78, 320;
	setp.ge.u32 	%p14, %r220, %r75;
	mov.u32 	%r982, %r990;
	@%p14 bra 	$L__BB8_52;
	ld.global.u32 	%r982, [%rd12+1280];
$L__BB8_52:
	add.s32 	%r221, %r78, 352;
	setp.ge.u32 	%p15, %r221, %r75;
	mov.u32 	%r983, %r990;
	@%p15 bra 	$L__BB8_54;
	ld.global.u32 	%r983, [%rd12+1408];
$L__BB8_54:
	add.s32 	%r222, %r78, 384;
	setp.ge.u32 	%p16, %r222, %r75;
	mov.u32 	%r984, %r990;
	@%p16 bra 	$L__BB8_56;
	ld.global.u32 	%r984, [%rd12+1536];
$L__BB8_56:
	add.s32 	%r223, %r78, 416;
	setp.ge.u32 	%p17, %r223, %r75;
	mov.u32 	%r985, %r990;
	@%p17 bra 	$L__BB8_58;
	ld.global.u32 	%r985, [%rd12+1664];
$L__BB8_58:
	add.s32 	%r224, %r78, 448;
	setp.ge.u32 	%p18, %r224, %r75;
	mov.u32 	%r986, %r990;
	@%p18 bra 	$L__BB8_60;
	ld.global.u32 	%r986, [%rd12+1792];
$L__BB8_60:
	add.s32 	%r225, %r78, 480;
	setp.ge.u32 	%p19, %r225, %r75;
	mov.u32 	%r987, %r990;
	@%p19 bra 	$L__BB8_62;
	ld.global.u32 	%r987, [%rd12+1920];
$L__BB8_62:
	add.s32 	%r226, %r78, 512;
	setp.ge.u32 	%p20, %r226, %r75;
	mov.u32 	%r988, %r990;
	@%p20 bra 	$L__BB8_64;
	ld.global.u32 	%r988, [%rd12+2048];
$L__BB8_64:
	add.s32 	%r115, %r78, 544;
	setp.ge.u32 	%p21, %r115, %r75;
	mov.u32 	%r989, %r990;
	@%p21 bra 	$L__BB8_66;
	ld.global.u32 	%r989, [%rd12+2176];
$L__BB8_66:
	add.s32 	%r118, %r78, 576;
	setp.ge.u32 	%p22, %r118, %r75;
	@%p22 bra 	$L__BB8_68;
	ld.global.u32 	%r990, [%rd12+2304];
$L__BB8_68:
	// begin inline asm
	mov.u32 %r227, %laneid;
	// end inline asm
	shr.u32 	%r122, %r76, 5;
	mad.lo.s32 	%r228, %r122, 608, %r227;
	shl.b32 	%r229, %r228, 2;
	mov.u32 	%r230, _ZZN3cub18CUB_300001_SM_10006detail4scan16DeviceScanKernelINS2_10policy_hubIiiimN4cuda3std3__44plusIvEEE10Policy1000EN6thrust24THRUST_300001_SM_1000_NS10device_ptrIiEESF_NS0_13ScanTileStateIiLb1EEES9_NS1_10InputValueIiPiEEmiLb0EiEEvT0_T1_T2_iT3_T4_T5_E12temp_storage;
	add.s32 	%r123, %r230, %r229;
	st.shared.u32 	[%r123], %r972;
	st.shared.u32 	[%r123+128], %r973;
	st.shared.u32 	[%r123+256], %r974;
	st.shared.u32 	[%r123+384], %r975;
	st.shared.u32 	[%r123+512], %r976;
	st.shared.u32 	[%r123+640], %r977;
	st.shared.u32 	[%r123+768], %r978;
	st.shared.u32 	[%r123+896], %r979;
	st.shared.u32 	[%r123+1024], %r980;
	st.shared.u32 	[%r123+1152], %r981;
	st.shared.u32 	[%r123+1280], %r982;
	st.shared.u32 	[%r123+1408], %r983;
	st.shared.u32 	[%r123+1536], %r984;
	st.shared.u32 	[%r123+1664], %r985;
	st.shared.u32 	[%r123+1792], %r986;
	st.shared.u32 	[%r123+1920], %r987;
	st.shared.u32 	[%r123+2048], %r988;
	st.shared.u32 	[%r123+2176], %r989;
	st.shared.u32 	[%r123+2304], %r990;
	bar.warp.sync 	-1;
	mad.lo.s32 	%r124, %r227, 72, %r123;
	ld.shared.u32 	%r125, [%r124];
	ld.shared.u32 	%r126, [%r124+4];
	ld.shared.u32 	%r127, [%r124+8];
	ld.shared.u32 	%r128, [%r124+12];
	ld.shared.u32 	%r129, [%r124+16];
	ld.shared.u32 	%r130, [%r124+20];
	ld.shared.u32 	%r131, [%r124+24];
	ld.shared.u32 	%r132, [%r124+28];
	ld.shared.u32 	%r133, [%r124+32];
	ld.shared.u32 	%r134, [%r124+36];
	ld.shared.u32 	%r135, [%r124+40];
	ld.shared.u32 	%r136, [%r124+44];
	ld.shared.u32 	%r137, [%r124+48];
	ld.shared.u32 	%r138, [%r124+52];
	ld.shared.u32 	%r139, [%r124+56];
	ld.shared.u32 	%r140, [%r124+60];
	ld.shared.u32 	%r141, [%r124+64];
	ld.shared.u32 	%r142, [%r124+68];
	ld.shared.u32 	%r143, [%r124+72];
	bar.sync 	0;
	setp.ne.s32 	%p23, %r4, 0;
	@%p23 bra 	$L__BB8_72;
	add.s32 	%r456, %r126, %r125;
	add.s32 	%r457, %r127, %r456;
	add.s32 	%r458, %r128, %r457;
	add.s32 	%r459, %r129, %r458;
	add.s32 	%r460, %r130, %r459;
	add.s32 	%r461, %r131, %r460;
	add.s32 	%r462, %r132, %r461;
	add.s32 	%r463, %r133, %r462;
	add.s32 	%r464, %r134, %r463;
	add.s32 	%r465, %r135, %r464;
	add.s32 	%r466, %r136, %r465;
	add.s32 	%r467, %r137, %r466;
	add.s32 	%r468, %r138, %r467;
	add.s32 	%r469, %r139, %r468;
	add.s32 	%r470, %r140, %r469;
	add.s32 	%r471, %r141, %r470;
	add.s32 	%r472, %r142, %r471;
	add.s32 	%r430, %r143, %r472;
	mov.b32 	%r428, 1;
	mov.b32 	%r453, 0;
	mov.b32 	%r455, -1;
	// begin inline asm
	{  .reg .s32 r0;  .reg .pred p;  shfl.sync.up.b32 r0|p, %r430, %r428, %r453, %r455;  @p add.s32 r0, r0, %r430;  mov.s32 %r426, r0;}
	// end inline asm
	mov.b32 	%r434, 2;
	// begin inline asm
	{  .reg .s32 r0;  .reg .pred p;  shfl.sync.up.b32 r0|p, %r426, %r434, %r453, %r455;  @p add.s32 r0, r0, %r426;  mov.s32 %r432, r0;}
	// end inline asm
	mov.b32 	%r440, 4;
	// begin inline asm
	{  .reg .s32 r0;  .reg .pred p;  shfl.sync.up.b32 r0|p, %r432, %r440, %r453, %r455;  @p add.s32 r0, r0, %r432;  mov.s32 %r438, r0;}
	// end inline asm
	mov.b32 	%r446, 8;
	// begin inline asm
	{  .reg .s32 r0;  .reg .pred p;  shfl.sync.up.b32 r0|p, %r438, %r446, %r453, %r455;  @p add.s32 r0, r0, %r438;  mov.s32 %r444, r0;}
	// end inline asm
	mov.b32 	%r452, 16;
	// begin inline asm
	{  .reg .s32 r0;  .reg .pred p;  shfl.sync.up.b32 r0|p, %r444, %r452, %r453, %r455;  @p add.s32 r0, r0, %r444;  mov.s32 %r450, r0;}
	// end inline asm
	setp.ne.s32 	%p66, %r227, 31;
	@%p66 bra 	$L__BB8_71;
	shl.b32 	%r473, %r122, 2;
	mov.u32 	%r474, _ZZN3cub18CUB_300001_SM_10006detail4scan16DeviceScanKernelINS2_10policy_hubIiiimN4cuda3std3__44plusIvEEE10Policy1000EN6thrust24THRUST_300001_SM_1000_NS10device_ptrIiEESF_NS0_13ScanTileStateIiLb1EEES9_NS1_10InputValueIiPiEEmiLb0EiEEvT0_T1_T2_iT3_T4_T5_E12temp_storage;
	add.s32 	%r475, %r474, %r473;
	st.shared.u32 	[%r475+16], %r450;
$L__BB8_71:
	bar.sync 	0;
	ld.shared.v4.u32 	{%r476, %r477, %r478, %r479}, [_ZZN3cub18CUB_300001_SM_10006detail4scan16DeviceScanKernelINS2_10policy_hubIiiimN4cuda3std3__44plusIvEEE10Policy1000EN6thrust24THRUST_300001_SM_1000_NS10device_ptrIiEESF_NS0_13ScanTileStateIiLb1EEES9_NS1_10InputValueIiPiEEmiLb0EiEEvT0_T1_T2_iT3_T4_T5_E12temp_storage+16];
	add.s32 	%r480, %r477, %r476;
	setp.eq.s32 	%p67, %r122, 2;
	selp.b32 	%r481, %r480, %r476, %p67;
	add.s32 	%r482, %r480, %r478;
	setp.eq.s32 	%p68, %r122, 3;
	selp.b32 	%r483, %r482, %r481, %p68;
	add.s32 	%r484, %r482, %r479;
	setp.eq.s32 	%p69, %r122, 4;
	selp.b32 	%r485, %r484, %r483, %p69;
	ld.shared.v4.u32 	{%r486, %r487, %r488, %r489}, [_ZZN3cub18CUB_300001_SM_10006detail4scan16DeviceScanKernelINS2_10policy_hubIiiimN4cuda3std3__44plusIvEEE10Policy1000EN6thrust24THRUST_300001_SM_1000_NS10device_ptrIiEESF_NS0_13ScanTileStateIiLb1EEES9_NS1_10InputValueIiPiEEmiLb0EiEEvT0_T1_T2_iT3_T4_T5_E12temp_storage+32];
	add.s32 	%r490, %r484, %r486;
	setp.eq.s32 	%p70, %r122, 5;
	selp.b32 	%r491, %r490, %r485, %p70;
	add.s32 	%r492, %r490, %r487;
	setp.eq.s32 	%p71, %r122, 6;
	selp.b32 	%r493, %r492, %r491, %p71;
	add.s32 	%r494, %r492, %r488;
	setp.eq.s32 	%p72, %r122, 7;
	selp.b32 	%r495, %r494, %r493, %p72;
	add.s32 	%r496, %r494, %r489;
	setp.eq.s32 	%p73, %r122, 8;
	selp.b32 	%r497, %r496, %r495, %p73;
	ld.shared.v4.u32 	{%r498, %r499, %r500, %r501}, [_ZZN3cub18CUB_300001_SM_10006detail4scan16DeviceScanKernelINS2_10policy_hubIiiimN4cuda3std3__44plusIvEEE10Policy1000EN6thrust24THRUST_300001_SM_1000_NS10device_ptrIiEESF_NS0_13ScanTileStateIiLb1EEES9_NS1_10InputValueIiPiEEmiLb0EiEEvT0_T1_T2_iT3_T4_T5_E12temp_storage+48];
	add.s32 	%r502, %r496, %r498;
	setp.eq.s32 	%p74, %r122, 9;
	selp.b32 	%r503, %r502, %r497, %p74;
	add.s32 	%r504, %r502, %r499;
	setp.eq.s32 	%p75, %r122, 10;
	selp.b32 	%r505, %r504, %r503, %p75;
	add.s32 	%r506, %r504, %r500;
	setp.eq.s32 	%p76, %r122, 11;
	selp.b32 	%r507, %r506, %r505, %p76;
	add.s32 	%r508, %r506, %r501;
	setp.eq.s32 	%p77, %r122, 12;
	selp.b32 	%r509, %r508, %r507, %p77;
	setp.lt.u32 	%p78, %r76, 32;
	selp.b32 	%r510, 0, %r509, %p78;
	setp.eq.s32 	%p79, %r227, 0;
	sub.s32 	%r511, %r450, %r430;
	selp.b32 	%r512, 0, %r511, %p79;
	add.s32 	%r513, %r512, %r959;
	add.s32 	%r1002, %r513, %r510;
	bra.uni 	$L__BB8_91;
$L__BB8_72:
	add.s32 	%r261, %r126, %r125;
	add.s32 	%r262, %r127, %r261;
	add.s32 	%r263, %r128, %r262;
	add.s32 	%r264, %r129, %r263;
	add.s32 	%r265, %r130, %r264;
	add.s32 	%r266, %r131, %r265;
	add.s32 	%r267, %r132, %r266;
	add.s32 	%r268, %r133, %r267;
	add.s32 	%r269, %r134, %r268;
	add.s32 	%r270, %r135, %r269;
	add.s32 	%r271, %r136, %r270;
	add.s32 	%r272, %r137, %r271;
	add.s32 	%r273, %r138, %r272;
	add.s32 	%r274, %r139, %r273;
	add.s32 	%r275, %r140, %r274;
	add.s32 	%r276, %r141, %r275;
	add.s32 	%r277, %r142, %r276;
	add.s32 	%r235, %r143, %r277;
	mov.b32 	%r233, 1;
	mov.b32 	%r258, 0;
	mov.b32 	%r260, -1;
	// begin inline asm
	{  .reg .s32 r0;  .reg .pred p;  shfl.sync.up.b32 r0|p, %r235, %r233, %r258, %r260;  @p add.s32 r0, r0, %r235;  mov.s32 %r231, r0;}
	// end inline asm
	mov.b32 	%r239, 2;
	// begin inline asm
	{  .reg .s32 r0;  .reg .pred p;  shfl.sync.up.b32 r0|p, %r231, %r239, %r258, %r260;  @p add.s32 r0, r0, %r231;  mov.s32 %r237, r0;}
	// end inline asm
	mov.b32 	%r245, 4;
	// begin inline asm
	{  .reg .s32 r0;  .reg .pred p;  shfl.sync.up.b32 r0|p, %r237, %r245, %r258, %r260;  @p add.s32 r0, r0, %r237;  mov.s32 %r243, r0;}
	// end inline asm
	mov.b32 	%r251, 8;
	// begin inline asm
	{  .reg .s32 r0;  .reg .pred p;  shfl.sync.up.b32 r0|p, %r243, %r251, %r258, %r260;  @p add.s32 r0, r0, %r243;  mov.s32 %r249, r0;}
	// end inline asm
	mov.b32 	%r257, 16;
	// begin inline asm
	{  .reg .s32 r0;  .reg .pred p;  shfl.sync.up.b32 r0|p, %r249, %r257, %r258, %r260;  @p add.s32 r0, r0, %r249;  mov.s32 %r255, r0;}
	// end inline asm
	setp.ne.s32 	%p24, %r227, 31;
	@%p24 bra 	$L__BB8_74;
	shl.b32 	%r278, %r122, 2;
	mov.u32 	%r279, _ZZN3cub18CUB_300001_SM_10006detail4scan16DeviceScanKernelINS2_10policy_hubIiiimN4cuda3std3__44plusIvEEE10Policy1000EN6thrust24THRUST_300001_SM_1000_NS10device_ptrIiEESF_NS0_13ScanTileStateIiLb1EEES9_NS1_10InputValueIiPiEEmiLb0EiEEvT0_T1_T2_iT3_T4_T5_E12temp_storage;
	add.s32 	%r280, %r279, %r278;
	st.shared.u32 	[%r280+16], %r255;
$L__BB8_74:
	sub.s32 	%r281, %r255, %r235;
	bar.sync 	0;
	ld.shared.v4.u32 	{%r282, %r283, %r284, %r285}, [_ZZN3cub18CUB_300001_SM_10006detail4scan16DeviceScanKernelINS2_10policy_hubIiiimN4cuda3std3__44plusIvEEE10Policy1000EN6thrust24THRUST_300001_SM_1000_NS10device_ptrIiEESF_NS0_13ScanTileStateIiLb1EEES9_NS1_10InputValueIiPiEEmiLb0EiEEvT0_T1_T2_iT3_T4_T5_E12temp_storage+16];
	add.s32 	%r286, %r283, %r282;
	setp.eq.s32 	%p25, %r122, 2;
	selp.b32 	%r287, %r286, %r282, %p25;
	add.s32 	%r288, %r286, %r284;
	setp.eq.s32 	%p26, %r122, 3;
	selp.b32 	%r289, %r288, %r287, %p26;
	add.s32 	%r290, %r288, %r285;
	setp.eq.s32 	%p27, %r122, 4;
	selp.b32 	%r291, %r290, %r289, %p27;
	ld.shared.v4.u32 	{%r292, %r293, %r294, %r295}, [_ZZN3cub18CUB_300001_SM_10006detail4scan16DeviceScanKernelINS2_10policy_hubIiiimN4cuda3std3__44plusIvEEE10Policy1000EN6thrust24THRUST_300001_SM_1000_NS10device_ptrIiEESF_NS0_13ScanTileStateIiLb1EEES9_NS1_10InputValueIiPiEEmiLb0EiEEvT0_T1_T2_iT3_T4_T5_E12temp_storage+32];
	add.s32 	%r296, %r290, %r292;
	setp.eq.s32 	%p28, %r122, 5;
	selp.b32 	%r297, %r296, %r291, %p28;
	add.s32 	%r298, %r296, %r293;
	setp.eq.s32 	%p29, %r122, 6;
	selp.b32 	%r299, %r298, %r297, %p29;
	add.s32 	%r300, %r298, %r294;
	setp.eq.s32 	%p30, %r122, 7;
	selp.b32 	%r301, %r300, %r299, %p30;
	add.s32 	%r302, %r300, %r295;
	setp.eq.s32 	%p31, %r122, 8;
	selp.b32 	%r303, %r302, %r301, %p31;
	ld.shared.v4.u32 	{%r304, %r305, %r306, %r307}, [_ZZN3cub18CUB_300001_SM_10006detail4scan16DeviceScanKernelINS2_10policy_hubIiiimN4cuda3std3__44plusIvEEE10Policy1000EN6thrust24THRUST_300001_SM_1000_NS10device_ptrIiEESF_NS0_13ScanTileStateIiLb1EEES9_NS1_10InputValueIiPiEEmiLb0EiEEvT0_T1_T2_iT3_T4_T5_E12temp_storage+48];
	add.s32 	%r308, %r302, %r304;
	setp.eq.s32 	%p32, %r122, 9;
	selp.b32 	%r309, %r308, %r303, %p32;
	add.s32 	%r310, %r308, %r305;
	setp.eq.s32 	%p33, %r122, 10;
	selp.b32 	%r311, %r310, %r309, %p33;
	add.s32 	%r312, %r310, %r306;
	setp.eq.s32 	%p34, %r122, 11;
	selp.b32 	%r313, %r312, %r311, %p34;
	add.s32 	%r314, %r312, %r307;
	setp.eq.s32 	%p35, %r122, 12;
	selp.b32 	%r315, %r314, %r313, %p35;
	ld.shared.u32 	%r316, [_ZZN3cub18CUB_300001_SM_10006detail4scan16DeviceScanKernelINS2_10policy_hubIiiimN4cuda3std3__44plusIvEEE10Policy1000EN6thrust24THRUST_300001_SM_1000_NS10device_ptrIiEESF_NS0_13ScanTileStateIiLb1EEES9_NS1_10InputValueIiPiEEmiLb0EiEEvT0_T1_T2_iT3_T4_T5_E12temp_storage+64];
	add.s32 	%r149, %r314, %r316;
	setp.gt.u32 	%p36, %r76, 31;
	setp.lt.u32 	%p37, %r76, 32;
	setp.eq.s32 	%p38, %r227, 0;
	selp.b32 	%r317, 0, %r281, %p38;
	add.s32 	%r1001, %r315, %r317;
	selp.b32 	%r151, %r281, %r1001, %p37;
	@%p36 bra 	$L__BB8_90;
	setp.ne.s32 	%p39, %r76, 0;
	mul.wide.s32 	%rd24, %r4, 8;
	add.s64 	%rd13, %rd18, %rd24;
	@%p39 bra 	$L__BB8_77;
	st.shared.u32 	[_ZZN3cub18CUB_300001_SM_10006detail4scan16DeviceScanKernelINS2_10policy_hubIiiimN4cuda3std3__44plusIvEEE10Policy1000EN6thrust24THRUST_300001_SM_1000_NS10device_ptrIiEESF_NS0_13ScanTileStateIiLb1EEES9_NS1_10InputValueIiPiEEmiLb0EiEEvT0_T1_T2_iT3_T4_T5_E12temp_storage+12], %r149;
	add.s64 	%rd25, %rd13, 256;
	mov.b32 	%r318, 100;
	// begin inline asm
	st.relaxed.gpu.v2.u32 [%rd25], {%r318, %r149};
	// end inline asm
$L__BB8_77:
	not.b32 	%r324, %r76;
	add.s32 	%r997, %r4, %r324;
	mov.b32 	%r320, 550;
	// begin inline asm
	nanosleep.u32 %r320;
	// end inline asm
	mul.wide.s32 	%rd27, %r997, 8;
	add.s64 	%rd28, %rd18, %rd27;
	add.s64 	%rd26, %rd28, 256;
	// begin inline asm
	ld.relaxed.gpu.v2.u32 {%r998, %r992}, [%rd26];
	// end inline asm
	mov.b32 	%r993, 478;
$L__BB8_78:
	setp.eq.s32 	%p40, %r998, 99;
	mov.b32 	%r325, -1;
	vote.sync.any.pred 	%p41, %p40, %r325;
	not.pred 	%p42, %p41;
	@%p42 bra 	$L__BB8_80;
	// begin inline asm
	nanosleep.u32 %r993;
	// end inline asm
	shr.u32 	%r993, %r993, 1;
	// begin inline asm
	ld.relaxed.gpu.v2.u32 {%r998, %r992}, [%rd26];
	// end inline asm
	bra.uni 	$L__BB8_78;
$L__BB8_80:
	setp.eq.s32 	%p43, %r998, 101;
	mov.b32 	%r352, -1;
	vote.sync.ballot.b32 	%r354, %p43, %r352;
	// begin inline asm
	mov.u32 %r327, %lanemask_ge;
	// end inline asm
	and.b32  	%r355, %r354, %r327;
	or.b32  	%r356, %r355, -2147483648;
	add.s32 	%r357, %r356, -1;
	not.b32 	%r358, %r356;
	and.b32  	%r359, %r358, %r357;
	popc.b32 	%r331, %r359;
	mov.b32 	%r330, 1;
	// begin inline asm
	shfl.sync.down.b32 %r328, %r992, %r330, %r331, %r352;
	// end inline asm
	setp.lt.s32 	%p45, %r227, %r331;
	selp.b32 	%r360, %r328, 0, %p45;
	add.s32 	%r334, %r360, %r992;
	mov.b32 	%r335, 2;
	// begin inline asm
	shfl.sync.down.b32 %r333, %r334, %r335, %r331, %r352;
	// end inline asm
	add.s32 	%r361, %r227, 2;
	setp.gt.s32 	%p46, %r361, %r331;
	selp.b32 	%r362, 0, %r333, %p46;
	add.s32 	%r339, %r334, %r362;
	mov.b32 	%r340, 4;
	// begin inline asm
	shfl.sync.down.b32 %r338, %r339, %r340, %r331, %r352;
	// end inline asm
	add.s32 	%r363, %r227, 4;
	setp.gt.s32 	%p47, %r363, %r331;
	selp.b32 	%r364, 0, %r338, %p47;
	add.s32 	%r344, %r339, %r364;
	mov.b32 	%r345, 8;
	// begin inline asm
	shfl.sync.down.b32 %r343, %r344, %r345, %r331, %r352;
	// end inline asm
	add.s32 	%r365, %r227, 8;
	setp.gt.s32 	%p48, %r365, %r331;
	selp.b32 	%r366, 0, %r343, %p48;
	add.s32 	%r349, %r344, %r366;
	mov.b32 	%r350, 16;
	// begin inline asm
	shfl.sync.down.b32 %r348, %r349, %r350, %r331, %r352;
	// end inline asm
	add.s32 	%r367, %r227, 16;
	setp.gt.s32 	%p49, %r367, %r331;
	selp.b32 	%r368, 0, %r348, %p49;
	add.s32 	%r994, %r349, %r368;
	add.s64 	%rd14, %rd18, 256;
	mov.b32 	%r995, 478;
$L__BB8_81:
	setp.ne.s32 	%p50, %r998, 101;
	mov.b32 	%r369, -1;
	vote.sync.all.pred 	%p51, %p50, %r369;
	not.pred 	%p52, %p51;
	@%p52 bra 	$L__BB8_86;
	shr.u32 	%r995, %r995, 1;
	mul.wide.s32 	%rd31, %r997, 8;
	add.s64 	%rd32, %rd14, %rd31;
	add.s64 	%rd30, %rd32, -256;
	// begin inline asm
	ld.relaxed.gpu.v2.u32 {%r998, %r999}, [%rd30];
	// end inline asm
	mov.u32 	%r1000, %r995;
$L__BB8_83:
	setp.eq.s32 	%p56, %r998, 99;
	mov.b32 	%r377, -1;
	vote.sync.any.pred 	%p57, %p56, %r377;
	not.pred 	%p58, %p57;
	@%p58 bra 	$L__BB8_85;
	// begin inline asm
	nanosleep.u32 %r1000;
	// end inline asm
	shr.u32 	%r1000, %r1000, 1;
	// begin inline asm
	ld.relaxed.gpu.v2.u32 {%r998, %r999}, [%rd30];
	// end inline asm
	bra.uni 	$L__BB8_83;
$L__BB8_85:
	setp.eq.s32 	%p59, %r998, 101;
	mov.b32 	%r403, -1;
	vote.sync.ballot.b32 	%r404, %p59, %r403;
	and.b32  	%r405, %r404, %r327;
	or.b32  	%r406, %r405, -2147483648;
	add.s32 	%r407, %r406, -1;
	not.b32 	%r408, %r406;
	and.b32  	%r409, %r408, %r407;
	popc.b32 	%r382, %r409;
	mov.b32 	%r381, 1;
	// begin inline asm
	shfl.sync.down.b32 %r379, %r999, %r381, %r382, %r403;
	// end inline asm
	setp.lt.s32 	%p61, %r227, %r382;
	selp.b32 	%r410, %r379, 0, %p61;
	add.s32 	%r385, %r410, %r999;
	mov.b32 	%r386, 2;
	// begin inline asm
	shfl.sync.down.b32 %r384, %r385, %r386, %r382, %r403;
	// end inline asm
	add.s32 	%r411, %r227, 2;
	setp.gt.s32 	%p62, %r411, %r382;
	selp.b32 	%r412, 0, %r384, %p62;
	add.s32 	%r390, %r385, %r412;
	mov.b32 	%r391, 4;
	// begin inline asm
	shfl.sync.down.b32 %r389, %r390, %r391, %r382, %r403;
	// end inline asm
	add.s32 	%r413, %r227, 4;
	setp.gt.s32 	%p63, %r413, %r382;
	selp.b32 	%r414, 0, %r389, %p63;
	add.s32 	%r395, %r390, %r414;
	mov.b32 	%r396, 8;
	// begin inline asm
	shfl.sync.down.b32 %r394, %r395, %r396, %r382, %r403;
	// end inline asm
	add.s32 	%r415, %r227, 8;
	setp.gt.s32 	%p64, %r415, %r382;
	selp.b32 	%r416, 0, %r394, %p64;
	add.s32 	%r400, %r395, %r416;
	mov.b32 	%r401, 16;
	// begin inline asm
	shfl.sync.down.b32 %r399, %r400, %r401, %r382, %r403;
	// end inline asm
	add.s32 	%r417, %r227, 16;
	setp.gt.s32 	%p65, %r417, %r382;
	selp.b32 	%r418, 0, %r399, %p65;
	add.s32 	%r419, %r418, %r994;
	add.s32 	%r994, %r419, %r400;
	add.s32 	%r997, %r997, -32;
	bra.uni 	$L__BB8_81;
$L__BB8_86:
	@%p39 bra 	$L__BB8_88;
	add.s32 	%r372, %r994, %r149;
	add.s64 	%rd29, %rd13, 256;
	mov.b32 	%r371, 101;
	// begin inline asm
	st.relaxed.gpu.v2.u32 [%rd29], {%r371, %r372};
	// end inline asm
	st.shared.u32 	[_ZZN3cub18CUB_300001_SM_10006detail4scan16DeviceScanKernelINS2_10policy_hubIiiimN4cuda3std3__44plusIvEEE10Policy1000EN6thrust24THRUST_300001_SM_1000_NS10device_ptrIiEESF_NS0_13ScanTileStateIiLb1EEES9_NS1_10InputValueIiPiEEmiLb0EiEEvT0_T1_T2_iT3_T4_T5_E12temp_storage+4], %r994;
	st.shared.u32 	[_ZZN3cub18CUB_300001_SM_10006detail4scan16DeviceScanKernelINS2_10policy_hubIiiimN4cuda3std3__44plusIvEEE10Policy1000EN6thrust24THRUST_300001_SM_1000_NS10device_ptrIiEESF_NS0_13ScanTileStateIiLb1EEES9_NS1_10InputValueIiPiEEmiLb0EiEEvT0_T1_T2_iT3_T4_T5_E12temp_storage+8], %r372;
$L__BB8_88:
	setp.ne.s32 	%p54, %r227, 0;
	mov.u32 	%r1001, %r151;
	@%p54 bra 	$L__BB8_90;
	st.shared.u32 	[_ZZN3cub18CUB_300001_SM_10006detail4scan16DeviceScanKernelINS2_10policy_hubIiiimN4cuda3std3__44plusIvEEE10Policy1000EN6thrust24THRUST_300001_SM_1000_NS10device_ptrIiEESF_NS0_13ScanTileStateIiLb1EEES9_NS1_10InputValueIiPiEEmiLb0EiEEvT0_T1_T2_iT3_T4_T5_E12temp_storage+84], %r994;
	mov.u32 	%r1001, %r994;
$L__BB8_90:
	bar.sync 	0;
	setp.eq.s32 	%p55, %r76, 0;
	ld.shared.u32 	%r373, [_ZZN3cub18CUB_300001_SM_10006detail4scan16DeviceScanKernelINS2_10policy_hubIiiimN4cuda3std3__44plusIvEEE10Policy1000EN6thrust24THRUST_300001_SM_1000_NS10device_ptrIiEESF_NS0_13ScanTileStateIiLb1EEES9_NS1_10InputValueIiPiEEmiLb0EiEEvT0_T1_T2_iT3_T4_T5_E12temp_storage+84];
	selp.b32 	%r374, 0, %r373, %p55;
	add.s32 	%r1002, %r374, %r1001;
$L__BB8_91:
	add.s32 	%r514, %r1002, %r125;
	add.s32 	%r515, %r126, %r514;
	add.s32 	%r516, %r127, %r515;
	add.s32 	%r517, %r128, %r516;
	add.s32 	%r518, %r129, %r517;
	add.s32 	%r519, %r130, %r518;
	add.s32 	%r520, %r131, %r519;
	add.s32 	%r521, %r132, %r520;
	add.s32 	%r522, %r133, %r521;
	add.s32 	%r523, %r134, %r522;
	add.s32 	%r524, %r135, %r523;
	add.s32 	%r525, %r136, %r524;
	add.s32 	%r526, %r137, %r525;
	add.s32 	%r527, %r138, %r526;
	add.s32 	%r528, %r139, %r527;
	add.s32 	%r529, %r140, %r528;
	add.s32 	%r530, %r141, %r529;
	add.s32 	%r531, %r142, %r530;
	bar.sync 	0;
	st.shared.u32 	[%r124], %r1002;
	st.shared.u32 	[%r124+4], %r514;
	st.shared.u32 	[%r124+8], %r515;
	st.shared.u32 	[%r124+12], %r516;
	st.shared.u32 	[%r124+16], %r517;
	st.shared.u32 	[%r124+20], %r518;
	st.shared.u32 	[%r124+24], %r519;
	st.shared.u32 	[%r124+28], %r520;
	st.shared.u32 	[%r124+32], %r521;
	st.shared.u32 	[%r124+36], %r522;
	st.shared.u32 	[%r124+40], %r523;
	st.shared.u32 	[%r124+44], %r524;
	st.shared.u32 	[%r124+48], %r525;
	st.shared.u32 	[%r124+52], %r526;
	st.shared.u32 	[%r124+56], %r527;
	st.shared.u32 	[%r124+60], %r528;
	st.shared.u32 	[%r124+64], %r529;
	st.shared.u32 	[%r124+68], %r530;
	st.shared.u32 	[%r124+72], %r531;
	bar.warp.sync 	-1;
	ld.shared.u32 	%r185, [%r123];
	ld.shared.u32 	%r186, [%r123+128];
	ld.shared.u32 	%r187, [%r123+256];
	ld.shared.u32 	%r188, [%r123+384];
	ld.shared.u32 	%r189, [%r123+512];
	ld.shared.u32 	%r190, [%r123+640];
	ld.shared.u32 	%r191, [%r123+768];
	ld.shared.u32 	%r192, [%r123+896];
	ld.shared.u32 	%r193, [%r123+1024];
	ld.shared.u32 	%r194, [%r123+1152];
	ld.shared.u32 	%r195, [%r123+1280];
	ld.shared.u32 	%r196, [%r123+1408];
	ld.shared.u32 	%r197, [%r123+1536];
	ld.shared.u32 	%r198, [%r123+1664];
	ld.shared.u32 	%r199, [%r123+1792];
	ld.shared.u32 	%r200, [%r123+1920];
	ld.shared.u32 	%r201, [%r123+2048];
	ld.shared.u32 	%r202, [%r123+2176];
	ld.shared.u32 	%r203, [%r123+2304];
	setp.ne.s32 	%p80, %r76, 0;
	@%p80 bra 	$L__BB8_93;
	st.volatile.shared.u32 	[_ZZN3cub18CUB_300001_SM_10006detail4scan16DeviceScanKernelINS2_10policy_hubIiiimN4cuda3std3__44plusIvEEE10Policy1000EN6thrust24THRUST_300001_SM_1000_NS10device_ptrIiEESF_NS0_13ScanTileStateIiLb1EEES9_NS1_10InputValueIiPiEEmiLb0EiEEvT0_T1_T2_iT3_T4_T5_E12temp_storage+31616], %r75;
$L__BB8_93:
	bar.sync 	0;
	ld.volatile.shared.u32 	%r204, [_ZZN3cub18CUB_300001_SM_10006detail4scan16DeviceScanKernelINS2_10policy_hubIiiimN4cuda3std3__44plusIvEEE10Policy1000EN6thrust24THRUST_300001_SM_1000_NS10device_ptrIiEESF_NS0_13ScanTileStateIiLb1EEES9_NS1_10InputValueIiPiEEmiLb0EiEEvT0_T1_T2_iT3_T4_T5_E12temp_storage+31616];
	cvt.u64.u32 	%rd39, %r78;
	add.s64 	%rd40, %rd5, %rd39;
	setp.ge.s32 	%p81, %r78, %r204;
	shl.b64 	%rd41, %rd40, 2;
	add.s64 	%rd15, %rd4, %rd41;
	@%p81 bra 	$L__BB8_95;
	st.global.u32 	[%rd15], %r185;
$L__BB8_95:
	mov.u32 	%r532, %tid.x;
	and.b32  	%r533, %r532, 992;
	mul.lo.s32 	%r534, %r533, 19;
	and.b32  	%r535, %r532, 31;
	or.b32  	%r536, %r534, %r535;
	add.s32 	%r537, %r536, 32;
	setp.ge.s32 	%p82, %r537, %r204;
	@%p82 bra 	$L__BB8_97;
	st.global.u32 	[%rd15+128], %r186;
$L__BB8_97:
	add.s32 	%r543, %r536, 64;
	setp.ge.s32 	%p83, %r543, %r204;
	@%p83 bra 	$L__BB8_99;
	st.global.u32 	[%rd15+256], %r187;
$L__BB8_99:
	add.s32 	%r549, %r536, 96;
	setp.ge.s32 	%p84, %r549, %r204;
	@%p84 bra 	$L__BB8_101;
	st.global.u32 	[%rd15+384], %r188;
$L__BB8_101:
	add.s32 	%r555, %r536, 128;
	setp.ge.s32 	%p85, %r555, %r204;
	@%p85 bra 	$L__BB8_103;
	st.global.u32 	[%rd15+512], %r189;
$L__BB8_103:
	add.s32 	%r561, %r536, 160;
	setp.ge.s32 	%p86, %r561, %r204;
	@%p86 bra 	$L__BB8_105;
	st.global.u32 	[%rd15+640], %r190;
$L__BB8_105:
	add.s32 	%r567, %r536, 192;
	setp.ge.s32 	%p87, %r567, %r204;
	@%p87 bra 	$L__BB8_107;
	st.global.u32 	[%rd15+768], %r191;
$L__BB8_107:
	add.s32 	%r573, %r536, 224;
	setp.ge.s32 	%p88, %r573, %r204;
	@%p88 bra 	$L__BB8_109;
	st.global.u32 	[%rd15+896], %r192;
$L__BB8_109:
	setp.ge.s32 	%p89, %r95, %r204;
	@%p89 bra 	$L__BB8_111;
	st.global.u32 	[%rd15+1024], %r193;
$L__BB8_111:
	setp.ge.s32 	%p90, %r98, %r204;
	@%p90 bra 	$L__BB8_113;
	st.global.u32 	[%rd15+1152], %r194;
$L__BB8_113:
	add.s32 	%r579, %r536, 320;
	setp.ge.s32 	%p91, %r579, %r204;
	@%p91 bra 	$L__BB8_115;
	st.global.u32 	[%rd15+1280], %r195;
$L__BB8_115:
	add.s32 	%r585, %r536, 352;
	setp.ge.s32 	%p92, %r585, %r204;
	@%p92 bra 	$L__BB8_117;
	st.global.u32 	[%rd15+1408], %r196;
$L__BB8_117:
	add.s32 	%r591, %r536, 384;
	setp.ge.s32 	%p93, %r591, %r204;
	@%p93 bra 	$L__BB8_119;
	st.global.u32 	[%rd15+1536], %r197;
$L__BB8_119:
	add.s32 	%r597, %r536, 416;
	setp.ge.s32 	%p94, %r597, %r204;
	@%p94 bra 	$L__BB8_121;
	st.global.u32 	[%rd15+1664], %r198;
$L__BB8_121:
	add.s32 	%r603, %r536, 448;
	setp.ge.s32 	%p95, %r603, %r204;
	@%p95 bra 	$L__BB8_123;
	st.global.u32 	[%rd15+1792], %r199;
$L__BB8_123:
	add.s32 	%r609, %r536, 480;
	setp.ge.s32 	%p96, %r609, %r204;
	@%p96 bra 	$L__BB8_125;
	st.global.u32 	[%rd15+1920], %r200;
$L__BB8_125:
	add.s32 	%r615, %r536, 512;
	setp.ge.s32 	%p97, %r615, %r204;
	@%p97 bra 	$L__BB8_127;
	st.global.u32 	[%rd15+2048], %r201;
$L__BB8_127:
	setp.ge.s32 	%p98, %r115, %r204;
	@%p98 bra 	$L__BB8_129;
	st.global.u32 	[%rd15+2176], %r202;
$L__BB8_129:
	setp.ge.s32 	%p99, %r118, %r204;
	@%p99 bra 	$L__BB8_131;
	st.global.u32 	[%rd15+2304], %r203;
$L__BB8_131:
	ret;

}


// ===== COMPILED SASS (sm_100) =====

	.target	sm_100

	.elftype	@"ET_EXEC"


//--------------------- .note.nv.tkinfo           --------------------------
	.section	.note.nv.tkinfo,"",@"SHT_NOTE"
	.sectionflags	@"SHF_NOTE_NV_TKINFO"
	.tkinfo
        /*0018*/ 	.word	0x00000002
        /*0030*/ 	.string	""
        /*0030*/ 	.string	"ptxas"
        /*0030*/ 	.string	"Cuda compilation tools, release 13.0, V13.0.88"
        /*0030*/ 	.string	"Build cuda_13.0.r13.0/compiler.36424714_0"
        /*0030*/ 	.string	"-arch sm_100 -m 64 "



//--------------------- .note.nv.cuinfo           --------------------------
	.section	.note.nv.cuinfo,"",@"SHT_NOTE"
	.sectionflags	@"SHF_NOTE_NV_CUINFO"
        /*0018*/ 	.short	0x0002
        /*001a*/ 	.short	0x0064
        /*001c*/ 	.short	0x0082
	.zero		2


//--------------------- .nv.info                  --------------------------
	.section	.nv.info,"",@"SHT_CUDA_INFO"
	.align	4


	//----- nvinfo : EIATTR_REGCOUNT
	.align		4
        /*0000*/ 	.byte	0x04, 0x2f
        /*0002*/ 	.short	(.L_44 - .L_43)
	.align		4
.L_43:
        /*0004*/ 	.word	index@(_Z31exclusive_scan_downsweep_kernelPiiii)
        /*0008*/ 	.word	0x0000000c


	//----- nvinfo : EIATTR_FRAME_SIZE
	.align		4
.L_44:
        /*000c*/ 	.byte	0x04, 0x11
        /*000e*/ 	.short	(.L_46 - .L_45)
	.align		4
.L_45:
        /*0010*/ 	.word	index@(_Z31exclusive_scan_downsweep_kernelPiiii)
        /*0014*/ 	.word	0x00000000


	//----- nvinfo : EIATTR_REGCOUNT
	.align		4
.L_46:
        /*0018*/ 	.byte	0x04, 0x2f
        /*001a*/ 	.short	(.L_48 - .L_47)
	.align		4
.L_47:
        /*001c*/ 	.word	index@(_Z29exclusive_scan_upsweep_kernelPiiii)
        /*0020*/ 	.word	0x0000000a


	//----- nvinfo : EIATTR_FRAME_SIZE
	.align		4
.L_48:
        /*0024*/ 	.byte	0x04, 0x11
        /*0026*/ 	.short	(.L_50 - .L_49)
	.align		4
.L_49:
        /*0028*/ 	.word	index@(_Z29exclusive_scan_upsweep_kernelPiiii)
        /*002c*/ 	.word	0x00000000


	//----- nvinfo : EIATTR_REGCOUNT
	.align		4
.L_50:
        /*0030*/ 	.byte	0x04, 0x2f
        /*0032*/ 	.short	(.L_52 - .L_51)
	.align		4
.L_51:
        /*0034*/ 	.word	index@(_Z16set_last_to_zeroPii)
        /*0038*/ 	.word	0x00000008


	//----- nvinfo : EIATTR_FRAME_SIZE
	.align		4
.L_52:
        /*003c*/ 	.byte	0x04, 0x11
        /*003e*/ 	.short	(.L_54 - .L_53)
	.align		4
.L_53:
        /*0040*/ 	.word	index@(_Z16set_last_to_zeroPii)
        /*0044*/ 	.word	0x00000000


	//----- nvinfo : EIATTR_REGCOUNT
	.align		4
.L_54:
        /*0048*/ 	.byte	0x04, 0x2f
        /*004a*/ 	.short	(.L_56 - .L_55)
	.align		4
.L_55:
        /*004c*/ 	.word	index@(_Z9set_peeksPiS_i)
        /*0050*/ 	.word	0x0000000c


	//----- nvinfo : EIATTR_FRAME_SIZE
	.align		4
.L_56:
        /*0054*/ 	.byte	0x04, 0x11
        /*0056*/ 	.short	(.L_58 - .L_57)
	.align		4
.L_57:
        /*0058*/ 	.word	index@(_Z9set_peeksPiS_i)
        /*005c*/ 	.word	0x00000000


	//----- nvinfo : EIATTR_REGCOUNT
	.align		4
.L_58:
        /*0060*/ 	.byte	0x04, 0x2f
        /*0062*/ 	.short	(.L_60 - .L_59)
	.align		4
.L_59:
        /*0064*/ 	.word	index@(_Z11write_peeksPiS_i)
        /*0068*/ 	.word	0x0000000a


	//----- nvinfo : EIATTR_FRAME_SIZE
	.align		4
.L_60:
        /*006c*/ 	.byte	0x04, 0x11
        /*006e*/ 	.short	(.L_62 - .L_61)
	.align		4
.L_61:
        /*0070*/ 	.word	index@(_Z11write_peeksPiS_i)
        /*0074*/ 	.word	0x00000000


	//----- nvinfo : EIATTR_REGCOUNT
	.align		4
.L_62:
        /*0078*/ 	.byte	0x04, 0x2f
        /*007a*/ 	.short	(.L_64 - .L_63)
	.align		4
.L_63:
        /*007c*/ 	.word	index@(_ZN3cub18CUB_300001_SM_10006detail11EmptyKernelIvEEvv)
        /*0080*/ 	.word	0x00000004


	//----- nvinfo : EIATTR_FRAME_SIZE
	.align		4
.L_64:
        /*0084*/ 	.byte	0x04, 0x11
        /*0086*/ 	.short	(.L_66 - .L_65)
	.align		4
.L_65:
        /*0088*/ 	.word	index@(_ZN3cub18CUB_300001_SM_10006detail11EmptyKernelIvEEvv)
        /*008c*/ 	.word	0x00000000


	//----- nvinfo : EIATTR_REGCOUNT
	.align		4
.L_66:
        /*0090*/ 	.byte	0x04, 0x2f
        /*0092*/ 	.short	(.L_68 - .L_67)
	.align		4
.L_67:
        /*0094*/ 	.word	index@(_ZN3cub18CUB_300001_SM_10006detail4scan20DeviceScanInitKernelINS0_13ScanTileStateIiLb1EEEEEvT_i)
        /*0098*/ 	.word	0x00000008


	//----- nvinfo : EIATTR_FRAME_SIZE
	.align		4
.L_68:
        /*009c*/ 	.byte	0x04, 0x11
        /*009e*/ 	.short	(.L_70 - .L_69)
	.align		4
.L_69:
        /*00a0*/ 	.word	index@(_ZN3cub18CUB_300001_SM_10006detail4scan20DeviceScanInitKernelINS0_13ScanTileStateIiLb1EEEEEvT_i)
        /*00a4*/ 	.word	0x00000000


	//----- nvinfo : EIATTR_REGCOUNT
	.align		4
.L_70:
        /*00a8*/ 	.byte	0x04, 0x2f
        /*00aa*/ 	.short	(.L_72 - .L_71)
	.align		4
.L_71:
        /*00ac*/ 	.word	index@(_ZN3cub18CUB_300001_SM_10006detail4scan16DeviceScanKernelINS2_10policy_hubIiiijN4cuda3std3__44plusIvEEE10Policy1000EN6thrust24THRUST_300001_SM_1000_NS10device_ptrIiEESF_NS0_13ScanTileStateIiLb1EEES9_NS1_10InputValueIiPiEEjiLb0EiEEvT0_T1_T2_iT3_T4_T5_)
        /*00b0*/ 	.word	0x00000038


	//----- nvinfo : EIATTR_FRAME_SIZE
	.align		4
.L_72:
        /*00b4*/ 	.byte	0x04, 0x11
        /*00b6*/ 	.short	(.L_74 - .L_73)
	.align		4
.L_73:
        /*00b8*/ 	.word	index@(_ZN3cub18CUB_300001_SM_10006detail4scan16DeviceScanKernelINS2_10policy_hubIiiijN4cuda3std3__44plusIvEEE10Policy1000EN6thrust24THRUST_300001_SM_1000_NS10device_ptrIiEESF_NS0_13ScanTileStateIiLb1EEES9_NS1_10InputValueIiPiEEjiLb0EiEEvT0_T1_T2_iT3_T4_T5_)
        /*00bc*/ 	.word	0x00000000


	//----- nvinfo : EIATTR_REGCOUNT
	.align		4
.L_74:
        /*00c0*/ 	.byte	0x04, 0x2f
        /*00c2*/ 	.short	(.L_76 - .L_75)
	.align		4
.L_75:
        /*00c4*/ 	.word	index@(_ZN3cub18CUB_300001_SM_10006detail4scan16DeviceScanKernelINS2_10policy_hubIiiimN4cuda3std3__44plusIvEEE10Policy1000EN6thrust24THRUST_300001_SM_1000_NS10device_ptrIiEESF_NS0_13ScanTileStateIiLb1EEES9_NS1_10InputValueIiPiEEmiLb0EiEEvT0_T1_T2_iT3_T4_T5_)
        /*00c8*/ 	.word	0x00000030


	//----- nvinfo : EIATTR_FRAME_SIZE
	.align		4
.L_76:
        /*00cc*/ 	.byte	0x04, 0x11
        /*00ce*/ 	.short	(.L_78 - .L_77)
	.align		4
.L_77:
        /*00d0*/ 	.word	index@(_ZN3cub18CUB_300001_SM_10006detail4scan16DeviceScanKernelINS2_10policy_hubIiiimN4cuda3std3__44plusIvEEE10Policy1000EN6thrust24THRUST_300001_SM_1000_NS10device_ptrIiEESF_NS0_13ScanTileStateIiLb1EEES9_NS1_10InputValueIiPiEEmiLb0EiEEvT0_T1_T2_iT3_T4_T5_)
        /*00d4*/ 	.word	0x00000000


	//----- nvinfo : EIATTR_MIN_STACK_SIZE
	.align		4
.L_78:
        /*00d8*/ 	.byte	0x04, 0x12
        /*00da*/ 	.short	(.L_80 - .L_79)
	.align		4
.L_79:
        /*00dc*/ 	.word	index@(_ZN3cub18CUB_300001_SM_10006detail4scan16DeviceScanKernelINS2_10policy_hubIiiimN4cuda3std3__44plusIvEEE10Policy1000EN6thrust24THRUST_300001_SM_1000_NS10device_ptrIiEESF_NS0_13ScanTileStateIiLb1EEES9_NS1_10InputValueIiPiEEmiLb0EiEEvT0_T1_T2_iT3_T4_T5_)
        /*00e0*/ 	.word	0x00000000


	//----- nvinfo : EIATTR_MIN_STACK_SIZE
	.align		4
.L_80:
        /*00e4*/ 	.byte	0x04, 0x12
        /*00e6*/ 	.short	(.L_82 - .L_81)
	.align		4
.L_81:
        /*00e8*/ 	.word	index@(_ZN3cub18CUB_300001_SM_10006detail4scan16DeviceScanKernelINS2_10policy_hubIiiijN4cuda3std3__44plusIvEEE10Policy1000EN6thrust24THRUST_300001_SM_1000_NS10device_ptrIiEESF_NS0_13ScanTileStateIiLb1EEES9_NS1_10InputValueIiPiEEjiLb0EiEEvT0_T1_T2_iT3_T4_T5_)
        /*00ec*/ 	.word	0x00000000


	//----- nvinfo : EIATTR_MIN_STACK_SIZE
	.align		4
.L_82:
        /*00f0*/ 	.byte	0x04, 0x12
        /*00f2*/ 	.short	(.L_84 - .L_83)
	.align		4
.L_83:
        /*00f4*/ 	.word	index@(_ZN3cub18CUB_300001_SM_10006detail4scan20DeviceScanInitKernelINS0_13ScanTileStateIiLb1EEEEEvT_i)
        /*00f8*/ 	.word	0x00000000


	//----- nvinfo : EIATTR_MIN_STACK_SIZE
	.align		4
.L_84:
        /*00fc*/ 	.byte	0x04, 0x12
        /*00fe*/ 	.short	(.L_86 - .L_85)
	.align		4
.L_85:
        /*0100*/ 	.word	index@(_ZN3cub18CUB_300001_SM_10006detail11EmptyKernelIvEEvv)
        /*0104*/ 	.word	0x00000000


	//----- nvinfo : EIATTR_MIN_STACK_SIZE
	.align		4
.L_86:
        /*0108*/ 	.byte	0x04, 0x12
        /*010a*/ 	.short	(.L_88 - .L_87)
	.align		4
.L_87:
        /*010c*/ 	.word	index@(_Z11write_peeksPiS_i)
        /*0110*/ 	.word	0x00000000


	//----- nvinfo : EIATTR_MIN_STACK_SIZE
	.align		4
.L_88:
        /*0114*/ 	.byte	0x04, 0x12
        /*0116*/ 	.short	(.L_90 - .L_89)
	.align		4
.L_89:
        /*0118*/ 	.word	index@(_Z9set_peeksPiS_i)
        /*011c*/ 	.word	0x00000000


	//----- nvinfo : EIATTR_MIN_STACK_SIZE
	.align		4
.L_90:
        /*0120*/ 	.byte	0x04, 0x12
        /*0122*/ 	.short	(.L_92 - .L_91)
	.align		4
.L_91:
        /*0124*/ 	.word	index@(_Z16set_last_to_zeroPii)
        /*0128*/ 	.word	0x00000000


	//----- nvinfo : EIATTR_MIN_STACK_SIZE
	.align		4
.L_92:
        /*012c*/ 	.byte	0x04, 0x12
        /*012e*/ 	.short	(.L_94 - .L_93)
	.align		4
.L_93:
        /*0130*/ 	.word	index@(_Z29exclusive_scan_upsweep_kernelPiiii)
        /*0134*/ 	.word	0x00000000


	//----- nvinfo : EIATTR_MIN_STACK_SIZE
	.align		4
.L_94:
        /*0138*/ 	.byte	0x04, 0x12
        /*013a*/ 	.short	(.L_96 - .L_95)
	.align		4
.L_95:
        /*013c*/ 	.word	index@(_Z31exclusive_scan_downsweep_kernelPiiii)
        /*0140*/ 	.word	0x00000000
.L_96:


//--------------------- .nv.compat                --------------------------
	.section	.nv.compat,"",@"SHT_CUDA_COMPAT_INFO"
	.align	4
        /*0000*/ 	.byte	0x02, 0x09, 0x00, 0x00, 0x02, 0x02, 0x01, 0x00, 0x02, 0x05, 0x05, 0x00, 0x03, 0x07, 0x01, 0x01
        /*0010*/ 	.byte	0x02, 0x03, 0x00, 0x00, 0x02, 0x06, 0x01, 0x00, 0x04, 0x0b, 0x08, 0x00, 0x09, 0x00, 0x00, 0x00
        /*0020*/ 	.byte	0x00, 0x00, 0x00, 0x00


//--------------------- .nv.info._ZN3cub18CUB_300001_SM_10006detail4scan16DeviceScanKernelINS2_10policy_hubIiiimN4cuda3std3__44plusIvEEE10Policy1000EN6thrust24THRUST_300001_SM_1000_NS10device_ptrIiEESF_NS0_13ScanTileStateIiLb1EEES9_NS1_10InputValueIiPiEEmiLb0EiEEvT0_T1_T2_iT3_T4_T5_ --------------------------
	.section	.nv.info._ZN3cub18CUB_300001_SM_10006detail4scan16DeviceScanKernelINS2_10policy_hubIiiimN4cuda3std3__44plusIvEEE10Policy1000EN6thrust24THRUST_300001_SM_1000_NS10device_ptrIiEESF_NS0_13ScanTileStateIiLb1EEES9_NS1_10InputValueIiPiEEmiLb0EiEEvT0_T1_T2_iT3_T4_T5_,"",@"SHT_CUDA_INFO"
	.sectionflags	@""
	.align	4


	//----- nvinfo : EIATTR_CUDA_API_VERSION
	.align		4
        /*0000*/ 	.byte	0x04, 0x37
        /*0002*/ 	.short	(.L_98 - .L_97)
.L_97:
        /*0004*/ 	.word	0x00000082


	//----- nvinfo : EIATTR_KPARAM_INFO
	.align		4
.L_98:
        /*0008*/ 	.byte	0x04, 0x17
        /*000a*/ 	.short	(.L_100 - .L_99)
.L_99:
        /*000c*/ 	.word	0x00000000
        /*0010*/ 	.short	0x0006
        /*0012*/ 	.short	0x0030
        /*0014*/ 	.byte	0x00, 0xf0, 0x21, 0x00


	//----- nvinfo : EIATTR_KPARAM_INFO
	.align		4
.L_100:
        /*0018*/ 	.byte	0x04, 0x17
        /*001a*/ 	.short	(.L_102 - .L_101)
.L_101:
        /*001c*/ 	.word	0x00000000
        /*0020*/ 	.short	0x0005
        /*0022*/ 	.short	0x0020
        /*0024*/ 	.byte	0x00, 0xf0, 0x41, 0x00


	//----- nvinfo : EIATTR_KPARAM_INFO
	.align		4
.L_102:
        /*0028*/ 	.byte	0x04, 0x17
        /*002a*/ 	.short	(.L_104 - .L_103)
.L_103:
        /*002c*/ 	.word	0x00000000
        /*0030*/ 	.short	0x0004
        /*0032*/ 	.short	0x001c
        /*0034*/ 	.byte	0x00, 0xf0, 0x05, 0x00


	//----- nvinfo : EIATTR_KPARAM_INFO
	.align		4
.L_104:
        /*0038*/ 	.byte	0x04, 0x17
        /*003a*/ 	.short	(.L_106 - .L_105)
.L_105:
        /*003c*/ 	.word	0x00000000
        /*0040*/ 	.short	0x0003
        /*0042*/ 	.short	0x0018
        /*0044*/ 	.byte	0x00, 0xf0, 0x11, 0x00


	//----- nvinfo : EIATTR_KPARAM_INFO
	.align		4
.L_106:
        /*0048*/ 	.byte	0x04, 0x17
        /*004a*/ 	.short	(.L_108 - .L_107)
.L_107:
        /*004c*/ 	.word	0x00000000
        /*0050*/ 	.short	0x0002
        /*0052*/ 	.short	0x0010
        /*0054*/ 	.byte	0x00, 0xf0, 0x21, 0x00


	//----- nvinfo : EIATTR_KPARAM_INFO
	.align		4
.L_108:
        /*0058*/ 	.byte	0x04, 0x17
        /*005a*/ 	.short	(.L_110 - .L_109)
.L_109:
        /*005c*/ 	.word	0x00000000
        /*0060*/ 	.short	0x0001
        /*0062*/ 	.short	0x0008
        /*0064*/ 	.byte	0x00, 0xf0, 0x21, 0x00


	//----- nvinfo : EIATTR_KPARAM_INFO
	.align		4
.L_110:
        /*0068*/ 	.byte	0x04, 0x17
        /*006a*/ 	.short	(.L_112 - .L_111)
.L_111:
        /*006c*/ 	.word	0x00000000
        /*0070*/ 	.short	0x0000
        /*0072*/ 	.short	0x0000
        /*0074*/ 	.byte	0x00, 0xf0, 0x21, 0x00


	//----- nvinfo : EIATTR_SPARSE_MMA_MASK
	.align		4
.L_112:
        /*0078*/ 	.byte	0x03, 0x50
        /*007a*/ 	.short	0x0000


	//----- nvinfo : EIATTR_MAXREG_COUNT
	.align		4
        /*007c*/ 	.byte	0x03, 0x1b
        /*007e*/ 	.short	0x0080


	//----- nvinfo : EIATTR_NUM_BARRIERS
	.align		4
        /*0080*/ 	.byte	0x02, 0x4c
        /*0082*/ 	.byte	0x01
	.zero		1


	//----- nvinfo : EIATTR_MERCURY_ISA_VERSION
	.align		4
        /*0084*/ 	.byte	0x03, 0x5f
        /*0086*/ 	.short	0x0101


	//----- nvinfo : EIATTR_COOP_GROUP_MASK_REGIDS
	.align		4
        /*0088*/ 	.byte	0x04, 0x29
        /*008a*/ 	.short	(.L_114 - .L_113)


	//   ....[0]....
.L_113:
        /*008c*/ 	.word	0xffffffff


	//   ....[1]....
        /*0090*/ 	.word	0xffffffff


	//   ....[2]....
        /*0094*/ 	.word	0xffffffff


	//   ....[3]....
        /*0098*/ 	.word	0xffffffff


	//   ....[4]....
        /*009c*/ 	.word	0xffffffff


	//   ....[5]....
        /*00a0*/ 	.word	0xffffffff


	//   ....[6]....
        /*00a4*/ 	.word	0xffffffff


	//   ....[7]....
        /*00a8*/ 	.word	0xffffffff


	//   ....[8]....
        /*00ac*/ 	.word	0xffffffff


	//   ....[9]....
        /*00b0*/ 	.word	0xffffffff


	//   ....[10]....
        /*00b4*/ 	.word	0xffffffff


	//   ....[11]....
        /*00b8*/ 	.word	0xffffffff


	//   ....[12]....
        /*00bc*/ 	.word	0xffffffff


	//   ....[13]....
        /*00c0*/ 	.word	0xffffffff


	//   ....[14]....
        /*00c4*/ 	.word	0xffffffff


	//   ....[15]....
        /*00c8*/ 	.word	0xffffffff


	//   ....[16]....
        /*00cc*/ 	.word	0xffffffff


	//   ....[17]....
        /*00d0*/ 	.word	0xffffffff


	//   ....[18]....
        /*00d4*/ 	.word	0xffffffff


	//   ....[19]....
        /*00d8*/ 	.word	0xffffffff


	//   ....[20]....
        /*00dc*/ 	.word	0xffffffff


	//   ....[21]....
        /*00e0*/ 	.word	0xffffffff


	//   ....[22]....
        /*00e4*/ 	.word	0xffffffff


	//   ....[23]....
        /*00e8*/ 	.word	0xffffffff


	//   ....[24]....
        /*00ec*/ 	.word	0xffffffff


	//   ....[25]....
        /*00f0*/ 	.word	0xffffffff


	//   ....[26]....
        /*00f4*/ 	.word	0xffffffff


	//   ....[27]....
        /*00f8*/ 	.word	0xffffffff


	//   ....[28]....
        /*00fc*/ 	.word	0xffffffff


	//   ....[29]....
        /*0100*/ 	.word	0xffffffff


	//   ....[30]....
        /*0104*/ 	.word	0xffffffff


	//   ....[31]....
        /*0108*/ 	.word	0xffffffff


	//   ....[32]....
        /*010c*/ 	.word	0xffffffff


	//   ....[33]....
        /*0110*/ 	.word	0xffffffff


	//   ....[34]....
        /*0114*/ 	.word	0xffffffff


	//   ....[35]....
        /*0118*/ 	.word	0xffffffff


	//   ....[36]....
        /*011c*/ 	.word	0xffffffff


	//   ....[37]....
        /*0120*/ 	.word	0xffffffff


	//   ....[38]....
        /*0124*/ 	.word	0xffffffff


	//   ....[39]....
        /*0128*/ 	.word	0xffffffff


	//   ....[40]....
        /*012c*/ 	.word	0xffffffff


	//   ....[41]....
        /*0130*/ 	.word	0xffffffff


	//   ....[42]....
        /*0134*/ 	.word	0xffffffff


	//   ....[43]....
        /*0138*/ 	.word	0xffffffff


	//   ....[44]....
        /*013c*/ 	.word	0xffffffff


	//   ....[45]....
        /*0140*/ 	.word	0xffffffff


	//   ....[46]....
        /*0144*/ 	.word	0xffffffff


	//   ....[47]....
        /*0148*/ 	.word	0xffffffff


	//   ....[48]....
        /*014c*/ 	.word	0xffffffff


	//   ....[49]....
        /*0150*/ 	.word	0xffffffff


	//   ....[50]....
        /*0154*/ 	.word	0xffffffff


	//   ....[51]....
        /*0158*/ 	.word	0xffffffff


	//   ....[52]....
        /*015c*/ 	.word	0xffffffff


	//   ....[53]....
        /*0160*/ 	.word	0xffffffff


	//   ....[54]....
        /*0164*/ 	.word	0xffffffff


	//   ....[55]....
        /*0168*/ 	.word	0xffffffff


	//   ....[56]....
        /*016c*/ 	.word	0xffffffff


	//   ....[57]....
        /*0170*/ 	.word	0xffffffff


	//   ....[58]....
        /*0174*/ 	.word	0xffffffff


	//   ....[59]....
        /*0178*/ 	.word	0xffffffff


	//   ....[60]....
        /*017c*/ 	.word	0x0500000a


	//   ....[61]....
        /*0180*/ 	.word	0x0500000a


	//   ....[62]....
        /*0184*/ 	.word	0x0500000a


	//   ....[63]....
        /*0188*/ 	.word	0x0500000a


	//   ....[64]....
        /*018c*/ 	.word	0x0500000a


	//   ....[65]....
        /*0190*/ 	.word	0x0500000a


	//   ....[66]....
        /*0194*/ 	.word	0x0500000a


	//   ....[67]....
        /*0198*/ 	.word	0x0500000a


	//   ....[68]....
        /*019c*/ 	.word	0x0500000a


	//   ....[69]....
        /*01a0*/ 	.word	0x0500000a


	//   ....[70]....
        /*01a4*/ 	.word	0x0500000a


	//   ....[71]....
        /*01a8*/ 	.word	0x0500000a


	//   ....[72]....
        /*01ac*/ 	.word	0x0500000a


	//   ....[73]....
        /*01b0*/ 	.word	0x0500000a


	//   ....[74]....
        /*01b4*/ 	.word	0x0500000a


	//   ....[75]....
        /*01b8*/ 	.word	0x0500000a


	//   ....[76]....
        /*01bc*/ 	.word	0x0500000a


	//   ....[77]....
        /*01c0*/ 	.word	0x0500000a


	//   ....[78]....
        /*01c4*/ 	.word	0x0500000a


	//   ....[79]....
        /*01c8*/ 	.word	0x0500000a


	//   ....[80]....
        /*01cc*/ 	.word	0x0500000a


	//   ....[81]....
        /*01d0*/ 	.word	0x0500000a


	//   ....[82]....
        /*01d4*/ 	.word	0x0500000a


	//   ....[83]....
        /*01d8*/ 	.word	0x0500000a


	//   ....[84]....
        /*01dc*/ 	.word	0x0500000a


	//   ....[85]....
        /*01e0*/ 	.word	0x0500000a


	//   ....[86]....
        /*01e4*/ 	.word	0x0500000a


	//   ....[87]....
        /*01e8*/ 	.word	0x0500000a


	//   ....[88]....
        /*01ec*/ 	.word	0x0500000a


	//   ....[89]....
        /*01f0*/ 	.word	0x0500000a


	//   ....[90]....
        /*01f4*/ 	.word	0x0500000a


	//   ....[91]....
        /*01f8*/ 	.word	0x0500000a


	//   ....[92]....
        /*01fc*/ 	.word	0x0500000a


	//   ....[93]....
        /*0200*/ 	.word	0x0500000a


	//   ....[94]....
        /*0204*/ 	.word	0x0500000a


	//   ....[95]....
        /*0208*/ 	.word	0x0500000a


	//----- nvinfo : EIATTR_COOP_GROUP_INSTR_OFFSETS
	.align		4
.L_114:
        /*020c*/ 	.byte	0x04, 0x28
        /*020e*/ 	.short	(.L_116 - .L_115)


	//   ....[0]....
.L_115:
        /*0210*/ 	.word	0x000004d0


	//   ....[1]....
        /*0214*/ 	.word	0x000006f0


	//   ....[2]....
        /*0218*/ 	.word	0x00000710


	//   ....[3]....
        /*021c*/ 	.word	0x00000730


	//   ....[4]....
        /*0220*/ 	.word	0x00000750


	//   ....[5]....
        /*0224*/ 	.word	0x00000770


	//   ....[6]....
        /*0228*/ 	.word	0x00000b80


	//   ....[7]....
        /*022c*/ 	.word	0x00000ba0


	//   ....[8]....
        /*0230*/ 	.word	0x00000bc0


	//   ....[9]....
        /*0234*/ 	.word	0x00000be0


	//   ....[10]....
        /*0238*/ 	.word	0x00000c00


	//   ....[11]....
        /*023c*/ 	.word	0x00001000


	//   ....[12]....
        /*0240*/ 	.word	0x00001090


	//   ....[13]....
        /*0244*/ 	.word	0x000010f0


	//   ....[14]....
        /*0248*/ 	.word	0x00001160


	//   ....[15]....
        /*024c*/ 	.word	0x000011c0


	//   ....[16]....
        /*0250*/ 	.word	0x00001210


	//   ....[17]....
        /*0254*/ 	.word	0x00001270


	//   ....[18]....
        /*0258*/ 	.word	0x000012c0


	//   ....[19]....
        /*025c*/ 	.word	0x000012e0


	//   ....[20]....
        /*0260*/ 	.word	0x000013a0


	//   ....[21]....
        /*0264*/ 	.word	0x00001430


	//   ....[22]....
        /*0268*/ 	.word	0x00001480


	//   ....[23]....
        /*026c*/ 	.word	0x000014e0


	//   ....[24]....
        /*0270*/ 	.word	0x00001540


	//   ....[25]....
        /*0274*/ 	.word	0x00001580


	//   ....[26]....
        /*0278*/ 	.word	0x000015c0


	//   ....[27]....
        /*027c*/ 	.word	0x00001600


	//   ....[28]....
        /*0280*/ 	.word	0x00001610


	//   ....[29]....
        /*0284*/ 	.word	0x00001a50


	//   ....[30]....
        /*0288*/ 	.word	0x00002430


	//   ....[31]....
        /*028c*/ 	.word	0x00002650


	//   ....[32]....
        /*0290*/ 	.word	0x00002670


	//   ....[33]....
        /*0294*/ 	.word	0x00002690


	//   ....[34]....
        /*0298*/ 	.word	0x000026b0


	//   ....[35]....
        /*029c*/ 	.word	0x000026d0


	//   ....[36]....
        /*02a0*/ 	.word	0x00002a60


	//   ....[37]....
        /*02a4*/ 	.word	0x00002a80


	//   ....[38]....
        /*02a8*/ 	.word	0x00002aa0


	//   ....[39]....
        /*02ac*/ 	.word	0x00002ac0


	//   ....[40]....
        /*02b0*/ 	.word	0x00002ae0


	//   ....[41]....
        /*02b4*/ 	.word	0x00002ee0


	//   ....[42]....
        /*02b8*/ 	.word	0x00002f70


	//   ....[43]....
        /*02bc*/ 	.word	0x00002fd0


	//   ....[44]....
        /*02c0*/ 	.word	0x00003030


	//   ....[45]....
        /*02c4*/ 	.word	0x00003090


	//   ....[46]....
        /*02c8*/ 	.word	0x000030f0


	//   ....[47]....
        /*02cc*/ 	.word	0x00003140


	//   ....[48]....
        /*02d0*/ 	.word	0x000031b0


	//   ....[49]....
        /*02d4*/ 	.word	0x000031c0


	//   ....[50]....
        /*02d8*/ 	.word	0x00003280


	//   ....[51]....
        /*02dc*/ 	.word	0x00003310


	//   ....[52]....
        /*02e0*/ 	.word	0x00003360


	//   ....[53]....
        /*02e4*/ 	.word	0x000033d0


	//   ....[54]....
        /*02e8*/ 	.word	0x00003430


	//   ....[55]....
        /*02ec*/ 	.word	0x00003480


	//   ....[56]....
        /*02f0*/ 	.word	0x000034c0


	//   ....[57]....
        /*02f4*/ 	.word	0x00003520


	//   ....[58]....
        /*02f8*/ 	.word	0x00003530


	//   ....[59]....
        /*02fc*/ 	.word	0x000039a0


	//   ....[60]....
        /*0300*/ 	.word	0x00003f30


	//   ....[61]....
        /*0304*/ 	.word	0x00003fb0


	//   ....[62]....
        /*0308*/ 	.word	0x00004040


	//   ....[63]....
        /*030c*/ 	.word	0x00004120


	//   ....[64]....
        /*0310*/ 	.word	0x000041a0


	//   ....[65]....
        /*0314*/ 	.word	0x00004230


	//   ....[66]....
        /*0318*/ 	.word	0x000042b0


	//   ....[67]....
        /*031c*/ 	.word	0x00004330


	//   ....[68]....
        /*0320*/ 	.word	0x00004360


	//   ....[69]....
        /*0324*/ 	.word	0x00004430


	//   ....[70]....
        /*0328*/ 	.word	0x000044b0


	//   ....[71]....
        /*032c*/ 	.word	0x00004530


	//   ....[72]....
        /*0330*/ 	.word	0x000045e0


	//   ....[73]....
        /*0334*/ 	.word	0x00004670


	//   ....[74]....
        /*0338*/ 	.word	0x000046f0


	//   ....[75]....
        /*033c*/ 	.word	0x00004760


	//   ....[76]....
        /*0340*/ 	.word	0x000047e0


	//   ....[77]....
        /*0344*/ 	.word	0x00004840


	//   ....[78]....
        /*0348*/ 	.word	0x000048b0


	//   ....[79]....
        /*034c*/ 	.word	0x00004930


	//   ....[80]....
        /*0350*/ 	.word	0x000049d0


	//   ....[81]....
        /*0354*/ 	.word	0x00004a90


	//   ....[82]....
        /*0358*/ 	.word	0x00004b30


	//   ....[83]....
        /*035c*/ 	.word	0x00004bc0


	//   ....[84]....
        /*0360*/ 	.word	0x00004c50


	//   ....[85]....
        /*0364*/ 	.word	0x00004cc0


	//   ....[86]....
        /*0368*/ 	.word	0x00004cf0


	//   ....[87]....
        /*036c*/ 	.word	0x00004dc0


	//   ....[88]....
        /*0370*/ 	.word	0x00004e40


	//   ....[89]....
        /*0374*/ 	.word	0x00004ec0


	//   ....[90]....
        /*0378*/ 	.word	0x00004f80


	//   ....[91]....
        /*037c*/ 	.word	0x00005020


	//   ....[92]....
        /*0380*/ 	.word	0x000050b0


	//   ....[93]....
        /*0384*/ 	.word	0x00005140


	//   ....[94]....
        /*0388*/ 	.word	0x000051d0


	//   ....[95]....
        /*038c*/ 	.word	0x00005230


	//----- nvinfo : EIATTR_VRC_CTA_INIT_COUNT
	.align		4
.L_116:
        /*0390*/ 	.byte	0x02, 0x4a
	.zero		1
	.zero		1


	//----- nvinfo : EIATTR_EXIT_INSTR_OFFSETS
	.align		4
        /*0394*/ 	.byte	0x04, 0x1c
        /*0396*/ 	.short	(.L_118 - .L_117)


	//   ....[0]....
.L_117:
        /*0398*/ 	.word	0x00001ce0


	//   ....[1]....
        /*039c*/ 	.word	0x00001d10


	//   ....[2]....
        /*03a0*/ 	.word	0x00003ec0


	//   ....[3]....
        /*03a4*/ 	.word	0x00003ee0


	//----- nvinfo : EIATTR_MAX_THREADS
	.align		4
.L_118:
        /*03a8*/ 	.byte	0x04, 0x05
        /*03aa*/ 	.short	(.L_120 - .L_119)
.L_119:
        /*03ac*/ 	.word	0x000001a0
        /*03b0*/ 	.word	0x00000001
        /*03b4*/ 	.word	0x00000001


	//----- nvinfo : EIATTR_CRS_STACK_SIZE
	.align		4
.L_120:
        /*03b8*/ 	.byte	0x04, 0x1e
        /*03ba*/ 	.short	(.L_122 - .L_121)
.L_121:
        /*03bc*/ 	.word	0x00000000


	//----- nvinfo : EIATTR_CBANK_PARAM_SIZE
	.align		4
.L_122:
        /*03c0*/ 	.byte	0x03, 0x19
        /*03c2*/ 	.short	0x0038


	//----- nvinfo : EIATTR_PARAM_CBANK
	.align		4
        /*03c4*/ 	.byte	0x04, 0x0a
        /*03c6*/ 	.short	(.L_124 - .L_123)
	.align		4
.L_123:
        /*03c8*/ 	.word	index@(.nv.constant0._ZN3cub18CUB_300001_SM_10006detail4scan16DeviceScanKernelINS2_10policy_hubIiiimN4cuda3std3__44plusIvEEE10Policy1000EN6thrust24THRUST_300001_SM_1000_NS10device_ptrIiEESF_NS0_13ScanTileStateIiLb1EEES9_NS1_10InputValueIiPiEEmiLb0EiEEvT0_T1_T2_iT3_T4_T5_)
        /*03cc*/ 	.short	0x0380
        /*03ce*/ 	.short	0x0038


	//----- nvinfo : EIATTR_SW_WAR
	.align		4
.L_124:
        /*03d0*/ 	.byte	0x04, 0x36
        /*03d2*/ 	.short	(.L_126 - .L_125)
.L_125:
        /*03d4*/ 	.word	0x00000008
.L_126:


//--------------------- .nv.info._ZN3cub18CUB_300001_SM_10006detail4scan16DeviceScanKernelINS2_10policy_hubIiiijN4cuda3std3__44plusIvEEE10Policy1000EN6thrust24THRUST_300001_SM_1000_NS10device_ptrIiEESF_NS0_13ScanTileStateIiLb1EEES9_NS1_10InputValueIiPiEEjiLb0EiEEvT0_T1_T2_iT3_T4_T5_ --------------------------
	.section	.nv.info._ZN3cub18CUB_300001_SM_10006detail4scan16DeviceScanKernelINS2_10policy_hubIiiijN4cuda3std3__44plusIvEEE10Policy1000EN6thrust24THRUST_300001_SM_1000_NS10device_ptrIiEESF_NS0_13ScanTileStateIiLb1EEES9_NS1_10InputValueIiPiEEjiLb0EiEEvT0_T1_T2_iT3_T4_T5_,"",@"SHT_CUDA_INFO"
	.sectionflags	@""
	.align	4


	//----- nvinfo : EIATTR_CUDA_API_VERSION
	.align		4
        /*0000*/ 	.byte	0x04, 0x37
        /*0002*/ 	.short	(.L_128 - .L_127)
.L_127:
        /*0004*/ 	.word	0x00000082


	//----- nvinfo : EIATTR_KPARAM_INFO
	.align		4
.L_128:
        /*0008*/ 	.byte	0x04, 0x17
        /*000a*/ 	.short	(.L_130 - .L_129)
.L_129:
        /*000c*/ 	.word	0x00000000
        /*0010*/ 	.short	0x0006
        /*0012*/ 	.short	0x0030
        /*0014*/ 	.byte	0x00, 0xf0, 0x11, 0x00


	//----- nvinfo : EIATTR_KPARAM_INFO
	.align		4
.L_130:
        /*0018*/ 	.byte	0x04, 0x17
        /*001a*/ 	.short	(.L_132 - .L_131)
.L_131:
        /*001c*/ 	.word	0x00000000
        /*0020*/ 	.short	0x0005
        /*0022*/ 	.short	0x0020
        /*0024*/ 	.byte	0x00, 0xf0, 0x41, 0x00


	//----- nvinfo : EIATTR_KPARAM_INFO
	.align		4
.L_132:
        /*0028*/ 	.byte	0x04, 0x17
        /*002a*/ 	.short	(.L_134 - .L_133)
.L_133:
        /*002c*/ 	.word	0x00000000
        /*0030*/ 	.short	0x0004
        /*0032*/ 	.short	0x001c
        /*0034*/ 	.byte	0x00, 0xf0, 0x05, 0x00


	//----- nvinfo : EIATTR_KPARAM_INFO
	.align		4
.L_134:
        /*0038*/ 	.byte	0x04, 0x17
        /*003a*/ 	.short	(.L_136 - .L_135)
.L_135:
        /*003c*/ 	.word	0x00000000
        /*0040*/ 	.short	0x0003
        /*0042*/ 	.short	0x0018
        /*0044*/ 	.byte	0x00, 0xf0, 0x11, 0x00


	//----- nvinfo : EIATTR_KPARAM_INFO
	.align		4
.L_136:
        /*0048*/ 	.byte	0x04, 0x17
        /*004a*/ 	.short	(.L_138 - .L_137)
.L_137:
        /*004c*/ 	.word	0x00000000
        /*0050*/ 	.short	0x0002
        /*0052*/ 	.short	0x0010
        /*0054*/ 	.byte	0x00, 0xf0, 0x21, 0x00


	//----- nvinfo : EIATTR_KPARAM_INFO
	.align		4
.L_138:
        /*0058*/ 	.byte	0x04, 0x17
        /*005a*/ 	.short	(.L_140 - .L_139)
.L_139:
        /*005c*/ 	.word	0x00000000
        /*0060*/ 	.short	0x0001
        /*0062*/ 	.short	0x0008
        /*0064*/ 	.byte	0x00, 0xf0, 0x21, 0x00


	//----- nvinfo : EIATTR_KPARAM_INFO
	.align		4
.L_140:
        /*0068*/ 	.byte	0x04, 0x17
        /*006a*/ 	.short	(.L_142 - .L_141)
.L_141:
        /*006c*/ 	.word	0x00000000
        /*0070*/ 	.short	0x0000
        /*0072*/ 	.short	0x0000
        /*0074*/ 	.byte	0x00, 0xf0, 0x21, 0x00


	//----- nvinfo : EIATTR_SPARSE_MMA_MASK
	.align		4
.L_142:
        /*0078*/ 	.byte	0x03, 0x50
        /*007a*/ 	.short	0x0000


	//----- nvinfo : EIATTR_MAXREG_COUNT
	.align		4
        /*007c*/ 	.byte	0x03, 0x1b
        /*007e*/ 	.short	0x00a8


	//----- nvinfo : EIATTR_NUM_BARRIERS
	.align		4
        /*0080*/ 	.byte	0x02, 0x4c
        /*0082*/ 	.byte	0x01
	.zero		1


	//----- nvinfo : EIATTR_MERCURY_ISA_VERSION
	.align		4
        /*0084*/ 	.byte	0x03, 0x5f
        /*0086*/ 	.short	0x0101


	//----- nvinfo : EIATTR_UNUSED_LOAD_BYTE_OFFSET
	.align		4
        /*0088*/ 	.byte	0x04, 0x44
        /*008a*/ 	.short	(.L_144 - .L_143)


	//   ....[0]....
.L_143:
        /*008c*/ 	.word	0x00002a80
        /*0090*/ 	.word	0x00000fff


	//----- nvinfo : EIATTR_COOP_GROUP_MASK_REGIDS
	.align		4
.L_144:
        /*0094*/ 	.byte	0x04, 0x29
        /*0096*/ 	.short	(.L_146 - .L_145)


	//   ....[0]....
.L_145:
        /*0098*/ 	.word	0xffffffff


	//   ....[1]....
        /*009c*/ 	.word	0xffffffff


	//   ....[2]....
        /*00a0*/ 	.word	0xffffffff


	//   ....[3]....
        /*00a4*/ 	.word	0xffffffff


	//   ....[4]....
        /*00a8*/ 	.word	0xffffffff


	//   ....[5]....
        /*00ac*/ 	.word	0xffffffff


	//   ....[6]....
        /*00b0*/ 	.word	0xffffffff


	//   ....[7]....
        /*00b4*/ 	.word	0xffffffff


	//   ....[8]....
        /*00b8*/ 	.word	0xffffffff


	//   ....[9]....
        /*00bc*/ 	.word	0xffffffff


	//   ....[10]....
        /*00c0*/ 	.word	0xffffffff


	//   ....[11]....
        /*00c4*/ 	.word	0xffffffff


	//   ....[12]....
        /*00c8*/ 	.word	0xffffffff


	//   ....[13]....
        /*00cc*/ 	.word	0xffffffff


	//   ....[14]....
        /*00d0*/ 	.word	0xffffffff


	//   ....[15]....
        /*00d4*/ 	.word	0xffffffff


	//   ....[16]....
        /*00d8*/ 	.word	0xffffffff


	//   ....[17]....
        /*00dc*/ 	.word	0xffffffff


	//   ....[18]....
        /*00e0*/ 	.word	0xffffffff


	//   ....[19]....
        /*00e4*/ 	.word	0xffffffff


	//   ....[20]....
        /*00e8*/ 	.word	0xffffffff


	//   ....[21]....
        /*00ec*/ 	.word	0xffffffff


	//   ....[22]....
        /*00f0*/ 	.word	0xffffffff


	//   ....[23]....
        /*00f4*/ 	.word	0xffffffff


	//   ....[24]....
        /*00f8*/ 	.word	0xffffffff


	//   ....[25]....
        /*00fc*/ 	.word	0xffffffff


	//   ....[26]....
        /*0100*/ 	.word	0xffffffff


	//   ....[27]....
        /*0104*/ 	.word	0xffffffff


	//   ....[28]....
        /*0108*/ 	.word	0xffffffff


	//   ....[29]....
        /*010c*/ 	.word	0xffffffff


	//   ....[30]....
        /*0110*/ 	.word	0xffffffff


	//   ....[31]....
        /*0114*/ 	.word	0xffffffff


	//   ....[32]....
        /*0118*/ 	.word	0xffffffff


	//   ....[33]....
        /*011c*/ 	.word	0xffffffff


	//   ....[34]....
        /*0120*/ 	.word	0xffffffff


	//   ....[35]....
        /*0124*/ 	.word	0xffffffff


	//   ....[36]....
        /*0128*/ 	.word	0xffffffff


	//   ....[37]....
        /*012c*/ 	.word	0xffffffff


	//   ....[38]....
        /*0130*/ 	.word	0xffffffff


	//   ....[39]....
        /*0134*/ 	.word	0xffffffff


	//   ....[40]....
        /*0138*/ 	.word	0xffffffff


	//   ....[41]....
        /*013c*/ 	.word	0xffffffff


	//   ....[42]....
        /*0140*/ 	.word	0xffffffff


	//   ....[43]....
        /*0144*/ 	.word	0xffffffff


	//   ....[44]....
        /*0148*/ 	.word	0xffffffff


	//   ....[45]....
        /*014c*/ 	.word	0xffffffff


	//   ....[46]....
        /*0150*/ 	.word	0xffffffff


	//   ....[47]....
        /*0154*/ 	.word	0xffffffff


	//   ....[48]....
        /*0158*/ 	.word	0xffffffff


	//   ....[49]....
        /*015c*/ 	.word	0xffffffff


	//   ....[50]....
        /*0160*/ 	.word	0xffffffff


	//   ....[51]....
        /*0164*/ 	.word	0xffffffff


	//   ....[52]....
        /*0168*/ 	.word	0xffffffff


	//   ....[53]....
        /*016c*/ 	.word	0xffffffff


	//   ....[54]....
        /*0170*/ 	.word	0xffffffff


	//   ....[55]....
        /*0174*/ 	.word	0xffffffff


	//   ....[56]....
        /*0178*/ 	.word	0xffffffff


	//   ....[57]....
        /*017c*/ 	.word	0xffffffff


	//   ....[58]....
        /*0180*/ 	.word	0xffffffff


	//   ....[59]....
        /*0184*/ 	.word	0xffffffff


	//   ....[60]....
        /*0188*/ 	.word	0x05000015


	//   ....[61]....
        /*018c*/ 	.word	0x05000015


	//   ....[62]....
        /*0190*/ 	.word	0x05000015


	//   ....[63]....
        /*0194*/ 	.word	0x05000015


	//   ....[64]....
        /*0198*/ 	.word	0x05000015


	//   ....[65]....
        /*019c*/ 	.word	0x05000015


	//   ....[66]....
        /*01a0*/ 	.word	0x05000015


	//   ....[67]....
        /*01a4*/ 	.word	0x05000015


	//   ....[68]....
        /*01a8*/ 	.word	0x05000015


	//   ....[69]....
        /*01ac*/ 	.word	0x05000015


	//   ....[70]....
        /*01b0*/ 	.word	0x05000015


	//   ....[71]....
        /*01b4*/ 	.word	0x05000015


	//   ....[72]....
        /*01b8*/ 	.word	0x05000015


	//   ....[73]....
        /*01bc*/ 	.word	0x05000015


	//   ....[74]....
        /*01c0*/ 	.word	0x05000015


	//   ....[75]....
        /*01c4*/ 	.word	0x05000015


	//   ....[76]....
        /*01c8*/ 	.word	0x05000015


	//   ....[77]....
        /*01cc*/ 	.word	0x05000015


	//   ....[78]....
        /*01d0*/ 	.word	0x05000015


	//   ....[79]....
        /*01d4*/ 	.word	0x05000015


	//   ....[80]....
        /*01d8*/ 	.word	0x05000015


	//   ....[81]....
        /*01dc*/ 	.word	0x05000015


	//   ....[82]....
        /*01e0*/ 	.word	0x05000015


	//   ....[83]....
        /*01e4*/ 	.word	0x05000015


	//   ....[84]....
        /*01e8*/ 	.word	0x05000015


	//   ....[85]....
        /*01ec*/ 	.word	0x05000015


	//   ....[86]....
        /*01f0*/ 	.word	0x05000015


	//   ....[87]....
        /*01f4*/ 	.word	0x05000015


	//   ....[88]....
        /*01f8*/ 	.word	0x05000015


	//   ....[89]....
        /*01fc*/ 	.word	0x05000015


	//   ....[90]....
        /*0200*/ 	.word	0x05000015


	//   ....[91]....
        /*0204*/ 	.word	0x05000015


	//   ....[92]....
        /*0208*/ 	.word	0x05000015


	//   ....[93]....
        /*020c*/ 	.word	0x05000015


	//   ....[94]....
        /*0210*/ 	.word	0x05000015


	//   ....[95]....
        /*0214*/ 	.word	0x05000015


	//----- nvinfo : EIATTR_COOP_GROUP_INSTR_OFFSETS
	.align		4
.L_146:
        /*0218*/ 	.byte	0x04, 0x28
        /*021a*/ 	.short	(.L_148 - .L_147)


	//   ....[0]....
.L_147:
        /*021c*/ 	.word	0x00000510


	//   ....[1]....
        /*0220*/ 	.word	0x000006d0


	//   ....[2]....
        /*0224*/ 	.word	0x000006f0


	//   ....[3]....
        /*0228*/ 	.word	0x00000710


	//   ....[4]....
        /*022c*/ 	.word	0x00000730


	//   ....[5]....
        /*0230*/ 	.word	0x00000750


	//   ....[6]....
        /*0234*/ 	.word	0x00000b40


	//   ....[7]....
        /*0238*/ 	.word	0x00000b60


	//   ....[8]....
        /*023c*/ 	.word	0x00000b80


	//   ....[9]....
        /*0240*/ 	.word	0x00000ba0


	//   ....[10]....
        /*0244*/ 	.word	0x00000bc0


	//   ....[11]....
        /*0248*/ 	.word	0x00000f70


	//   ....[12]....
        /*024c*/ 	.word	0x00001140


	//   ....[13]....
        /*0250*/ 	.word	0x000011a0


	//   ....[14]....
        /*0254*/ 	.word	0x00001240


	//   ....[15]....
        /*0258*/ 	.word	0x000012b0


	//   ....[16]....
        /*025c*/ 	.word	0x00001300


	//   ....[17]....
        /*0260*/ 	.word	0x00001340


	//   ....[18]....
        /*0264*/ 	.word	0x00001380


	//   ....[19]....
        /*0268*/ 	.word	0x00001390


	//   ....[20]....
        /*026c*/ 	.word	0x00001470


	//   ....[21]....
        /*0270*/ 	.word	0x00001640


	//   ....[22]....
        /*0274*/ 	.word	0x00001690


	//   ....[23]....
        /*0278*/ 	.word	0x000016f0


	//   ....[24]....
        /*027c*/ 	.word	0x00001750


	//   ....[25]....
        /*0280*/ 	.word	0x00001790


	//   ....[26]....
        /*0284*/ 	.word	0x000017d0


	//   ....[27]....
        /*0288*/ 	.word	0x00001810


	//   ....[28]....
        /*028c*/ 	.word	0x00001820


	//   ....[29]....
        /*0290*/ 	.word	0x00001cd0


	//   ....[30]....
        /*0294*/ 	.word	0x000027b0


	//   ....[31]....
        /*0298*/ 	.word	0x00002970


	//   ....[32]....
        /*029c*/ 	.word	0x00002990


	//   ....[33]....
        /*02a0*/ 	.word	0x000029b0


	//   ....[34]....
        /*02a4*/ 	.word	0x000029d0


	//   ....[35]....
        /*02a8*/ 	.word	0x000029f0


	//   ....[36]....
        /*02ac*/ 	.word	0x00002d70


	//   ....[37]....
        /*02b0*/ 	.word	0x00002d90


	//   ....[38]....
        /*02b4*/ 	.word	0x00002db0


	//   ....[39]....
        /*02b8*/ 	.word	0x00002dd0


	//   ....[40]....
        /*02bc*/ 	.word	0x00002df0


	//   ....[41]....
        /*02c0*/ 	.word	0x000031a0


	//   ....[42]....
        /*02c4*/ 	.word	0x00003370


	//   ....[43]....
        /*02c8*/ 	.word	0x000033d0


	//   ....[44]....
        /*02cc*/ 	.word	0x00003440


	//   ....[45]....
        /*02d0*/ 	.word	0x000034b0


	//   ....[46]....
        /*02d4*/ 	.word	0x00003500


	//   ....[47]....
        /*02d8*/ 	.word	0x00003550


	//   ....[48]....
        /*02dc*/ 	.word	0x000035b0


	//   ....[49]....
        /*02e0*/ 	.word	0x000035c0


	//   ....[50]....
        /*02e4*/ 	.word	0x00003680


	//   ....[51]....
        /*02e8*/ 	.word	0x00003850


	//   ....[52]....
        /*02ec*/ 	.word	0x000038a0


	//   ....[53]....
        /*02f0*/ 	.word	0x00003910


	//   ....[54]....
        /*02f4*/ 	.word	0x00003970


	//   ....[55]....
        /*02f8*/ 	.word	0x000039c0


	//   ....[56]....
        /*02fc*/ 	.word	0x00003a20


	//   ....[57]....
        /*0300*/ 	.word	0x00003a60


	//   ....[58]....
        /*0304*/ 	.word	0x00003a70


	//   ....[59]....
        /*0308*/ 	.word	0x00003ee0


	//   ....[60]....
        /*030c*/ 	.word	0x00004560


	//   ....[61]....
        /*0310*/ 	.word	0x000045e0


	//   ....[62]....
        /*0314*/ 	.word	0x00004670


	//   ....[63]....
        /*0318*/ 	.word	0x00004760


	//   ....[64]....
        /*031c*/ 	.word	0x00004800


	//   ....[65]....
        /*0320*/ 	.word	0x00004880


	//   ....[66]....
        /*0324*/ 	.word	0x00004910


	//   ....[67]....
        /*0328*/ 	.word	0x00004990


	//   ....[68]....
        /*032c*/ 	.word	0x000049c0


	//   ....[69]....
        /*0330*/ 	.word	0x00004a70


	//   ....[70]....
        /*0334*/ 	.word	0x00004af0


	//   ....[71]....
        /*0338*/ 	.word	0x00004b70


	//   ....[72]....
        /*033c*/ 	.word	0x00004c30


	//   ....[73]....
        /*0340*/ 	.word	0x00004cc0


	//   ....[74]....
        /*0344*/ 	.word	0x00004d40


	//   ....[75]....
        /*0348*/ 	.word	0x00004dc0


	//   ....[76]....
        /*034c*/ 	.word	0x00004e40


	//   ....[77]....
        /*0350*/ 	.word	0x00004ea0


	//   ....[78]....
        /*0354*/ 	.word	0x00004f10


	//   ....[79]....
        /*0358*/ 	.word	0x00004f90


	//   ....[80]....
        /*035c*/ 	.word	0x00005020


	//   ....[81]....
        /*0360*/ 	.word	0x000050d0


	//   ....[82]....
        /*0364*/ 	.word	0x00005180


	//   ....[83]....
        /*0368*/ 	.word	0x00005210


	//   ....[84]....
        /*036c*/ 	.word	0x000052a0


	//   ....[85]....
        /*0370*/ 	.word	0x00005340


	//   ....[86]....
        /*0374*/ 	.word	0x00005370


	//   ....[87]....
        /*0378*/ 	.word	0x00005420


	//   ....[88]....
        /*037c*/ 	.word	0x000054a0


	//   ....[89]....
        /*0380*/ 	.word	0x00005520


	//   ....[90]....
        /*0384*/ 	.word	0x000055e0


	//   ....[91]....
        /*0388*/ 	.word	0x00005690


	//   ....[92]....
        /*038c*/ 	.word	0x00005720


	//   ....[93]....
        /*0390*/ 	.word	0x000057a0


	//   ....[94]....
        /*0394*/ 	.word	0x00005830


	//   ....[95]....
        /*0398*/ 	.word	0x00005890


	//----- nvinfo : EIATTR_VRC_CTA_INIT_COUNT
	.align		4
.L_148:
        /*039c*/ 	.byte	0x02, 0x4a
	.zero		1
	.zero		1


	//----- nvinfo : EIATTR_EXIT_INSTR_OFFSETS
	.align		4
        /*03a0*/ 	.byte	0x04, 0x1c
        /*03a2*/ 	.short	(.L_150 - .L_149)


	//   ....[0]....
.L_149:
        /*03a4*/ 	.word	0x00001fa0


	//   ....[1]....
        /*03a8*/ 	.word	0x00001fc0


	//   ....[2]....
        /*03ac*/ 	.word	0x000044f0


	//   ....[3]....
        /*03b0*/ 	.word	0x00004510


	//----- nvinfo : EIATTR_MAX_THREADS
	.align		4
.L_150:
        /*03b4*/ 	.byte	0x04, 0x05
        /*03b6*/ 	.short	(.L_152 - .L_151)
.L_151:
        /*03b8*/ 	.word	0x00000180
        /*03bc*/ 	.word	0x00000001
        /*03c0*/ 	.word	0x00000001


	//----- nvinfo : EIATTR_CRS_STACK_SIZE
	.align		4
.L_152:
        /*03c4*/ 	.byte	0x04, 0x1e
        /*03c6*/ 	.short	(.L_154 - .L_153)
.L_153:
        /*03c8*/ 	.word	0x00000000


	//----- nvinfo : EIATTR_CBANK_PARAM_SIZE
	.align		4
.L_154:
        /*03cc*/ 	.byte	0x03, 0x19
        /*03ce*/ 	.short	0x0034


	//----- nvinfo : EIATTR_PARAM_CBANK
	.align		4
        /*03d0*/ 	.byte	0x04, 0x0a
        /*03d2*/ 	.short	(.L_156 - .L_155)
	.align		4
.L_155:
        /*03d4*/ 	.word	index@(.nv.constant0._ZN3cub18CUB_300001_SM_10006detail4scan16DeviceScanKernelINS2_10policy_hubIiiijN4cuda3std3__44plusIvEEE10Policy1000EN6thrust24THRUST_300001_SM_1000_NS10device_ptrIiEESF_NS0_13ScanTileStateIiLb1EEES9_NS1_10InputValueIiPiEEjiLb0EiEEvT0_T1_T2_iT3_T4_T5_)
        /*03d8*/ 	.short	0x0380
        /*03da*/ 	.short	0x0034


	//----- nvinfo : EIATTR_SW_WAR
	.align		4
.L_156:
        /*03dc*/ 	.byte	0x04, 0x36
        /*03de*/ 	.short	(.L_158 - .L_157)
.L_157:
        /*03e0*/ 	.word	0x00000008
.L_158:


//--------------------- .nv.info._ZN3cub18CUB_300001_SM_10006detail4scan20DeviceScanInitKernelINS0_13ScanTileStateIiLb1EEEEEvT_i --------------------------
	.section	.nv.info._ZN3cub18CUB_300001_SM_10006detail4scan20DeviceScanInitKernelINS0_13ScanTileStateIiLb1EEEEEvT_i,"",@"SHT_CUDA_INFO"
	.sectionflags	@""
	.align	4


	//----- nvinfo : EIATTR_CUDA_API_VERSION
	.align		4
        /*0000*/ 	.byte	0x04, 0x37
        /*0002*/ 	.short	(.L_160 - .L_159)
.L_159:
        /*0004*/ 	.word	0x00000082


	//----- nvinfo : EIATTR_KPARAM_INFO
	.align		4
.L_160:
        /*0008*/ 	.byte	0x04, 0x17
        /*000a*/ 	.short	(.L_162 - .L_161)
.L_161:
        /*000c*/ 	.word	0x00000000
        /*0010*/ 	.short	0x0001
        /*0012*/ 	.short	0x0008
        /*0014*/ 	.byte	0x00, 0xf0, 0x11, 0x00


	//----- nvinfo : EIATTR_KPARAM_INFO
	.align		4
.L_162:
        /*0018*/ 	.byte	0x04, 0x17
        /*001a*/ 	.short	(.L_164 - .L_163)
.L_163:
        /*001c*/ 	.word	0x00000000
        /*0020*/ 	.short	0x0000
        /*0022*/ 	.short	0x0000
        /*0024*/ 	.byte	0x00, 0xf0, 0x21, 0x00


	//----- nvinfo : EIATTR_SPARSE_MMA_MASK
	.align		4
.L_164:
        /*0028*/ 	.byte	0x03, 0x50
        /*002a*/ 	.short	0x0000


	//----- nvinfo : EIATTR_MAXREG_COUNT
	.align		4
        /*002c*/ 	.byte	0x03, 0x1b
        /*002e*/ 	.short	0x00ff


	//----- nvinfo : EIATTR_MERCURY_ISA_VERSION
	.align		4
        /*0030*/ 	.byte	0x03, 0x5f
        /*0032*/ 	.short	0x0101


	//----- nvinfo : EIATTR_VRC_CTA_INIT_COUNT
	.align		4
        /*0034*/ 	.byte	0x02, 0x4a
	.zero		1
	.zero		1


	//----- nvinfo : EIATTR_EXIT_INSTR_OFFSETS
	.align		4
        /*0038*/ 	.byte	0x04, 0x1c
        /*003a*/ 	.short	(.L_166 - .L_165)


	//   ....[0]....
.L_165:
        /*003c*/ 	.word	0x000000f0


	//   ....[1]....
        /*0040*/ 	.word	0x00000130


	//----- nvinfo : EIATTR_CBANK_PARAM_SIZE
	.align		4
.L_166:
        /*0044*/ 	.byte	0x03, 0x19
        /*0046*/ 	.short	0x000c


	//----- nvinfo : EIATTR_PARAM_CBANK
	.align		4
        /*0048*/ 	.byte	0x04, 0x0a
        /*004a*/ 	.short	(.L_168 - .L_167)
	.align		4
.L_167:
        /*004c*/ 	.word	index@(.nv.constant0._ZN3cub18CUB_300001_SM_10006detail4scan20DeviceScanInitKernelINS0_13ScanTileStateIiLb1EEEEEvT_i)
        /*0050*/ 	.short	0x0380
        /*0052*/ 	.short	0x000c


	//----- nvinfo : EIATTR_SW_WAR
	.align		4
.L_168:
        /*0054*/ 	.byte	0x04, 0x36
        /*0056*/ 	.short	(.L_170 - .L_169)
.L_169:
        /*0058*/ 	.word	0x00000008
.L_170:


//--------------------- .nv.info._ZN3cub18CUB_300001_SM_10006detail11EmptyKernelIvEEvv --------------------------
	.section	.nv.info._ZN3cub18CUB_300001_SM_10006detail11EmptyKernelIvEEvv,"",@"SHT_CUDA_INFO"
	.sectionflags	@""
	.align	4


	//----- nvinfo : EIATTR_CUDA_API_VERSION
	.align		4
        /*0000*/ 	.byte	0x04, 0x37
        /*0002*/ 	.short	(.L_172 - .L_171)
.L_171:
        /*0004*/ 	.word	0x00000082


	//----- nvinfo : EIATTR_SPARSE_MMA_MASK
	.align		4
.L_172:
        /*0008*/ 	.byte	0x03, 0x50
        /*000a*/ 	.short	0x0000


	//----- nvinfo : EIATTR_MAXREG_COUNT
	.align		4
        /*000c*/ 	.byte	0x03, 0x1b
        /*000e*/ 	.short	0x00ff


	//----- nvinfo : EIATTR_MERCURY_ISA_VERSION
	.align		4
        /*0010*/ 	.byte	0x03, 0x5f
        /*0012*/ 	.short	0x0101


	//----- nvinfo : EIATTR_VRC_CTA_INIT_COUNT
	.align		4
        /*0014*/ 	.byte	0x02, 0x4a
	.zero		1
	.zero		1


	//----- nvinfo : EIATTR_EXIT_INSTR_OFFSETS
	.align		4
        /*0018*/ 	.byte	0x04, 0x1c
        /*001a*/ 	.short	(.L_174 - .L_173)


	//   ....[0]....
.L_173:
        /*001c*/ 	.word	0x00000010


	//----- nvinfo : EIATTR_SW_WAR
	.align		4
.L_174:
        /*0020*/ 	.byte	0x04, 0x36
        /*0022*/ 	.short	(.L_176 - .L_175)
.L_175:
        /*0024*/ 	.word	0x00000008
.L_176:


//--------------------- .nv.info._Z11write_peeksPiS_i --------------------------
	.section	.nv.info._Z11write_peeksPiS_i,"",@"SHT_CUDA_INFO"
	.sectionflags	@""
	.align	4


	//----- nvinfo : EIATTR_CUDA_API_VERSION
	.align		4
        /*0000*/ 	.byte	0x04, 0x37
        /*0002*/ 	.short	(.L_178 - .L_177)
.L_177:
        /*0004*/ 	.word	0x00000082


	//----- nvinfo : EIATTR_KPARAM_INFO
	.align		4
.L_178:
        /*0008*/ 	.byte	0x04, 0x17
        /*000a*/ 	.short	(.L_180 - .L_179)
.L_179:
        /*000c*/ 	.word	0x00000000
        /*0010*/ 	.short	0x0002
        /*0012*/ 	.short	0x0010
        /*0014*/ 	.byte	0x00, 0xf0, 0x11, 0x00


	//----- nvinfo : EIATTR_KPARAM_INFO
	.align		4
.L_180:
        /*0018*/ 	.byte	0x04, 0x17
        /*001a*/ 	.short	(.L_182 - .L_181)
.L_181:
        /*001c*/ 	.word	0x00000000
        /*0020*/ 	.short	0x0001
        /*0022*/ 	.short	0x0008
        /*0024*/ 	.byte	0x00, 0xf5, 0x21, 0x00


	//----- nvinfo : EIATTR_KPARAM_INFO
	.align		4
.L_182:
        /*0028*/ 	.byte	0x04, 0x17
        /*002a*/ 	.short	(.L_184 - .L_183)
.L_183:
        /*002c*/ 	.word	0x00000000
        /*0030*/ 	.short	0x0000
        /*0032*/ 	.short	0x0000
        /*0034*/ 	.byte	0x00, 0xf5, 0x21, 0x00


	//----- nvinfo : EIATTR_SPARSE_MMA_MASK
	.align		4
.L_184:
        /*0038*/ 	.byte	0x03, 0x50
        /*003a*/ 	.short	0x0000


	//----- nvinfo : EIATTR_MAXREG_COUNT
	.align		4
        /*003c*/ 	.byte	0x03, 0x1b
        /*003e*/ 	.short	0x00ff


	//----- nvinfo : EIATTR_MERCURY_ISA_VERSION
	.align		4
        /*0040*/ 	.byte	0x03, 0x5f
        /*0042*/ 	.short	0x0101


	//----- nvinfo : EIATTR_VRC_CTA_INIT_COUNT
	.align		4
        /*0044*/ 	.byte	0x02, 0x4a
	.zero		1
	.zero		1


	//----- nvinfo : EIATTR_EXIT_INSTR_OFFSETS
	.align		4
        /*0048*/ 	.byte	0x04, 0x1c
        /*004a*/ 	.short	(.L_186 - .L_185)


	//   ....[0]....
.L_185:
        /*004c*/ 	.word	0x00000080


	//   ....[1]....
        /*0050*/ 	.word	0x00000110


	//   ....[2]....
        /*0054*/ 	.word	0x00000150


	//----- nvinfo : EIATTR_CBANK_PARAM_SIZE
	.align		4
.L_186:
        /*0058*/ 	.byte	0x03, 0x19
        /*005a*/ 	.short	0x0014


	//----- nvinfo : EIATTR_PARAM_CBANK
	.align		4
        /*005c*/ 	.byte	0x04, 0x0a
        /*005e*/ 	.short	(.L_188 - .L_187)
	.align		4
.L_187:
        /*0060*/ 	.word	index@(.nv.constant0._Z11write_peeksPiS_i)
        /*0064*/ 	.short	0x0380
        /*0066*/ 	.short	0x0014


	//----- nvinfo : EIATTR_SW_WAR
	.align		4
.L_188:
        /*0068*/ 	.byte	0x04, 0x36
        /*006a*/ 	.short	(.L_190 - .L_189)
.L_189:
        /*006c*/ 	.word	0x00000008
.L_190:


//--------------------- .nv.info._Z9set_peeksPiS_i --------------------------
	.section	.nv.info._Z9set_peeksPiS_i,"",@"SHT_CUDA_INFO"
	.sectionflags	@""
	.align	4


	//----- nvinfo : EIATTR_CUDA_API_VERSION
	.align		4
        /*0000*/ 	.byte	0x04, 0x37
        /*0002*/ 	.short	(.L_192 - .L_191)
.L_191:
        /*0004*/ 	.word	0x00000082


	//----- nvinfo : EIATTR_KPARAM_INFO
	.align		4
.L_192:
        /*0008*/ 	.byte	0x04, 0x17
        /*000a*/ 	.short	(.L_194 - .L_193)
.L_193:
        /*000c*/ 	.word	0x00000000
        /*0010*/ 	.short	0x0002
        /*0012*/ 	.short	0x0010
        /*0014*/ 	.byte	0x00, 0xf0, 0x11, 0x00


	//----- nvinfo : EIATTR_KPARAM_INFO
	.align		4
.L_194:
        /*0018*/ 	.byte	0x04, 0x17
        /*001a*/ 	.short	(.L_196 - .L_195)
.L_195:
        /*001c*/ 	.word	0x00000000
        /*0020*/ 	.short	0x0001
        /*0022*/ 	.short	0x0008
        /*0024*/ 	.byte	0x00, 0xf5, 0x21, 0x00


	//----- nvinfo : EIATTR_KPARAM_INFO
	.align		4
.L_196:
        /*0028*/ 	.byte	0x04, 0x17
        /*002a*/ 	.short	(.L_198 - .L_197)
.L_197:
        /*002c*/ 	.word	0x00000000
        /*0030*/ 	.short	0x0000
        /*0032*/ 	.short	0x0000
        /*0034*/ 	.byte	0x00, 0xf5, 0x21, 0x00


	//----- nvinfo : EIATTR_SPARSE_MMA_MASK
	.align		4
.L_198:
        /*0038*/ 	.byte	0x03, 0x50
        /*003a*/ 	.short	0x0000


	//----- nvinfo : EIATTR_MAXREG_COUNT
	.align		4
        /*003c*/ 	.byte	0x03, 0x1b
        /*003e*/ 	.short	0x00ff


	//----- nvinfo : EIATTR_MERCURY_ISA_VERSION
	.align		4
        /*0040*/ 	.byte	0x03, 0x5f
        /*0042*/ 	.short	0x0101


	//----- nvinfo : EIATTR_VRC_CTA_INIT_COUNT
	.align		4
        /*0044*/ 	.byte	0x02, 0x4a
	.zero		1
	.zero		1


	//----- nvinfo : EIATTR_EXIT_INSTR_OFFSETS
	.align		4
        /*0048*/ 	.byte	0x04, 0x1c
        /*004a*/ 	.short	(.L_200 - .L_199)


	//   ....[0]....
.L_199:
        /*004c*/ 	.word	0x00000110


	//   ....[1]....
        /*0050*/ 	.word	0x00000210


	//   ....[2]....
        /*0054*/ 	.word	0x00000260


	//----- nvinfo : EIATTR_CRS_STACK_SIZE
	.align		4
.L_200:
        /*0058*/ 	.byte	0x04, 0x1e
        /*005a*/ 	.short	(.L_202 - .L_201)
.L_201:
        /*005c*/ 	.word	0x00000000


	//----- nvinfo : EIATTR_CBANK_PARAM_SIZE
	.align		4
.L_202:
        /*0060*/ 	.byte	0x03, 0x19
        /*0062*/ 	.short	0x0014


	//----- nvinfo : EIATTR_PARAM_CBANK
	.align		4
        /*0064*/ 	.byte	0x04, 0x0a
        /*0066*/ 	.short	(.L_204 - .L_203)
	.align		4
.L_203:
        /*0068*/ 	.word	index@(.nv.constant0._Z9set_peeksPiS_i)
        /*006c*/ 	.short	0x0380
        /*006e*/ 	.short	0x0014


	//----- nvinfo : EIATTR_SW_WAR
	.align		4
.L_204:
        /*0070*/ 	.byte	0x04, 0x36
        /*0072*/ 	.short	(.L_206 - .L_205)
.L_205:
        /*0074*/ 	.word	0x00000008
.L_206:


//--------------------- .nv.info._Z16set_last_to_zeroPii --------------------------
	.section	.nv.info._Z16set_last_to_zeroPii,"",@"SHT_CUDA_INFO"
	.sectionflags	@""
	.align	4


	//----- nvinfo : EIATTR_CUDA_API_VERSION
	.align		4
        /*0000*/ 	.byte	0x04, 0x37
        /*0002*/ 	.short	(.L_208 - .L_207)
.L_207:
        /*0004*/ 	.word	0x00000082


	//----- nvinfo : EIATTR_KPARAM_INFO
	.align		4
.L_208:
        /*0008*/ 	.byte	0x04, 0x17
        /*000a*/ 	.short	(.L_210 - .L_209)
.L_209:
        /*000c*/ 	.word	0x00000000
        /*0010*/ 	.short	0x0001
        /*0012*/ 	.short	0x0008
        /*0014*/ 	.byte	0x00, 0xf0, 0x11, 0x00


	//----- nvinfo : EIATTR_KPARAM_INFO
	.align		4
.L_210:
        /*0018*/ 	.byte	0x04, 0x17
        /*001a*/ 	.short	(.L_212 - .L_211)
.L_211:
        /*001c*/ 	.word	0x00000000
        /*0020*/ 	.short	0x0000
        /*0022*/ 	.short	0x0000
        /*0024*/ 	.byte	0x00, 0xf5, 0x21, 0x00


	//----- nvinfo : EIATTR_SPARSE_MMA_MASK
	.align		4
.L_212:
        /*0028*/ 	.byte	0x03, 0x50
        /*002a*/ 	.short	0x0000


	//----- nvinfo : EIATTR_MAXREG_COUNT
	.align		4
        /*002c*/ 	.byte	0x03, 0x1b
        /*002e*/ 	.short	0x00ff


	//----- nvinfo : EIATTR_MERCURY_ISA_VERSION
	.align		4
        /*0030*/ 	.byte	0x03, 0x5f
        /*0032*/ 	.short	0x0101


	//----- nvinfo : EIATTR_VRC_CTA_INIT_COUNT
	.align		4
        /*0034*/ 	.byte	0x02, 0x4a
	.zero		1
	.zero		1


	//----- nvinfo : EIATTR_EXIT_INSTR_OFFSETS
	.align		4
        /*0038*/ 	.byte	0x04, 0x1c
        /*003a*/ 	.short	(.L_214 - .L_213)


	//   ....[0]....
.L_213:
        /*003c*/ 	.word	0x00000060


	//----- nvinfo : EIATTR_CBANK_PARAM_SIZE
	.align		4
.L_214:
        /*0040*/ 	.byte	0x03, 0x19
        /*0042*/ 	.short	0x000c


	//----- nvinfo : EIATTR_PARAM_CBANK
	.align		4
        /*0044*/ 	.byte	0x04, 0x0a
        /*0046*/ 	.short	(.L_216 - .L_215)
	.align		4
.L_215:
        /*0048*/ 	.word	index@(.nv.constant0._Z16set_last_to_zeroPii)
        /*004c*/ 	.short	0x0380
        /*004e*/ 	.short	0x000c


	//----- nvinfo : EIATTR_SW_WAR
	.align		4
.L_216:
        /*0050*/ 	.byte	0x04, 0x36
        /*0052*/ 	.short	(.L_218 - .L_217)
.L_217:
        /*0054*/ 	.word	0x00000008
.L_218:


//--------------------- .nv.info._Z29exclusive_scan_upsweep_kernelPiiii --------------------------
	.section	.nv.info._Z29exclusive_scan_upsweep_kernelPiiii,"",@"SHT_CUDA_INFO"
	.sectionflags	@""
	.align	4


	//----- nvinfo : EIATTR_CUDA_API_VERSION
	.align		4
        /*0000*/ 	.byte	0x04, 0x37
        /*0002*/ 	.short	(.L_220 - .L_219)
.L_219:
        /*0004*/ 	.word	0x00000082


	//----- nvinfo : EIATTR_KPARAM_INFO
	.align		4
.L_220:
        /*0008*/ 	.byte	0x04, 0x17
        /*000a*/ 	.short	(.L_222 - .L_221)
.L_221:
        /*000c*/ 	.word	0x00000000
        /*0010*/ 	.short	0x0003
        /*0012*/ 	.short	0x0010
        /*0014*/ 	.byte	0x00, 0xf0, 0x11, 0x00


	//----- nvinfo : EIATTR_KPARAM_INFO
	.align		4
.L_222:
        /*0018*/ 	.byte	0x04, 0x17
        /*001a*/ 	.short	(.L_224 - .L_223)
.L_223:
        /*001c*/ 	.word	0x00000000
        /*0020*/ 	.short	0x0002
        /*0022*/ 	.short	0x000c
        /*0024*/ 	.byte	0x00, 0xf0, 0x11, 0x00


	//----- nvinfo : EIATTR_KPARAM_INFO
	.align		4
.L_224:
        /*0028*/ 	.byte	0x04, 0x17
        /*002a*/ 	.short	(.L_226 - .L_225)
.L_225:
        /*002c*/ 	.word	0x00000000
        /*0030*/ 	.short	0x0001
        /*0032*/ 	.short	0x0008
        /*0034*/ 	.byte	0x00, 0xf0, 0x11, 0x00


	//----- nvinfo : EIATTR_KPARAM_INFO
	.align		4
.L_226:
        /*0038*/ 	.byte	0x04, 0x17
        /*003a*/ 	.short	(.L_228 - .L_227)
.L_227:
        /*003c*/ 	.word	0x00000000
        /*0040*/ 	.short	0x0000
        /*0042*/ 	.short	0x0000
        /*0044*/ 	.byte	0x00, 0xf5, 0x21, 0x00


	//----- nvinfo : EIATTR_SPARSE_MMA_MASK
	.align		4
.L_228:
        /*0048*/ 	.byte	0x03, 0x50
        /*004a*/ 	.short	0x0000


	//----- nvinfo : EIATTR_MAXREG_COUNT
	.align		4
        /*004c*/ 	.byte	0x03, 0x1b
        /*004e*/ 	.short	0x00ff


	//----- nvinfo : EIATTR_MERCURY_ISA_VERSION
	.align		4
        /*0050*/ 	.byte	0x03, 0x5f
        /*0052*/ 	.short	0x0101


	//----- nvinfo : EIATTR_VRC_CTA_INIT_COUNT
	.align		4
        /*0054*/ 	.byte	0x02, 0x4a
	.zero		1
	.zero		1


	//----- nvinfo : EIATTR_EXIT_INSTR_OFFSETS
	.align		4
        /*0058*/ 	.byte	0x04, 0x1c
        /*005a*/ 	.short	(.L_230 - .L_229)


	//   ....[0]....
.L_229:
        /*005c*/ 	.word	0x000000d0


	//   ....[1]....
        /*0060*/ 	.word	0x00000160


	//----- nvinfo : EIATTR_CBANK_PARAM_SIZE
	.align		4
.L_230:
        /*0064*/ 	.byte	0x03, 0x19
        /*0066*/ 	.short	0x0014


	//----- nvinfo : EIATTR_PARAM_CBANK
	.align		4
        /*0068*/ 	.byte	0x04, 0x0a
        /*006a*/ 	.short	(.L_232 - .L_231)
	.align		4
.L_231:
        /*006c*/ 	.word	index@(.nv.constant0._Z29exclusive_scan_upsweep_kernelPiiii)
        /*0070*/ 	.short	0x0380
        /*0072*/ 	.short	0x0014


	//----- nvinfo : EIATTR_SW_WAR
	.align		4
.L_232:
        /*0074*/ 	.byte	0x04, 0x36
        /*0076*/ 	.short	(.L_234 - .L_233)
.L_233:
        /*0078*/ 	.word	0x00000008
.L_234:


//--------------------- .nv.info._Z31exclusive_scan_downsweep_kernelPiiii --------------------------
	.section	.nv.info._Z31exclusive_scan_downsweep_kernelPiiii,"",@"SHT_CUDA_INFO"
	.sectionflags	@""
	.align	4


	//----- nvinfo : EIATTR_CUDA_API_VERSION
	.align		4
        /*0000*/ 	.byte	0x04, 0x37
        /*0002*/ 	.short	(.L_236 - .L_235)
.L_235:
        /*0004*/ 	.word	0x00000082


	//----- nvinfo : EIATTR_KPARAM_INFO
	.align		4
.L_236:
        /*0008*/ 	.byte	0x04, 0x17
        /*000a*/ 	.short	(.L_238 - .L_237)
.L_237:
        /*000c*/ 	.word	0x00000000
        /*0010*/ 	.short	0x0003
        /*0012*/ 	.short	0x0010
        /*0014*/ 	.byte	0x00, 0xf0, 0x11, 0x00


	//----- nvinfo : EIATTR_KPARAM_INFO
	.align		4
.L_238:
        /*0018*/ 	.byte	0x04, 0x17
        /*001a*/ 	.short	(.L_240 - .L_239)
.L_239:
        /*001c*/ 	.word	0x00000000
        /*0020*/ 	.short	0x0002
        /*0022*/ 	.short	0x000c
        /*0024*/ 	.byte	0x00, 0xf0, 0x11, 0x00


	//----- nvinfo : EIATTR_KPARAM_INFO
	.align		4
.L_240:
        /*0028*/ 	.byte	0x04, 0x17
        /*002a*/ 	.short	(.L_242 - .L_241)
.L_241:
        /*002c*/ 	.word	0x00000000
        /*0030*/ 	.short	0x0001
        /*0032*/ 	.short	0x0008
        /*0034*/ 	.byte	0x00, 0xf0, 0x11, 0x00


	//----- nvinfo : EIATTR_KPARAM_INFO
	.align		4
.L_242:
        /*0038*/ 	.byte	0x04, 0x17
        /*003a*/ 	.short	(.L_244 - .L_243)
.L_243:
        /*003c*/ 	.word	0x00000000
        /*0040*/ 	.short	0x0000
        /*0042*/ 	.short	0x0000
        /*0044*/ 	.byte	0x00, 0xf5, 0x21, 0x00


	//----- nvinfo : EIATTR_SPARSE_MMA_MASK
	.align		4
.L_244:
        /*0048*/ 	.byte	0x03, 0x50
        /*004a*/ 	.short	0x0000


	//----- nvinfo : EIATTR_MAXREG_COUNT
	.align		4
        /*004c*/ 	.byte	0x03, 0x1b
        /*004e*/ 	.short	0x00ff


	//----- nvinfo : EIATTR_MERCURY_ISA_VERSION
	.align		4
        /*0050*/ 	.byte	0x03, 0x5f
        /*0052*/ 	.short	0x0101


	//----- nvinfo : EIATTR_VRC_CTA_INIT_COUNT
	.align		4
        /*0054*/ 	.byte	0x02, 0x4a
	.zero		1
	.zero		1


	//----- nvinfo : EIATTR_EXIT_INSTR_OFFSETS
	.align		4
        /*0058*/ 	.byte	0x04, 0x1c
        /*005a*/ 	.short	(.L_246 - .L_245)


	//   ....[0]....
.L_245:
        /*005c*/ 	.word	0x000000d0


	//   ....[1]....
        /*0060*/ 	.word	0x00000170


	//----- nvinfo : EIATTR_CBANK_PARAM_SIZE
	.align		4
.L_246:
        /*0064*/ 	.byte	0x03, 0x19
        /*0066*/ 	.short	0x0014


	//----- nvinfo : EIATTR_PARAM_CBANK
	.align		4
        /*0068*/ 	.byte	0x04, 0x0a
        /*006a*/ 	.short	(.L_248 - .L_247)
	.align		4
.L_247:
        /*006c*/ 	.word	index@(.nv.constant0._Z31exclusive_scan_downsweep_kernelPiiii)
        /*0070*/ 	.short	0x0380
        /*0072*/ 	.short	0x0014


	//----- nvinfo : EIATTR_SW_WAR
	.align		4
.L_248:
        /*0074*/ 	.byte	0x04, 0x36
        /*0076*/ 	.short	(.L_250 - .L_249)
.L_249:
        /*0078*/ 	.word	0x00000008
.L_250:


//--------------------- .nv.callgraph             --------------------------
	.section	.nv.callgraph,"",@"SHT_CUDA_CALLGRAPH"
	.align	4
	.sectionentsize	8
	.align		4
        /*0000*/ 	.word	0x00000000
	.align		4
        /*0004*/ 	.word	0xffffffff
	.align		4
        /*0008*/ 	.word	0x00000000
	.align		4
        /*000c*/ 	.word	0xfffffffe
	.align		4
        /*0010*/ 	.word	0x00000000
	.align		4
        /*0014*/ 	.word	0xfffffffd
	.align		4
        /*0018*/ 	.word	0x00000000
	.align		4
        /*001c*/ 	.word	0xfffffffc


//--------------------- .nv.constant4             --------------------------
	.section	.nv.constant4,"a",@progbits
	.align	8
	.align		8
.nv.constant4:
        /*0000*/ 	.dword	_ZN34_INTERNAL_6f251fa5_4_k_cu_e2272fbf4cuda3std3__45__cpo5beginE
	.align		8
        /*0008*/ 	.dword	_ZN34_INTERNAL_6f251fa5_4_k_cu_e2272fbf4cuda3std3__45__cpo3endE
	.align		8
        /*0010*/ 	.dword	_ZN34_INTERNAL_6f251fa5_4_k_cu_e2272fbf4cuda3std3__45__cpo6cbeginE
	.align		8
        /*0018*/ 	.dword	_ZN34_INTERNAL_6f251fa5_4_k_cu_e2272fbf4cuda3std3__45__cpo4cendE
	.align		8
        /*0020*/ 	.dword	_ZN34_INTERNAL_6f251fa5_4_k_cu_e2272fbf4cuda3std3__45__cpo6rbeginE
	.align		8
        /*0028*/ 	.dword	_ZN34_INTERNAL_6f251fa5_4_k_cu_e2272fbf4cuda3std3__45__cpo4rendE
	.align		8
        /*0030*/ 	.dword	_ZN34_INTERNAL_6f251fa5_4_k_cu_e2272fbf4cuda3std3__45__cpo7crbeginE
	.align		8
        /*0038*/ 	.dword	_ZN34_INTERNAL_6f251fa5_4_k_cu_e2272fbf4cuda3std3__45__cpo5crendE
	.align		8
        /*0040*/ 	.dword	_ZN34_INTERNAL_6f251fa5_4_k_cu_e2272fbf4cuda3std3__436_GLOBAL__N__6f251fa5_4_k_cu_e2272fbf6ignoreE
	.align		8
        /*0048*/ 	.dword	_ZN34_INTERNAL_6f251fa5_4_k_cu_e2272fbf4cuda3std3__419piecewise_constructE
	.align		8
        /*0050*/ 	.dword	_ZN34_INTERNAL_6f251fa5_4_k_cu_e2272fbf4cuda3std3__48in_placeE
	.align		8
        /*0058*/ 	.dword	_ZN34_INTERNAL_6f251fa5_4_k_cu_e2272fbf4cuda3std3__420unreachable_sentinelE
	.align		8
        /*0060*/ 	.dword	_ZN34_INTERNAL_6f251fa5_4_k_cu_e2272fbf4cuda3std3__47nulloptE
	.align		8
        /*0068*/ 	.dword	_ZN34_INTERNAL_6f251fa5_4_k_cu_e2272fbf4cuda3std3__48unexpectE
	.align		8
        /*0070*/ 	.dword	_ZN34_INTERNAL_6f251fa5_4_k_cu_e2272fbf4cuda3std6ranges3__45__cpo4swapE
	.align		8
        /*0078*/ 	.dword	_ZN34_INTERNAL_6f251fa5_4_k_cu_e2272fbf4cuda3std6ranges3__45__cpo9iter_moveE
	.align		8
        /*0080*/ 	.dword	_ZN34_INTERNAL_6f251fa5_4_k_cu_e2272fbf4cuda3std6ranges3__45__cpo5beginE
	.align		8
        /*0088*/ 	.dword	_ZN34_INTERNAL_6f251fa5_4_k_cu_e2272fbf4cuda3std6ranges3__45__cpo3endE
	.align		8
        /*0090*/ 	.dword	_ZN34_INTERNAL_6f251fa5_4_k_cu_e2272fbf4cuda3std6ranges3__45__cpo6cbeginE
	.align		8
        /*0098*/ 	.dword	_ZN34_INTERNAL_6f251fa5_4_k_cu_e2272fbf4cuda3std6ranges3__45__cpo4cendE
	.align		8
        /*00a0*/ 	.dword	_ZN34_INTERNAL_6f251fa5_4_k_cu_e2272fbf4cuda3std6ranges3__45__cpo7advanceE
	.align		8
        /*00a8*/ 	.dword	_ZN34_INTERNAL_6f251fa5_4_k_cu_e2272fbf4cuda3std6ranges3__45__cpo9iter_swapE
	.align		8
        /*00b0*/ 	.dword	_ZN34_INTERNAL_6f251fa5_4_k_cu_e2272fbf4cuda3std6ranges3__45__cpo4nextE
	.align		8
        /*00b8*/ 	.dword	_ZN34_INTERNAL_6f251fa5_4_k_cu_e2272fbf4cuda3std6ranges3__45__cpo4prevE
	.align		8
        /*00c0*/ 	.dword	_ZN34_INTERNAL_6f251fa5_4_k_cu_e2272fbf4cuda3std6ranges3__45__cpo4dataE
	.align		8
        /*00c8*/ 	.dword	_ZN34_INTERNAL_6f251fa5_4_k_cu_e2272fbf4cuda3std6ranges3__45__cpo5cdataE
	.align		8
        /*00d0*/ 	.dword	_ZN34_INTERNAL_6f251fa5_4_k_cu_e2272fbf4cuda3std6ranges3__45__cpo4sizeE
	.align		8
        /*00d8*/ 	.dword	_ZN34_INTERNAL_6f251fa5_4_k_cu_e2272fbf4cuda3std6ranges3__45__cpo5ssizeE
	.align		8
        /*00e0*/ 	.dword	_ZN34_INTERNAL_6f251fa5_4_k_cu_e2272fbf4cuda3std6ranges3__45__cpo8distanceE
	.align		8
        /*00e8*/ 	.dword	_ZN34_INTERNAL_6f251fa5_4_k_cu_e2272fbf6thrust24THRUST_300001_SM_1000_NS8cuda_cub3parE
	.align		8
        /*00f0*/ 	.dword	_ZN34_INTERNAL_6f251fa5_4_k_cu_e2272fbf6thrust24THRUST_300001_SM_1000_NS8cuda_cub10par_nosyncE
	.align		8
        /*00f8*/ 	.dword	_ZN34_INTERNAL_6f251fa5_4_k_cu_e2272fbf6thrust24THRUST_300001_SM_1000_NS6system6detail10sequential3seqE
	.align		8
        /*0100*/ 	.dword	_ZN34_INTERNAL_6f251fa5_4_k_cu_e2272fbf6thrust24THRUST_300001_SM_1000_NS12placeholders2_1E
	.align		8
        /*0108*/ 	.dword	_ZN34_INTERNAL_6f251fa5_4_k_cu_e2272fbf6thrust24THRUST_300001_SM_1000_NS12placeholders2_2E
	.align		8
        /*0110*/ 	.dword	_ZN34_INTERNAL_6f251fa5_4_k_cu_e2272fbf6thrust24THRUST_300001_SM_1000_NS12placeholders2_3E
	.align		8
        /*0118*/ 	.dword	_ZN34_INTERNAL_6f251fa5_4_k_cu_e2272fbf6thrust24THRUST_300001_SM_1000_NS12placeholders2_4E
	.align		8
        /*0120*/ 	.dword	_ZN34_INTERNAL_6f251fa5_4_k_cu_e2272fbf6thrust24THRUST_300001_SM_1000_NS12placeholders2_5E
	.align		8
        /*0128*/ 	.dword	_ZN34_INTERNAL_6f251fa5_4_k_cu_e2272fbf6thrust24THRUST_300001_SM_1000_NS12placeholders2_6E
	.align		8
        /*0130*/ 	.dword	_ZN34_INTERNAL_6f251fa5_4_k_cu_e2272fbf6thrust24THRUST_300001_SM_1000_NS12placeholders2_7E
	.align		8
        /*0138*/ 	.dword	_ZN34_INTERNAL_6f251fa5_4_k_cu_e2272fbf6thrust24THRUST_300001_SM_1000_NS12placeholders2_8E
	.align		8
        /*0140*/ 	.dword	_ZN34_INTERNAL_6f251fa5_4_k_cu_e2272fbf6thrust24THRUST_300001_SM_1000_NS12placeholders2_9E
	.align		8
        /*0148*/ 	.dword	_ZN34_INTERNAL_6f251fa5_4_k_cu_e2272fbf6thrust24THRUST_300001_SM_1000_NS12placeholders3_10E
	.align		8
        /*0150*/ 	.dword	_ZN34_INTERNAL_6f251fa5_4_k_cu_e2272fbf6thrust24THRUST_300001_SM_1000_NS3seqE


//--------------------- .text._ZN3cub18CUB_300001_SM_10006detail4scan16DeviceScanKernelINS2_10policy_hubIiiimN4cuda3std3__44plusIvEEE10Policy1000EN6thrust24THRUST_300001_SM_1000_NS10device_ptrIiEESF_NS0_13ScanTileStateIiLb1EEES9_NS1_10InputValueIiPiEEmiLb0EiEEvT0_T1_T2_iT3_T4_T5_ --------------------------
	.section	.text._ZN3cub18CUB_300001_SM_10006detail4scan16DeviceScanKernelINS2_10policy_hubIiiimN4cuda3std3__44plusIvEEE10Policy1000EN6thrust24THRUST_300001_SM_1000_NS10device_ptrIiEESF_NS0_13ScanTileStateIiLb1EEES9_NS1_10InputValueIiPiEEmiLb0EiEEvT0_T1_T2_iT3_T4_T5_,"ax",@progbits
	.align	128
        .global         _ZN3cub18CUB_300001_SM_10006detail4scan16DeviceScanKernelINS2_10policy_hubIiiimN4cuda3std3__44plusIvEEE10Policy1000EN6thrust24THRUST_300001_SM_1000_NS10device_ptrIiEESF_NS0_13ScanTileStateIiLb1EEES9_NS1_10InputValueIiPiEEmiLb0EiEEvT0_T1_T2_iT3_T4_T5_
        .type           _ZN3cub18CUB_300001_SM_10006detail4scan16DeviceScanKernelINS2_10policy_hubIiiimN4cuda3std3__44plusIvEEE10Policy1000EN6thrust24THRUST_300001_SM_1000_NS10device_ptrIiEESF_NS0_13ScanTileStateIiLb1EEES9_NS1_10InputValueIiPiEEmiLb0EiEEvT0_T1_T2_iT3_T4_T5_,@function
        .size           _ZN3cub18CUB_300001_SM_10006detail4scan16DeviceScanKernelINS2_10policy_hubIiiimN4cuda3std3__44plusIvEEE10Policy1000EN6thrust24THRUST_300001_SM_1000_NS10device_ptrIiEESF_NS0_13ScanTileStateIiLb1EEES9_NS1_10InputValueIiPiEEmiLb0EiEEvT0_T1_T2_iT3_T4_T5_,(.L_x_195 - _ZN3cub18CUB_300001_SM_10006detail4scan16DeviceScanKernelINS2_10policy_hubIiiimN4cuda3std3__44plusIvEEE10Policy1000EN6thrust24THRUST_300001_SM_1000_NS10device_ptrIiEESF_NS0_13ScanTileStateIiLb1EEES9_NS1_10InputValueIiPiEEmiLb0EiEEvT0_T1_T2_iT3_T4_T5_)
        .other          _ZN3cub18CUB_300001_SM_10006detail4scan16DeviceScanKernelINS2_10policy_hubIiiimN4cuda3std3__44plusIvEEE10Policy1000EN6thrust24THRUST_300001_SM_1000_NS10device_ptrIiEESF_NS0_13ScanTileStateIiLb1EEES9_NS1_10InputValueIiPiEEmiLb0EiEEvT0_T1_T2_iT3_T4_T5_,@"STO_CUDA_ENTRY STV_DEFAULT"
_ZN3cub18CUB_300001_SM_10006detail4scan16DeviceScanKernelINS2_10policy_hubIiiimN4cuda3std3__44plusIvEEE10Policy1000EN6thrust24THRUST_300001_SM_1000_NS10device_ptrIiEESF_NS0_13ScanTileStateIiLb1EEES9_NS1_10InputValueIiPiEEmiLb0EiEEvT0_T1_T2_iT3_T4_T5_:
.text._ZN3cub18CUB_300001_SM_10006detail4scan16DeviceScanKernelINS2_10policy_hubIiiimN4cuda3std3__44plusIvEEE10Policy1000EN6thrust24THRUST_300001_SM_1000_NS10device_ptrIiEESF_NS0_13ScanTileStateIiLb1EEES9_NS1_10InputValueIiPiEEmiLb0EiEEvT0_T1_T2_iT3_T4_T5_:
[----:B------:R-:W-:Y:S01]  /*0000*/  LDC R1, c[0x0][0x37c] ;  /* 0x0000df00ff017b82 */ /* 0x000fe20000000800 */
[----:B------:R-:W0:Y:S01]  /*0010*/  LDCU UR4, c[0x0][0x3a0] ;  /* 0x00007400ff0477ac */ /* 0x000e220008000800 */
[----:B------:R-:W1:Y:S06]  /*0020*/  LDCU.64 UR12, c[0x0][0x358] ;  /* 0x00006b00ff0c77ac */ /* 0x000e6c0008000a00 */
[----:B------:R-:W2:Y:S01]  /*0030*/  S2UR UR6, SR_CTAID.X ;  /* 0x00000000000679c3 */ /* 0x000ea20000002500 */
[----:B------:R-:W3:Y:S01]  /*0040*/  LDCU.64 UR8, c[0x0][0x3b0] ;  /* 0x00007600ff0877ac */ /* 0x000ee20008000a00 */
[----:B0-----:R-:W-:-:S06]  /*0050*/  UPRMT UR4, UR4, 0x7770, URZ ;  /* 0x0000777004047896 */ /* 0x001fcc00080000ff */
[----:B------:R-:W-:-:S05]  /*0060*/  ISETP.NE.AND P0, PT, RZ, UR4, PT ;  /* 0x00000004ff007c0c */ /* 0x000fca000bf05270 */
[----:B------:R-:W2:Y:S08]  /*0070*/  LDCU UR4, c[0x0][0x398] ;  /* 0x00007300ff0477ac */ /* 0x000eb00008000800 */
[----:B------:R-:W1:Y:S02]  /*0080*/  @P0 LDC.64 R2, c[0x0][0x3a8] ;  /* 0x0000ea00ff020b82 */ /* 0x000e640000000a00 */
[----:B-1----:R0:W5:Y:S01]  /*0090*/  @P0 LDG.E R39, desc[UR12][R2.64] ;  /* 0x0000000c02270981 */ /* 0x002162000c1e1900 */
[----:B--2---:R-:W-:-:S04]  /*00a0*/  UIADD3 UR6, UPT, UPT, UR6, UR4, URZ ;  /* 0x0000000406067290 */ /* 0x004fc8000fffe0ff */
[----:B------:R-:W-:-:S04]  /*00b0*/  UIMAD.WIDE UR10, UR6, 0x1ee0, URZ ;  /* 0x00001ee0060a78a5 */ /* 0x000fc8000f8e02ff */
[----:B---3--:R-:W-:-:S04]  /*00c0*/  UIADD3 UR7, UP0, UPT, -UR10, UR8, URZ ;  /* 0x000000080a077290 */ /* 0x008fc8000ff1e1ff */
[----:B------:R-:W-:Y:S02]  /*00d0*/  UIADD3.X UR4, UPT, UPT, ~UR11, UR9, URZ, UP0, !UPT ;  /* 0x000000090b047290 */ /* 0x000fe400087fe5ff */
[----:B------:R-:W-:-:S04]  /*00e0*/  UISETP.GE.U32.AND UP0, UPT, UR7, 0x1ee1, UPT ;  /* 0x00001ee10700788c */ /* 0x000fc8000bf06070 */
[----:B------:R-:W-:Y:S01]  /*00f0*/  UISETP.GE.U32.AND.EX UP0, UPT, UR4, URZ, UPT, UP0 ;  /* 0x000000ff0400728c */ /* 0x000fe2000bf06100 */
[----:B------:R-:W1:Y:S08]  /*0100*/  @!P0 LDC R39, c[0x0][0x3a8] ;  /* 0x0000ea00ff278b82 */ /* 0x000e700000000800 */
[----:B0-----:R-:W-:Y:S05]  /*0110*/  BRA.U !UP0, `(.L_x_0) ;  /* 0x0000001908f47547 */ /* 0x001fea000b800000 */
[----:B------:R-:W0:Y:S01]  /*0120*/  S2R R35, SR_TID.X ;  /* 0x0000000000237919 */ /* 0x000e220000002100 */
[----:B------:R-:W2:Y:S01]  /*0130*/  LDCU.64 UR4, c[0x0][0x380] ;  /* 0x00007000ff0477ac */ /* 0x000ea20008000a00 */
[C---:B0-----:R-:W-:Y:S02]  /*0140*/  LOP3.LUT R0, R35.reuse, 0x1f, RZ, 0xc0, !PT ;  /* 0x0000001f23007812 */ /* 0x041fe400078ec0ff */
[----:B------:R-:W-:-:S05]  /*0150*/  LOP3.LUT R3, R35, 0x3e0, RZ, 0xc0, !PT ;  /* 0x000003e023037812 */ /* 0x000fca00078ec0ff */
[----:B------:R-:W-:-:S05]  /*0160*/  IMAD R0, R3, 0x13, R0 ;  /* 0x0000001303007824 */ /* 0x000fca00078e0200 */
[----:B------:R-:W-:-:S05]  /*0170*/  IADD3 R0, P0, PT, R0, UR10, RZ ;  /* 0x0000000a00007c10 */ /* 0x000fca000ff1e0ff */
[----:B------:R-:W-:Y:S02]  /*0180*/  IMAD.X R3, RZ, RZ, UR11, P0 ;  /* 0x0000000bff037e24 */ /* 0x000fe400080e06ff */
[----:B------:R-:W-:-:S03]  /*0190*/  IMAD.SHL.U32 R31, R0, 0x4, RZ ;  /* 0x00000004001f7824 */ /* 0x000fc600078e00ff */
[----:B------:R-:W-:Y:S02]  /*01a0*/  SHF.L.U64.HI R30, R0, 0x2, R3 ;  /* 0x00000002001e7819 */ /* 0x000fe40000010203 */
[----:B--2---:R-:W-:-:S04]  /*01b0*/  IADD3 R2, P0, PT, R31, UR4, RZ ;  /* 0x000000041f027c10 */ /* 0x004fc8000ff1e0ff */
[----:B------:R-:W-:-:S05]  /*01c0*/  IADD3.X R3, PT, PT, R30, UR5, RZ, P0, !PT ;  /* 0x000000051e037c10 */ /* 0x000fca00087fe4ff */
[----:B------:R-:W2:Y:S04]  /*01d0*/  LDG.E R5, desc[UR12][R2.64] ;  /* 0x0000000c02057981 */ /* 0x000ea8000c1e1900 */
[----:B------:R-:W3:Y:S04]  /*01e0*/  LDG.E R7, desc[UR12][R2.64+0x80] ;  /* 0x0000800c02077981 */ /* 0x000ee8000c1e1900 */
[----:B------:R-:W4:Y:S04]  /*01f0*/  LDG.E R9, desc[UR12][R2.64+0x100] ;  /* 0x0001000c02097981 */ /* 0x000f28000c1e1900 */
        /* <DEDUP_REMOVED lines=15> */
[----:B------:R-:W4:Y:S01]  /*02f0*/  LDG.E R8, desc[UR12][R2.64+0x900] ;  /* 0x0009000c02087981 */ /* 0x000f22000c1e1900 */
[----:B------:R-:W0:Y:S01]  /*0300*/  S2UR UR5, SR_CgaCtaId ;  /* 0x00000000000579c3 */ /* 0x000e220000008800 */
[----:B------:R-:W-:Y:S01]  /*0310*/  SHF.R.U32.HI R36, RZ, 0x5, R35 ;  /* 0x00000005ff247819 */ /* 0x000fe20000011623 */
[----:B------:R-:W-:Y:S01]  /*0320*/  UMOV UR4, 0x400 ;  /* 0x0000040000047882 */ /* 0x000fe20000000000 */
[----:B------:R-:W1:Y:S01]  /*0330*/  S2R R37, SR_LANEID ;  /* 0x0000000000257919 */ /* 0x000e620000000000 */
[----:B------:R-:W-:Y:S01]  /*0340*/  UISETP.NE.AND UP0, UPT, UR6, URZ, UPT ;  /* 0x000000ff0600728c */ /* 0x000fe2000bf05270 */
[----:B------:R-:W-:Y:S01]  /*0350*/  BSSY.RECONVERGENT B0, `(.L_x_1) ;  /* 0x0000148000007945 */ /* 0x000fe20003800200 */
[----:B0-----:R-:W-:Y:S01]  /*0360*/  ULEA UR4, UR5, UR4, 0x18 ;  /* 0x0000000405047291 */ /* 0x001fe2000f8ec0ff */
[----:B-1----:R-:W-:-:S05]  /*0370*/  IMAD R34, R36, 0x260, R37 ;  /* 0x0000026024227824 */ /* 0x002fca00078e0225 */
[----:B------:R-:W-:-:S05]  /*0380*/  LEA R34, R34, UR4, 0x2 ;  /* 0x0000000422227c11 */ /* 0x000fca000f8e10ff */
[----:B------:R-:W-:Y:S01]  /*0390*/  IMAD R33, R37, 0x48, R34 ;  /* 0x0000004825217824 */ /* 0x000fe200078e0222 */
[----:B--2---:R0:W-:Y:S04]  /*03a0*/  STS [R34], R5 ;  /* 0x0000000522007388 */ /* 0x0041e80000000800 */
[----:B---3--:R0:W-:Y:S04]  /*03b0*/  STS [R34+0x80], R7 ;  /* 0x0000800722007388 */ /* 0x0081e80000000800 */
[----:B----4-:R0:W-:Y:S04]  /*03c0*/  STS [R34+0x100], R9 ;  /* 0x0001000922007388 */ /* 0x0101e80000000800 */
[----:B------:R0:W-:Y:S04]  /*03d0*/  STS [R34+0x180], R11 ;  /* 0x0001800b22007388 */ /* 0x0001e80000000800 */
        /* <DEDUP_REMOVED lines=14> */
[----:B------:R0:W-:Y:S01]  /*04c0*/  STS [R34+0x900], R8 ;  /* 0x0009000822007388 */ /* 0x0001e20000000800 */
[----:B------:R-:W-:-:S03]  /*04d0*/  NOP ;  /* 0x0000000000007918 */ /* 0x000fc60000000000 */
[----:B------:R0:W1:Y:S04]  /*04e0*/  LDS R32, [R33] ;  /* 0x0000000021207984 */ /* 0x0000680000000800 */
[----:B------:R0:W2:Y:S04]  /*04f0*/  LDS R29, [R33+0x4] ;  /* 0x00000400211d7984 */ /* 0x0000a80000000800 */
[----:B------:R0:W3:Y:S04]  /*0500*/  LDS R28, [R33+0x8] ;  /* 0x00000800211c7984 */ /* 0x0000e80000000800 */
[----:B------:R0:W4:Y:S04]  /*0510*/  LDS R27, [R33+0xc] ;  /* 0x00000c00211b7984 */ /* 0x0001280000000800 */
[----:B------:R0:W0:Y:S04]  /*0520*/  LDS R26, [R33+0x10] ;  /* 0x00001000211a7984 */ /* 0x0000280000000800 */
        /* <DEDUP_REMOVED lines=13> */
[----:B------:R0:W0:Y:S01]  /*0600*/  LDS R9, [R33+0x48] ;  /* 0x0000480021097984 */ /* 0x0000220000000800 */
[----:B------:R-:W-:Y:S06]  /*0610*/  BAR.SYNC.DEFER_BLOCKING 0x0 ;  /* 0x0000000000007b1d */ /* 0x000fec0000010000 */
[----:B-1234-:R-:W-:Y:S05]  /*0620*/  BRA.U UP0, `(.L_x_2) ;  /* 0x0000000500247547 */ /* 0x01efea000b800000 */
[----:B0-----:R-:W-:Y:S02]  /*0630*/  IADD3 R8, PT, PT, R28, R29, R32 ;  /* 0x0000001d1c087210 */ /* 0x001fe40007ffe020 */
[C---:B------:R-:W-:Y:S02]  /*0640*/  ISETP.NE.AND P1, PT, R37.reuse, 0x1f, PT ;  /* 0x0000001f2500780c */ /* 0x040fe40003f25270 */
[----:B------:R-:W-:Y:S02]  /*0650*/  IADD3 R8, PT, PT, R26, R27, R8 ;  /* 0x0000001b1a087210 */ /* 0x000fe40007ffe008 */
[----:B------:R-:W-:Y:S02]  /*0660*/  ISETP.NE.AND P2, PT, R37, RZ, PT ;  /* 0x000000ff2500720c */ /* 0x000fe40003f45270 */
[----:B------:R-:W-:-:S04]  /*0670*/  IADD3 R8, PT, PT, R24, R25, R8 ;  /* 0x0000001918087210 */ /* 0x000fc80007ffe008 */
[----:B------:R-:W-:-:S03]  /*0680*/  IADD3 R8, PT, PT, R22, R23, R8 ;  /* 0x0000001716087210 */ /* 0x000fc60007ffe008 */
[----:B------:R-:W-:Y:S02]  /*0690*/  @!P1 LEA R42, R36, UR4, 0x2 ;  /* 0x00000004242a9c11 */ /* 0x000fe4000f8e10ff */
[----:B------:R-:W-:-:S04]  /*06a0*/  IADD3 R8, PT, PT, R20, R21, R8 ;  /* 0x0000001514087210 */ /* 0x000fc80007ffe008 */
[----:B------:R-:W-:-:S04]  /*06b0*/  IADD3 R8, PT, PT, R6, R7, R8 ;  /* 0x0000000706087210 */ /* 0x000fc80007ffe008 */
[----:B------:R-:W-:-:S04]  /*06c0*/  IADD3 R8, PT, PT, R4, R5, R8 ;  /* 0x0000000504087210 */ /* 0x000fc80007ffe008 */
[----:B------:R-:W-:-:S04]  /*06d0*/  IADD3 R8, PT, PT, R2, R3, R8 ;  /* 0x0000000302087210 */ /* 0x000fc80007ffe008 */
[----:B------:R-:W-:-:S05]  /*06e0*/  IADD3 R38, PT, PT, R9, R0, R8 ;  /* 0x0000000009267210 */ /* 0x000fca0007ffe008 */
[----:B------:R-:W0:Y:S02]  /*06f0*/  SHFL.UP P0, R9, R38, 0x1, RZ ;  /* 0x0420000026097989 */ /* 0x000e2400000000ff */
[----:B0-----:R-:W-:-:S05]  /*0700*/  @P0 IMAD.IADD R9, R38, 0x1, R9 ;  /* 0x0000000126090824 */ /* 0x001fca00078e0209 */
[----:B------:R-:W0:Y:S02]  /*0710*/  SHFL.UP P0, R12, R9, 0x2, RZ ;  /* 0x04400000090c7989 */ /* 0x000e2400000000ff */
[----:B0-----:R-:W-:-:S05]  /*0720*/  @P0 IMAD.IADD R12, R9, 0x1, R12 ;  /* 0x00000001090c0824 */ /* 0x001fca00078e020c */
[----:B------:R-:W0:Y:S02]  /*0730*/  SHFL.UP P0, R17, R12, 0x4, RZ ;  /* 0x048000000c117989 */ /* 0x000e2400000000ff */
[----:B0-----:R-:W-:-:S05]  /*0740*/  @P0 IMAD.IADD R17, R12, 0x1, R17 ;  /* 0x000000010c110824 */ /* 0x001fca00078e0211 */
[----:B------:R-:W0:Y:S02]  /*0750*/  SHFL.UP P0, R40, R17, 0x8, RZ ;  /* 0x0500000011287989 */ /* 0x000e2400000000ff */
[----:B0-----:R-:W-:-:S05]  /*0760*/  @P0 IMAD.IADD R40, R17, 0x1, R40 ;  /* 0x0000000111280824 */ /* 0x001fca00078e0228 */
[----:B------:R-:W0:Y:S02]  /*0770*/  SHFL.UP P0, R41, R40, 0x10, RZ ;  /* 0x0600000028297989 */ /* 0x000e2400000000ff */
[----:B0-----:R-:W-:Y:S01]  /*0780*/  @P0 IMAD.IADD R41, R40, 0x1, R41 ;  /* 0x0000000128290824 */ /* 0x001fe200078e0229 */
[----:B------:R-:W-:-:S03]  /*0790*/  ISETP.NE.AND P0, PT, R36, 0x2, PT ;  /* 0x000000022400780c */ /* 0x000fc60003f05270 */
[----:B------:R-:W-:Y:S01]  /*07a0*/  IMAD.IADD R38, R41, 0x1, -R38 ;  /* 0x0000000129267824 */ /* 0x000fe200078e0a26 */
[----:B------:R-:W-:Y:S01]  /*07b0*/  @!P1 STS [R42+0x10], R41 ;  /* 0x000010292a009388 */ /* 0x000fe20000000800 */
[----:B------:R-:W-:Y:S01]  /*07c0*/  BAR.SYNC.DEFER_BLOCKING 0x0 ;  /* 0x0000000000007b1d */ /* 0x000fe20000010000 */
[----:B------:R-:W-:Y:S02]  /*07d0*/  ISETP.NE.AND P1, PT, R36, 0xc, PT ;  /* 0x0000000c2400780c */ /* 0x000fe40003f25270 */
[----:B------:R-:W-:-:S03]  /*07e0*/  SEL R38, R38, RZ, P2 ;  /* 0x000000ff26267207 */ /* 0x000fc60001000000 */
[----:B------:R-:W0:Y:S04]  /*07f0*/  LDS.128 R8, [UR4+0x10] ;  /* 0x00001004ff087984 */ /* 0x000e280008000c00 */
[----:B------:R-:W1:Y:S04]  /*0800*/  LDS.128 R12, [UR4+0x20] ;  /* 0x00002004ff0c7984 */ /* 0x000e680008000c00 */
[----:B------:R-:W2:Y:S01]  /*0810*/  LDS.128 R16, [UR4+0x30] ;  /* 0x00003004ff107984 */ /* 0x000ea20008000c00 */
[----:B0-----:R-:W-:-:S04]  /*0820*/  IMAD.IADD R9, R8, 0x1, R9 ;  /* 0x0000000108097824 */ /* 0x001fc800078e0209 */
[----:B------:R-:W-:Y:S01]  /*0830*/  IMAD.IADD R10, R10, 0x1, R9 ;  /* 0x000000010a0a7824 */ /* 0x000fe200078e0209 */
[----:B------:R-:W-:Y:S02]  /*0840*/  SEL R8, R9, R8, !P0 ;  /* 0x0000000809087207 */ /* 0x000fe40004000000 */
[----:B------:R-:W-:Y:S01]  /*0850*/  ISETP.NE.AND P0, PT, R36, 0x3, PT ;  /* 0x000000032400780c */ /* 0x000fe20003f05270 */
[----:B------:R-:W-:-:S03]  /*0860*/  IMAD.IADD R11, R11, 0x1, R10 ;  /* 0x000000010b0b7824 */ /* 0x000fc600078e020a */
[----:B------:R-:W-:Y:S01]  /*0870*/  SEL R8, R10, R8, !P0 ;  /* 0x000000080a087207 */ /* 0x000fe20004000000 */
[----:B-1----:R-:W-:Y:S01]  /*0880*/  IMAD.IADD R12, R11, 0x1, R12 ;  /* 0x000000010b0c7824 */ /* 0x002fe200078e020c */
[----:B------:R-:W-:-:S03]  /*0890*/  ISETP.NE.AND P0, PT, R36, 0x4, PT ;  /* 0x000000042400780c */ /* 0x000fc60003f05270 */
[----:B------:R-:W-:Y:S01]  /*08a0*/  IMAD.IADD R13, R13, 0x1, R12 ;  /* 0x000000010d0d7824 */ /* 0x000fe200078e020c */
[----:B------:R-:W-:Y:S02]  /*08b0*/  SEL R8, R11, R8, !P0 ;  /* 0x000000080b087207 */ /* 0x000fe40004000000 */
[----:B------:R-:W-:Y:S01]  /*08c0*/  ISETP.NE.AND P0, PT, R36, 0x5, PT ;  /* 0x000000052400780c */ /* 0x000fe20003f05270 */
[----:B------:R-:W-:-:S03]  /*08d0*/  IMAD.IADD R14, R14, 0x1, R13 ;  /* 0x000000010e0e7824 */ /* 0x000fc600078e020d */
[----:B------:R-:W-:Y:S01]  /*08e0*/  SEL R8, R12, R8, !P0 ;  /* 0x000000080c087207 */ /* 0x000fe20004000000 */
[----:B------:R-:W-:Y:S01]  /*08f0*/  IMAD.IADD R15, R15, 0x1, R14 ;  /* 0x000000010f0f7824 */ /* 0x000fe200078e020e */
[----:B------:R-:W-:-:S03]  /*0900*/  ISETP.NE.AND P0, PT, R36, 0x6, PT ;  /* 0x000000062400780c */ /* 0x000fc60003f05270 */
[----:B--2---:R-:W-:Y:S01]  /*0910*/  IMAD.IADD R16, R15, 0x1, R16 ;  /* 0x000000010f107824 */ /* 0x004fe200078e0210 */
[----:B------:R-:W-:Y:S02]  /*0920*/  SEL R9, R13, R8, !P0 ;  /* 0x000000080d097207 */ /* 0x000fe40004000000 */
[----:B------:R-:W-:Y:S01]  /*0930*/  ISETP.NE.AND P0, PT, R36, 0x7, PT ;  /* 0x000000072400780c */ /* 0x000fe20003f05270 */
[----:B------:R-:W0:Y:S01]  /*0940*/  LDS R8, [UR4+0x40] ;  /* 0x00004004ff087984 */ /* 0x000e220008000800 */
[----:B------:R-:W-:Y:S02]  /*0950*/  IMAD.IADD R17, R17, 0x1, R16 ;  /* 0x0000000111117824 */ /* 0x000fe400078e0210 */
[----:B------:R-:W-:Y:S02]  /*0960*/  SEL R9, R14, R9, !P0 ;  /* 0x000000090e097207 */ /* 0x000fe40004000000 */
[----:B------:R-:W-:Y:S01]  /*0970*/  ISETP.NE.AND P0, PT, R36, 0x8, PT ;  /* 0x000000082400780c */ /* 0x000fe20003f05270 */
[----:B------:R-:W-:-:S03]  /*0980*/  IMAD.IADD R18, R18, 0x1, R17 ;  /* 0x0000000112127824 */ /* 0x000fc600078e0211 */
[----:B------:R-:W-:Y:S02]  /*0990*/  SEL R9, R15, R9, !P0 ;  /* 0x000000090f097207 */ /* 0x000fe40004000000 */
[----:B------:R-:W-:-:S04]  /*09a0*/  ISETP.NE.AND P0, PT, R36, 0x9, PT ;  /* 0x000000092400780c */ /* 0x000fc80003f05270 */
[----:B------:R-:W-:Y:S02]  /*09b0*/  SEL R9, R16, R9, !P0 ;  /* 0x0000000910097207 */ /* 0x000fe40004000000 */
[----:B------:R-:W-:-:S04]  /*09c0*/  ISETP.NE.AND P0, PT, R36, 0xa, PT ;  /* 0x0000000a2400780c */ /* 0x000fc80003f05270 */
[----:B------:R-:W-:Y:S02]  /*09d0*/  SEL R9, R17, R9, !P0 ;  /* 0x0000000911097207 */ /* 0x000fe40004000000 */
[----:B------:R-:W-:-:S04]  /*09e0*/  ISETP.NE.AND P0, PT, R36, 0xb, PT ;  /* 0x0000000b2400780c */ /* 0x000fc80003f05270 */
[----:B------:R-:W-:Y:S01]  /*09f0*/  SEL R9, R18, R9, !P0 ;  /* 0x0000000912097207 */ /* 0x000fe20004000000 */
[----:B------:R-:W-:Y:S01]  /*0a00*/  IMAD.IADD R18, R19, 0x1, R18 ;  /* 0x0000000113127824 */ /* 0x000fe200078e0212 */
[----:B------:R-:W-:-:S04]  /*0a10*/  ISETP.GE.U32.AND P0, PT, R35, 0x20, PT ;  /* 0x000000202300780c */ /* 0x000fc80003f06070 */
[C---:B------:R-:W-:Y:S02]  /*0a20*/  SEL R9, R18.reuse, R9, !P1 ;  /* 0x0000000912097207 */ /* 0x040fe40004800000 */
[----:B------:R-:W-:Y:S02]  /*0a30*/  ISETP.NE.AND P1, PT, R35, RZ, PT ;  /* 0x000000ff2300720c */ /* 0x000fe40003f25270 */
[----:B------:R-:W-:Y:S02]  /*0a40*/  SEL R10, R9, RZ, P0 ;  /* 0x000000ff090a7207 */ /* 0x000fe40000000000 */
[--C-:B0----5:R-:W-:Y:S02]  /*0a50*/  IADD3 R9, PT, PT, R18, R8, R39.reuse ;  /* 0x0000000812097210 */ /* 0x121fe40007ffe027 */
[----:B------:R-:W-:-:S07]  /*0a60*/  IADD3 R38, PT, PT, R10, R38, R39 ;  /* 0x000000260a267210 */ /* 0x000fce0007ffe027 */
[----:B------:R-:W-:Y:S05]  /*0a70*/  @P1 BRA `(.L_x_3) ;  /* 0x0000000c00541947 */ /* 0x000fea0003800000 */
[----:B------:R-:W0:Y:S01]  /*0a80*/  LDC.64 R10, c[0x0][0x390] ;  /* 0x0000e400ff0a7b82 */ /* 0x000e220000000a00 */
[----:B------:R-:W-:-:S05]  /*0a90*/  IMAD.MOV.U32 R8, RZ, RZ, 0x65 ;  /* 0x00000065ff087424 */ /* 0x000fca00078e00ff */
[----:B0-----:R0:W-:Y:S01]  /*0aa0*/  ST.E.64.STRONG.GPU desc[UR12][R10.64+0x100], R8 ;  /* 0x000100080a007985 */ /* 0x0011e2000c10fb0c */
[----:B------:R-:W-:Y:S05]  /*0ab0*/  BRA `(.L_x_3) ;  /* 0x0000000c00447947 */ /* 0x000fea0003800000 */
.L_x_2:
        /* <DEDUP_REMOVED lines=20> */
[----:B-----5:R-:W0:Y:S02]  /*0c00*/  SHFL.UP P0, R39, R40, 0x10, RZ ;  /* 0x0600000028277989 */ /* 0x020e2400000000ff */
[----:B0-----:R-:W-:Y:S01]  /*0c10*/  @P0 IMAD.IADD R39, R40, 0x1, R39 ;  /* 0x0000000128270824 */ /* 0x001fe200078e0227 */
[----:B------:R-:W-:-:S04]  /*0c20*/  ISETP.NE.AND P0, PT, R36, 0x2, PT ;  /* 0x000000022400780c */ /* 0x000fc80003f05270 */
[----:B------:R-:W-:Y:S01]  /*0c30*/  @!P1 STS [R42+0x10], R39 ;  /* 0x000010272a009388 */ /* 0x000fe20000000800 */
[----:B------:R-:W-:Y:S01]  /*0c40*/  BAR.SYNC.DEFER_BLOCKING 0x0 ;  /* 0x0000000000007b1d */ /* 0x000fe20000010000 */
[----:B------:R-:W-:-:S05]  /*0c50*/  ISETP.NE.AND P1, PT, R36, 0xc, PT ;  /* 0x0000000c2400780c */ /* 0x000fca0003f25270 */
[----:B------:R-:W0:Y:S04]  /*0c60*/  LDS.128 R8, [UR4+0x10] ;  /* 0x00001004ff087984 */ /* 0x000e280008000c00 */
[----:B------:R-:W1:Y:S04]  /*0c70*/  LDS.128 R12, [UR4+0x20] ;  /* 0x00002004ff0c7984 */ /* 0x000e680008000c00 */
[----:B------:R-:W2:Y:S01]  /*0c80*/  LDS.128 R16, [UR4+0x30] ;  /* 0x00003004ff107984 */ /* 0x000ea20008000c00 */
[----:B0-----:R-:W-:-:S04]  /*0c90*/  IMAD.IADD R9, R8, 0x1, R9 ;  /* 0x0000000108097824 */ /* 0x001fc800078e0209 */
[----:B------:R-:W-:Y:S01]  /*0ca0*/  IMAD.IADD R10, R10, 0x1, R9 ;  /* 0x000000010a0a7824 */ /* 0x000fe200078e0209 */
[----:B------:R-:W-:Y:S02]  /*0cb0*/  SEL R8, R9, R8, !P0 ;  /* 0x0000000809087207 */ /* 0x000fe40004000000 */
[----:B------:R-:W-:Y:S01]  /*0cc0*/  ISETP.NE.AND P0, PT, R36, 0x3, PT ;  /* 0x000000032400780c */ /* 0x000fe20003f05270 */
[----:B------:R-:W-:Y:S01]  /*0cd0*/  IMAD.IADD R11, R11, 0x1, R10 ;  /* 0x000000010b0b7824 */ /* 0x000fe200078e020a */
[----:B------:R-:W0:Y:S02]  /*0ce0*/  LDS R9, [UR4+0x40] ;  /* 0x00004004ff097984 */ /* 0x000e240008000800 */
        /* <DEDUP_REMOVED lines=13> */
[----:B------:R-:W-:-:S03]  /*0dc0*/  IMAD.IADD R17, R17, 0x1, R16 ;  /* 0x0000000111117824 */ /* 0x000fc600078e0210 */
[----:B------:R-:W-:Y:S01]  /*0dd0*/  SEL R8, R14, R8, !P0 ;  /* 0x000000080e087207 */ /* 0x000fe20004000000 */
[----:B------:R-:W-:Y:S01]  /*0de0*/  IMAD.IADD R18, R18, 0x1, R17 ;  /* 0x0000000112127824 */ /* 0x000fe200078e0211 */
[----:B------:R-:W-:-:S03]  /*0df0*/  ISETP.NE.AND P0, PT, R36, 0x8, PT ;  /* 0x000000082400780c */ /* 0x000fc60003f05270 */
[----:B------:R-:W-:Y:S01]  /*0e00*/  IMAD.IADD R19, R19, 0x1, R18 ;  /* 0x0000000113137824 */ /* 0x000fe200078e0212 */
[----:B------:R-:W-:Y:S02]  /*0e10*/  SEL R8, R15, R8, !P0 ;  /* 0x000000080f087207 */ /* 0x000fe40004000000 */
[----:B------:R-:W-:-:S04]  /*0e20*/  ISETP.NE.AND P0, PT, R36, 0x9, PT ;  /* 0x000000092400780c */ /* 0x000fc80003f05270 */
[----:B------:R-:W-:Y:S02]  /*0e30*/  SEL R8, R16, R8, !P0 ;  /* 0x0000000810087207 */ /* 0x000fe40004000000 */
[----:B------:R-:W-:Y:S01]  /*0e40*/  ISETP.NE.AND P0, PT, R36, 0xa, PT ;  /* 0x0000000a2400780c */ /* 0x000fe20003f05270 */
[----:B0-----:R-:W-:-:S03]  /*0e50*/  IMAD.IADD R9, R19, 0x1, R9 ;  /* 0x0000000113097824 */ /* 0x001fc600078e0209 */
[----:B------:R-:W-:Y:S01]  /*0e60*/  SEL R8, R17, R8, !P0 ;  /* 0x0000000811087207 */ /* 0x000fe20004000000 */
[----:B------:R-:W-:Y:S01]  /*0e70*/  IMAD.IADD R17, R39, 0x1, -R38 ;  /* 0x0000000127117824 */ /* 0x000fe200078e0a26 */
[----:B------:R-:W-:-:S04]  /*0e80*/  ISETP.NE.AND P0, PT, R36, 0xb, PT ;  /* 0x0000000b2400780c */ /* 0x000fc80003f05270 */
[----:B------:R-:W-:Y:S02]  /*0e90*/  SEL R8, R18, R8, !P0 ;  /* 0x0000000812087207 */ /* 0x000fe40004000000 */
[----:B------:R-:W-:Y:S02]  /*0ea0*/  ISETP.GT.U32.AND P0, PT, R35, 0x1f, PT ;  /* 0x0000001f2300780c */ /* 0x000fe40003f04070 */
[----:B------:R-:W-:Y:S02]  /*0eb0*/  SEL R11, R17, RZ, P2 ;  /* 0x000000ff110b7207 */ /* 0x000fe40001000000 */
[----:B------:R-:W-:Y:S02]  /*0ec0*/  SEL R8, R19, R8, !P1 ;  /* 0x0000000813087207 */ /* 0x000fe40004800000 */
[----:B------:R-:W-:-:S03]  /*0ed0*/  ISETP.GE.U32.AND P1, PT, R35, 0x20, PT ;  /* 0x000000202300780c */ /* 0x000fc60003f26070 */
[----:B------:R-:W-:-:S05]  /*0ee0*/  IMAD.IADD R38, R8, 0x1, R11 ;  /* 0x0000000108267824 */ /* 0x000fca00078e020b */
[----:B------:R-:W-:Y:S01]  /*0ef0*/  SEL R17, R17, R38, !P1 ;  /* 0x0000002611117207 */ /* 0x000fe20004800000 */
[----:B------:R-:W-:Y:S06]  /*0f00*/  @P0 BRA `(.L_x_4) ;  /* 0x00000008000c0947 */ /* 0x000fec0003800000 */
[----:B------:R-:W0:Y:S01]  /*0f10*/  LDC.64 R14, c[0x0][0x390] ;  /* 0x0000e400ff0e7b82 */ /* 0x000e220000000a00 */
[----:B------:R-:W-:Y:S01]  /*0f20*/  ISETP.NE.AND P1, PT, R35, RZ, PT ;  /* 0x000000ff2300720c */ /* 0x000fe20003f25270 */
[----:B------:R-:W-:Y:S01]  /*0f30*/  IMAD.U32 R45, RZ, RZ, UR6 ;  /* 0x00000006ff2d7e24 */ /* 0x000fe2000f8e00ff */
[----:B------:R-:W-:-:S05]  /*0f40*/  LOP3.LUT R18, RZ, R35, RZ, 0x33, !PT ;  /* 0x00000023ff127212 */ /* 0x000fca00078e33ff */
[----:B------:R-:W-:-:S06]  /*0f50*/  VIADD R18, R18, UR6 ;  /* 0x0000000612127c36 */ /* 0x000fcc0008000000 */
[----:B------:R-:W-:Y:S01]  /*0f60*/  @!P1 IMAD.MOV.U32 R8, RZ, RZ, 0x64 ;  /* 0x00000064ff089424 */ /* 0x000fe200078e00ff */
[----:B------:R1:W-:Y:S01]  /*0f70*/  @!P1 STS [UR4+0xc], R9 ;  /* 0x00000c09ff009988 */ /* 0x0003e20008000804 */
[----:B0-----:R-:W-:-:S04]  /*0f80*/  IMAD.WIDE R44, R45, 0x8, R14 ;  /* 0x000000082d2c7825 */ /* 0x001fc800078e020e */
[----:B------:R-:W-:Y:S01]  /*0f90*/  IMAD.WIDE R14, R18, 0x8, R14 ;  /* 0x00000008120e7825 */ /* 0x000fe200078e020e */
[----:B------:R1:W-:Y:S01]  /*0fa0*/  @!P1 ST.E.64.STRONG.GPU desc[UR12][R44.64+0x100], R8 ;  /* 0x000100082c009985 */ /* 0x0003e2000c10fb0c */
[----:B------:R-:W-:Y:S05]  /*0fb0*/  NANOSLEEP 0x226 ;  /* 0x000002260000795d */ /* 0x000fea0003800000 */
[----:B------:R-:W2:Y:S01]  /*0fc0*/  LD.E.64.STRONG.GPU R12, desc[UR12][R14.64+0x100] ;  /* 0x0001000c0e0c7980 */ /* 0x000ea2000c10fb00 */
[----:B------:R-:W-:Y:S01]  /*0fd0*/  UMOV UR5, 0xffffffff ;  /* 0xffffffff00057882 */ /* 0x000fe20000000000 */
[----:B--2---:R-:W-:Y:S02]  /*0fe0*/  ISETP.NE.AND P0, PT, R12, 0x63, PT ;  /* 0x000000630c00780c */ /* 0x004fe40003f05270 */
[----:B-1----:R-:W-:Y:S11]  /*0ff0*/  BRA.DIV UR5, `(.L_x_5) ;  /* 0x0000002e05bc7947 */ /* 0x002ff6000b800000 */
[----:B------:R-:W-:-:S13]  /*1000*/  VOTE.ANY P0, !P0 ;  /* 0x0000000000ff7806 */ /* 0x000fda0004000100 */
.L_x_34:
[----:B------:R-:W-:Y:S05]  /*1010*/  @!P0 BRA `(.L_x_6) ;  /* 0x0000000000248947 */ /* 0x000fea0003800000 */
[----:B------:R-:W-:-:S07]  /*1020*/  IMAD.MOV.U32 R8, RZ, RZ, 0x1de ;  /* 0x000001deff087424 */ /* 0x000fce00078e00ff */
.L_x_8:
[----:B------:R-:W-:Y:S05]  /*1030*/  NANOSLEEP R8 ;  /* 0x000000080000735d */ /* 0x000fea0003800000 */
[----:B------:R-:W2:Y:S01]  /*1040*/  LD.E.64.STRONG.GPU R12, desc[UR12][R14.64+0x100] ;  /* 0x0001000c0e0c7980 */ /* 0x000ea2000c10fb00 */
[----:B------:R-:W-:Y:S01]  /*1050*/  UMOV UR5, 0xffffffff ;  /* 0xffffffff00057882 */ /* 0x000fe20000000000 */
[----:B------:R-:W-:Y:S02]  /*1060*/  SHF.R.U32.HI R8, RZ, 0x1, R8 ;  /* 0x00000001ff087819 */ /* 0x000fe40000011608 */
[----:B--2---:R-:W-:Y:S01]  /*1070*/  ISETP.NE.AND P0, PT, R12, 0x63, PT ;  /* 0x000000630c00780c */ /* 0x004fe20003f05270 */
[----:B------:R-:W-:-:S12]  /*1080*/  BRA.DIV UR5, `(.L_x_7) ;  /* 0x0000002e05b87947 */ /* 0x000fd8000b800000 */
[----:B------:R-:W-:-:S13]  /*1090*/  VOTE.ANY P0, !P0 ;  /* 0x0000000000ff7806 */ /* 0x000fda0004000100 */
.L_x_37:
[----:B------:R-:W-:Y:S05]  /*10a0*/  @P0 BRA `(.L_x_8) ;  /* 0xfffffffc00e00947 */ /* 0x000fea000383ffff */
.L_x_6:
[----:B------:R-:W-:Y:S01]  /*10b0*/  UMOV UR5, 0xffffffff ;  /* 0xffffffff00057882 */ /* 0x000fe20000000000 */
[----:B------:R-:W-:Y:S02]  /*10c0*/  ISETP.NE.AND P0, PT, R12, 0x65, PT ;  /* 0x000000650c00780c */ /* 0x000fe40003f05270 */
[----:B------:R-:W-:Y:S11]  /*10d0*/  BRA.DIV UR5, `(.L_x_9) ;  /* 0x0000002e05c47947 */ /* 0x000ff6000b800000 */
[----:B------:R-:W0:Y:S01]  /*10e0*/  S2R R8, SR_GEMASK ;  /* 0x0000000000087919 */ /* 0x000e220000003c00 */
[----:B------:R-:W-:Y:S01]  /*10f0*/  VOTE.ANY R10, PT, !P0 ;  /* 0x00000000000a7806 */ /* 0x000fe200040e0100 */
[C---:B------:R-:W-:Y:S02]  /*1100*/  VIADD R38, R37.reuse, 0x2 ;  /* 0x0000000225267836 */ /* 0x040fe40000000000 */
[----:B------:R-:W-:Y:S01]  /*1110*/  VIADD R39, R37, 0x10 ;  /* 0x0000001025277836 */ /* 0x000fe20000000000 */
[----:B0-----:R-:W-:-:S05]  /*1120*/  LOP3.LUT R10, R10, 0x80000000, R8, 0xec, !PT ;  /* 0x800000000a0a7812 */ /* 0x001fca00078eec08 */
[----:B------:R-:W-:-:S05]  /*1130*/  VIADD R11, R10, 0xffffffff ;  /* 0xffffffff0a0b7836 */ /* 0x000fca0000000000 */
[----:B------:R-:W-:-:S04]  /*1140*/  LOP3.LUT R11, R10, R11, RZ, 0xc, !PT ;  /* 0x0000000b0a0b7212 */ /* 0x000fc800078e0cff */
[----:B------:R-:W0:Y:S02]  /*1150*/  POPC R15, R11 ;  /* 0x0000000b000f7309 */ /* 0x000e240000000000 */
[----:B0-----:R-:W0:Y:S01]  /*1160*/  SHFL.DOWN PT, R16, R13, 0x1, R15 ;  /* 0x082000000d107989 */ /* 0x001e2200000e000f */
[-C--:B------:R-:W-:Y:S02]  /*1170*/  ISETP.GE.AND P0, PT, R37, R15.reuse, PT ;  /* 0x0000000f2500720c */ /* 0x080fe40003f06270 */
[-C--:B------:R-:W-:Y:S02]  /*1180*/  ISETP.GT.AND P2, PT, R39, R15.reuse, PT ;  /* 0x0000000f2700720c */ /* 0x080fe40003f44270 */
[----:B0-----:R-:W-:Y:S02]  /*1190*/  SEL R16, R16, RZ, !P0 ;  /* 0x000000ff10107207 */ /* 0x001fe40004000000 */
[----:B------:R-:W-:-:S03]  /*11a0*/  ISETP.GT.AND P0, PT, R38, R15, PT ;  /* 0x0000000f2600720c */ /* 0x000fc60003f04270 */
[----:B------:R-:W-:-:S05]  /*11b0*/  IMAD.IADD R36, R16, 0x1, R13 ;  /* 0x0000000110247824 */ /* 0x000fca00078e020d */
[----:B------:R-:W0:Y:S02]  /*11c0*/  SHFL.DOWN PT, R16, R36, 0x2, R15 ;  /* 0x0840000024107989 */ /* 0x000e2400000e000f */
[----:B0-----:R-:W-:-:S05]  /*11d0*/  SEL R19, R16, RZ, !P0 ;  /* 0x000000ff10137207 */ /* 0x001fca0004000000 */
[----:B------:R-:W-:Y:S02]  /*11e0*/  IMAD.IADD R40, R36, 0x1, R19 ;  /* 0x0000000124287824 */ /* 0x000fe400078e0213 */
[C---:B------:R-:W-:Y:S02]  /*11f0*/  VIADD R19, R37.reuse, 0x4 ;  /* 0x0000000425137836 */ /* 0x040fe40000000000 */
[----:B------:R-:W-:Y:S01]  /*1200*/  VIADD R36, R37, 0x8 ;  /* 0x0000000825247836 */ /* 0x000fe20000000000 */
[----:B------:R-:W0:Y:S02]  /*1210*/  SHFL.DOWN PT, R16, R40, 0x4, R15 ;  /* 0x0880000028107989 */ /* 0x000e2400000e000f */
[----:B------:R-:W-:-:S04]  /*1220*/  ISETP.GT.AND P0, PT, R19, R15, PT ;  /* 0x0000000f1300720c */ /* 0x000fc80003f04270 */
[----:B0-----:R-:W-:Y:S02]  /*1230*/  SEL R11, R16, RZ, !P0 ;  /* 0x000000ff100b7207 */ /* 0x001fe40004000000 */
[----:B------:R-:W-:-:S03]  /*1240*/  ISETP.GT.AND P0, PT, R36, R15, PT ;  /* 0x0000000f2400720c */ /* 0x000fc60003f04270 */
[----:B------:R-:W-:Y:S02]  /*1250*/  IMAD.IADD R42, R40, 0x1, R11 ;  /* 0x00000001282a7824 */ /* 0x000fe400078e020b */
[----:B------:R-:W0:Y:S03]  /*1260*/  LDC.64 R10, c[0x0][0x390] ;  /* 0x0000e400ff0a7b82 */ /* 0x000e260000000a00 */
[----:B------:R-:W1:Y:S02]  /*1270*/  SHFL.DOWN PT, R16, R42, 0x8, R15 ;  /* 0x090000002a107989 */ /* 0x000e6400000e000f */
[----:B-1----:R-:W-:Y:S02]  /*1280*/  SEL R41, R16, RZ, !P0 ;  /* 0x000000ff10297207 */ /* 0x002fe40004000000 */
[----:B------:R-:W-:-:S03]  /*1290*/  ISETP.NE.AND P0, PT, R12, 0x65, PT ;  /* 0x000000650c00780c */ /* 0x000fc60003f05270 */
[----:B------:R-:W-:Y:S01]  /*12a0*/  IMAD.IADD R41, R42, 0x1, R41 ;  /* 0x000000012a297824 */ /* 0x000fe200078e0229 */
[----:B0-----:R-:W-:-:S04]  /*12b0*/  IADD3 R42, P3, PT, R10, 0x100, RZ ;  /* 0x000001000a2a7810 */ /* 0x001fc80007f7e0ff */
[----:B------:R-:W0:Y:S01]  /*12c0*/  SHFL.DOWN PT, R16, R41, 0x10, R15 ;  /* 0x0a00000029107989 */ /* 0x000e2200000e000f */
[----:B------:R-:W-:-:S04]  /*12d0*/  IMAD.X R43, RZ, RZ, R11, P3 ;  /* 0x000000ffff2b7224 */ /* 0x000fc800018e060b */
[----:B------:R-:W-:Y:S02]  /*12e0*/  VOTE.ALL P0, P0 ;  /* 0x0000000000ff7806 */ /* 0x000fe40000000000 */
[----:B0-----:R-:W-:-:S05]  /*12f0*/  SEL R16, R16, RZ, !P2 ;  /* 0x000000ff10107207 */ /* 0x001fca0005000000 */
[----:B------:R-:W-:-:S07]  /*1300*/  IMAD.IADD R40, R41, 0x1, R16 ;  /* 0x0000000129287824 */ /* 0x000fce00078e0210 */
.L_x_46:
[----:B------:R-:W-:Y:S05]  /*1310*/  @!P0 BRA `(.L_x_10) ;  /* 0x0000000000cc8947 */ /* 0x000fea0003800000 */
[----:B------:R-:W-:-:S07]  /*1320*/  IMAD.MOV.U32 R11, RZ, RZ, 0x1de ;  /* 0x000001deff0b7424 */ /* 0x000fce00078e00ff */
.L_x_16:
[----:B------:R-:W-:-:S05]  /*1330*/  IMAD.WIDE R14, R18, 0x8, R42 ;  /* 0x00000008120e7825 */ /* 0x000fca00078e022a */
[----:B------:R-:W2:Y:S01]  /*1340*/  LD.E.64.STRONG.GPU R12, desc[UR12][R14.64+-0x100] ;  /* 0xffff000c0e0c7980 */ /* 0x000ea2000c10fb00 */
[----:B------:R-:W-:Y:S05]  /*1350*/  YIELD ;  /* 0x0000000000007946 */ /* 0x000fea0003800000 */
[----:B------:R-:W-:Y:S01]  /*1360*/  UMOV UR5, 0xffffffff ;  /* 0xffffffff00057882 */ /* 0x000fe20000000000 */
[----:B------:R-:W-:Y:S02]  /*1370*/  SHF.R.U32.HI R11, RZ, 0x1, R11 ;  /* 0x00000001ff0b7819 */ /* 0x000fe4000001160b */
[----:B--2---:R-:W-:Y:S01]  /*1380*/  ISETP.NE.AND P0, PT, R12, 0x63, PT ;  /* 0x000000630c00780c */ /* 0x004fe20003f05270 */
[----:B------:R-:W-:-:S12]  /*1390*/  BRA.DIV UR5, `(.L_x_11) ;  /* 0x0000003205147947 */ /* 0x000fd8000b800000 */
[----:B------:R-:W-:-:S13]  /*13a0*/  VOTE.ANY P0, !P0 ;  /* 0x0000000000ff7806 */ /* 0x000fda0004000100 */
.L_x_49:
[----:B------:R-:W-:Y:S05]  /*13b0*/  @!P0 BRA `(.L_x_12) ;  /* 0x0000000000248947 */ /* 0x000fea0003800000 */
[----:B------:R-:W-:-:S07]  /*13c0*/  IMAD.MOV.U32 R16, RZ, RZ, R11 ;  /* 0x000000ffff107224 */ /* 0x000fce00078e000b */
.L_x_14:
[----:B------:R-:W-:Y:S05]  /*13d0*/  NANOSLEEP R16 ;  /* 0x000000100000735d */ /* 0x000fea0003800000 */
[----:B------:R-:W2:Y:S01]  /*13e0*/  LD.E.64.STRONG.GPU R12, desc[UR12][R14.64+-0x100] ;  /* 0xffff000c0e0c7980 */ /* 0x000ea2000c10fb00 */
[----:B------:R-:W-:Y:S01]  /*13f0*/  UMOV UR5, 0xffffffff ;  /* 0xffffffff00057882 */ /* 0x000fe20000000000 */
[----:B------:R-:W-:Y:S02]  /*1400*/  SHF.R.U32.HI R16, RZ, 0x1, R16 ;  /* 0x00000001ff107819 */ /* 0x000fe40000011610 */
[----:B--2---:R-:W-:Y:S01]  /*1410*/  ISETP.NE.AND P0, PT, R12, 0x63, PT ;  /* 0x000000630c00780c */ /* 0x004fe20003f05270 */
[----:B------:R-:W-:-:S12]  /*1420*/  BRA.DIV UR5, `(.L_x_13) ;  /* 0x0000003205107947 */ /* 0x000fd8000b800000 */
[----:B------:R-:W-:-:S13]  /*1430*/  VOTE.ANY P0, !P0 ;  /* 0x0000000000ff7806 */ /* 0x000fda0004000100 */
.L_x_52:
[----:B------:R-:W-:Y:S05]  /*1440*/  @P0 BRA `(.L_x_14) ;  /* 0xfffffffc00e00947 */ /* 0x000fea000383ffff */
.L_x_12:
[----:B------:R-:W-:Y:S01]  /*1450*/  UMOV UR5, 0xffffffff ;  /* 0xffffffff00057882 */ /* 0x000fe20000000000 */
[----:B------:R-:W-:Y:S02]  /*1460*/  ISETP.NE.AND P0, PT, R12, 0x65, PT ;  /* 0x000000650c00780c */ /* 0x000fe40003f05270 */
[----:B------:R-:W-:Y:S11]  /*1470*/  BRA.DIV UR5, `(.L_x_15) ;  /* 0x00000032051c7947 */ /* 0x000ff6000b800000 */
[----:B------:R-:W-:Y:S01]  /*1480*/  VOTE.ANY R10, PT, !P0 ;  /* 0x00000000000a7806 */ /* 0x000fe200040e0100 */
[----:B------:R-:W-:-:S03]  /*1490*/  VIADD R18, R18, 0xffffffe0 ;  /* 0xffffffe012127836 */ /* 0x000fc60000000000 */
[----:B------:R-:W-:-:S05]  /*14a0*/  LOP3.LUT R10, R10, 0x80000000, R8, 0xec, !PT ;  /* 0x800000000a0a7812 */ /* 0x000fca00078eec08 */
[----:B------:R-:W-:-:S05]  /*14b0*/  VIADD R15, R10, 0xffffffff ;  /* 0xffffffff0a0f7836 */ /* 0x000fca0000000000 */
[----:B------:R-:W-:-:S06]  /*14c0*/  LOP3.LUT R15, R10, R15, RZ, 0xc, !PT ;  /* 0x0000000f0a0f7212 */ /* 0x000fcc00078e0cff */
        /* <DEDUP_REMOVED lines=17> */
[----:B------:R-:W-:-:S03]  /*15e0*/  ISETP.NE.AND P0, PT, R12, 0x65, PT ;  /* 0x000000650c00780c */ /* 0x000fc60003f05270 */
[----:B------:R-:W-:-:S05]  /*15f0*/  IMAD.IADD R41, R13, 0x1, R16 ;  /* 0x000000010d297824 */ /* 0x000fca00078e0210 */
[----:B------:R-:W0:Y:S05]  /*1600*/  SHFL.DOWN PT, R16, R41, 0x10, R15 ;  /* 0x0a00000029107989 */ /* 0x000e2a00000e000f */
[----:B------:R-:W-:Y:S02]  /*1610*/  VOTE.ALL P0, P0 ;  /* 0x0000000000ff7806 */ /* 0x000fe40000000000 */
[----:B0-----:R-:W-:-:S04]  /*1620*/  SEL R16, R16, RZ, !P2 ;  /* 0x000000ff10107207 */ /* 0x001fc80005000000 */
[----:B------:R-:W-:-:S07]  /*1630*/  IADD3 R40, PT, PT, R41, R16, R40 ;  /* 0x0000001029287210 */ /* 0x000fce0007ffe028 */
.L_x_61:
[----:B------:R-:W-:Y:S05]  /*1640*/  @P0 BRA `(.L_x_16) ;  /* 0xfffffffc00380947 */ /* 0x000fea000383ffff */
.L_x_10:
[----:B------:R-:W-:Y:S01]  /*1650*/  ISETP.NE.AND P0, PT, R37, RZ, PT ;  /* 0x000000ff2500720c */ /* 0x000fe20003f05270 */
[----:B------:R-:W0:Y:S01]  /*1660*/  @!P1 S2R R11, SR_CgaCtaId ;  /* 0x00000000000b9919 */ /* 0x000e220000008800 */
[----:B------:R-:W-:Y:S01]  /*1670*/  @!P1 MOV R10, 0x400 ;  /* 0x00000400000a9802 */ /* 0x000fe20000000f00 */
[----:B------:R-:W-:Y:S02]  /*1680*/  @!P1 IMAD.IADD R9, R9, 0x1, R40 ;  /* 0x0000000109099824 */ /* 0x000fe400078e0228 */
[----:B------:R-:W-:Y:S02]  /*1690*/  @!P1 IMAD.MOV.U32 R8, RZ, RZ, 0x65 ;  /* 0x00000065ff089424 */ /* 0x000fe400078e00ff */
[----:B------:R-:W-:-:S03]  /*16a0*/  IMAD.MOV.U32 R38, RZ, RZ, R17 ;  /* 0x000000ffff267224 */ /* 0x000fc600078e0011 */
[----:B------:R1:W-:Y:S03]  /*16b0*/  @!P1 ST.E.64.STRONG.GPU desc[UR12][R44.64+0x100], R8 ;  /* 0x000100082c009985 */ /* 0x0003e6000c10fb0c */
[----:B------:R-:W-:Y:S01]  /*16c0*/  @!P0 MOV R12, 0x400 ;  /* 0x00000400000c8802 */ /* 0x000fe20000000f00 */
[----:B------:R-:W2:Y:S01]  /*16d0*/  @!P0 S2R R13, SR_CgaCtaId ;  /* 0x00000000000d8919 */ /* 0x000ea20000008800 */
[----:B------:R-:W-:Y:S01]  /*16e0*/  @!P0 IMAD.MOV.U32 R38, RZ, RZ, R40 ;  /* 0x000000ffff268224 */ /* 0x000fe200078e0028 */
[----:B0-----:R-:W-:-:S05]  /*16f0*/  @!P1 LEA R10, R11, R10, 0x18 ;  /* 0x0000000a0b0a9211 */ /* 0x001fca00078ec0ff */
[----:B------:R1:W-:Y:S04]  /*1700*/  @!P1 STS [R10+0x8], R9 ;  /* 0x000008090a009388 */ /* 0x0003e80000000800 */
[----:B------:R1:W-:Y:S01]  /*1710*/  @!P1 STS [R10+0x4], R40 ;  /* 0x000004280a009388 */ /* 0x0003e20000000800 */
[----:B--2---:R-:W-:-:S05]  /*1720*/  @!P0 LEA R13, R13, R12, 0x18 ;  /* 0x0000000c0d0d8211 */ /* 0x004fca00078ec0ff */
[----:B------:R1:W-:Y:S02]  /*1730*/  @!P0 STS [R13+0x54], R40 ;  /* 0x000054280d008388 */ /* 0x0003e40000000800 */
.L_x_4:
[----:B------:R-:W-:Y:S05]  /*1740*/  WARPSYNC.ALL ;  /* 0x0000000000007948 */ /* 0x000fea0003800000 */
[----:B------:R-:W0:Y:S08]  /*1750*/  S2UR UR7, SR_CgaCtaId ;  /* 0x00000000000779c3 */ /* 0x000e300000008800 */
[----:B------:R-:W-:Y:S01]  /*1760*/  BAR.SYNC.DEFER_BLOCKING 0x0 ;  /* 0x0000000000007b1d */ /* 0x000fe20000010000 */
[----:B------:R-:W-:-:S05]  /*1770*/  ISETP.NE.AND P0, PT, R35, RZ, PT ;  /* 0x000000ff2300720c */ /* 0x000fca0003f05270 */
[----:B------:R-:W-:Y:S02]  /*1780*/  UMOV UR5, 0x400 ;  /* 0x0000040000057882 */ /* 0x000fe40000000000 */
[----:B0-----:R-:W-:-:S09]  /*1790*/  ULEA UR5, UR7, UR5, 0x18 ;  /* 0x0000000507057291 */ /* 0x001fd2000f8ec0ff */
[----:B-1----:R-:W0:Y:S02]  /*17a0*/  LDS R8, [UR5+0x54] ;  /* 0x00005405ff087984 */ /* 0x002e240008000800 */
[----:B0-----:R-:W-:-:S05]  /*17b0*/  SEL R9, R8, RZ, P0 ;  /* 0x000000ff08097207 */ /* 0x001fca0000000000 */
[----:B------:R-:W-:-:S07]  /*17c0*/  IMAD.IADD R38, R9, 0x1, R38 ;  /* 0x0000000109267824 */ /* 0x000fce00078e0226 */
.L_x_3:
[----:B------:R-:W-:Y:S05]  /*17d0*/  BSYNC.RECONVERGENT B0 ;  /* 0x0000000000007941 */ /* 0x000fea0003800200 */
.L_x_1:
[----:B------:R-:W-:Y:S01]  /*17e0*/  IMAD.IADD R32, R32, 0x1, R38 ;  /* 0x0000000120207824 */ /* 0x000fe200078e0226 */
[----:B------:R-:W-:Y:S03]  /*17f0*/  BAR.SYNC.DEFER_BLOCKING 0x0 ;  /* 0x0000000000007b1d */ /* 0x000fe60000010000 */
[----:B------:R-:W-:-:S03]  /*1800*/  IMAD.IADD R29, R29, 0x1, R32 ;  /* 0x000000011d1d7824 */ /* 0x000fc600078e0220 */
[----:B------:R-:W1:Y:S01]  /*1810*/  LDCU.64 UR8, c[0x0][0x388] ;  /* 0x00007100ff0877ac */ /* 0x000e620008000a00 */
[----:B------:R-:W-:-:S04]  /*1820*/  IMAD.IADD R28, R28, 0x1, R29 ;  /* 0x000000011c1c7824 */ /* 0x000fc800078e021d */
[----:B------:R-:W-:-:S04]  /*1830*/  IMAD.IADD R27, R27, 0x1, R28 ;  /* 0x000000011b1b7824 */ /* 0x000fc800078e021c */
[----:B------:R-:W-:-:S04]  /*1840*/  IMAD.IADD R26, R26, 0x1, R27 ;  /* 0x000000011a1a7824 */ /* 0x000fc800078e021b */
[----:B------:R-:W-:-:S04]  /*1850*/  IMAD.IADD R25, R25, 0x1, R26 ;  /* 0x0000000119197824 */ /* 0x000fc800078e021a */
[----:B------:R-:W-:Y:S01]  /*1860*/  IMAD.IADD R24, R24, 0x1, R25 ;  /* 0x0000000118187824 */ /* 0x000fe200078e0219 */
[----:B------:R-:W-:Y:S03]  /*1870*/  STS [R33], R38 ;  /* 0x0000002621007388 */ /* 0x000fe60000000800 */
[----:B------:R-:W-:Y:S01]  /*1880*/  IMAD.IADD R23, R23, 0x1, R24 ;  /* 0x0000000117177824 */ /* 0x000fe200078e0218 */
[----:B------:R-:W-:Y:S03]  /*1890*/  STS [R33+0x4], R32 ;  /* 0x0000042021007388 */ /* 0x000fe60000000800 */
        /* <DEDUP_REMOVED lines=19> */
[----:B------:R-:W-:Y:S04]  /*19d0*/  STS [R33+0x2c], R20 ;  /* 0x00002c1421007388 */ /* 0x000fe80000000800 */
[----:B------:R-:W-:Y:S04]  /*19e0*/  STS [R33+0x30], R7 ;  /* 0x0000300721007388 */ /* 0x000fe80000000800 */
[----:B------:R-:W-:Y:S04]  /*19f0*/  STS [R33+0x34], R6 ;  /* 0x0000340621007388 */ /* 0x000fe80000000800 */
[----:B------:R-:W-:Y:S04]  /*1a00*/  STS [R33+0x38], R5 ;  /* 0x0000380521007388 */ /* 0x000fe80000000800 */
[----:B------:R-:W-:Y:S04]  /*1a10*/  STS [R33+0x3c], R4 ;  /* 0x00003c0421007388 */ /* 0x000fe80000000800 */
[----:B------:R-:W-:Y:S04]  /*1a20*/  STS [R33+0x40], R3 ;  /* 0x0000400321007388 */ /* 0x000fe80000000800 */
[----:B------:R1:W-:Y:S04]  /*1a30*/  STS [R33+0x44], R2 ;  /* 0x0000440221007388 */ /* 0x0003e80000000800 */
[----:B------:R-:W-:Y:S01]  /*1a40*/  STS [R33+0x48], R0 ;  /* 0x0000480021007388 */ /* 0x000fe20000000800 */
[----:B------:R-:W-:-:S03]  /*1a50*/  NOP ;  /* 0x0000000000007918 */ /* 0x000fc60000000000 */
[----:B0-----:R-:W0:Y:S01]  /*1a60*/  LDS R9, [R34] ;  /* 0x0000000022097984 */ /* 0x001e220000000800 */
[----:B-1----:R-:W-:-:S03]  /*1a70*/  IADD3 R2, P0, PT, R31, UR8, RZ ;  /* 0x000000081f027c10 */ /* 0x002fc6000ff1e0ff */
[----:B------:R-:W1:Y:S01]  /*1a80*/  LDS R7, [R34+0x80] ;  /* 0x0000800022077984 */ /* 0x000e620000000800 */
[----:B------:R-:W-:-:S03]  /*1a90*/  IADD3.X R3, PT, PT, R30, UR9, RZ, P0, !PT ;  /* 0x000000091e037c10 */ /* 0x000fc600087fe4ff */
[----:B------:R-:W2:Y:S04]  /*1aa0*/  LDS R11, [R34+0x100] ;  /* 0x00010000220b7984 */ /* 0x000ea80000000800 */
[----:B------:R-:W3:Y:S04]  /*1ab0*/  LDS R13, [R34+0x180] ;  /* 0x00018000220d7984 */ /* 0x000ee80000000800 */
[----:B------:R-:W4:Y:S04]  /*1ac0*/  LDS R5, [R34+0x200] ;  /* 0x0002000022057984 */ /* 0x000f280000000800 */
[----:B------:R-:W5:Y:S04]  /*1ad0*/  LDS R15, [R34+0x280] ;  /* 0x00028000220f7984 */ /* 0x000f680000000800 */
        /* <DEDUP_REMOVED lines=13> */
[----:B0-----:R-:W-:Y:S04]  /*1bb0*/  STG.E desc[UR12][R2.64], R9 ;  /* 0x0000000902007986 */ /* 0x001fe8000c10190c */
[----:B-1----:R-:W-:Y:S04]  /*1bc0*/  STG.E desc[UR12][R2.64+0x80], R7 ;  /* 0x0000800702007986 */ /* 0x002fe8000c10190c */
[----:B--2---:R-:W-:Y:S04]  /*1bd0*/  STG.E desc[UR12][R2.64+0x100], R11 ;  /* 0x0001000b02007986 */ /* 0x004fe8000c10190c */
[----:B---3--:R-:W-:Y:S04]  /*1be0*/  STG.E desc[UR12][R2.64+0x180], R13 ;  /* 0x0001800d02007986 */ /* 0x008fe8000c10190c */
[----:B----4-:R-:W-:Y:S04]  /*1bf0*/  STG.E desc[UR12][R2.64+0x200], R5 ;  /* 0x0002000502007986 */ /* 0x010fe8000c10190c */
[----:B-----5:R-:W-:Y:S04]  /*1c00*/  STG.E desc[UR12][R2.64+0x280], R15 ;  /* 0x0002800f02007986 */ /* 0x020fe8000c10190c */
[----:B------:R-:W-:Y:S04]  /*1c10*/  STG.E desc[UR12][R2.64+0x300], R17 ;  /* 0x0003001102007986 */ /* 0x000fe8000c10190c */
        /* <DEDUP_REMOVED lines=11> */
[----:B------:R-:W-:Y:S01]  /*1cd0*/  STG.E desc[UR12][R2.64+0x900], R43 ;  /* 0x0009002b02007986 */ /* 0x000fe2000c10190c */
[----:B------:R-:W-:Y:S05]  /*1ce0*/  EXIT ;  /* 0x000000000000794d */ /* 0x000fea0003800000 */
.L_x_0:
[----:B------:R-:W-:-:S04]  /*1cf0*/  ISETP.NE.U32.AND P0, PT, RZ, UR7, PT ;  /* 0x00000007ff007c0c */ /* 0x000fc8000bf05070 */
[----:B------:R-:W-:-:S13]  /*1d00*/  ISETP.NE.AND.EX P0, PT, RZ, UR4, PT, P0 ;  /* 0x00000004ff007c0c */ /* 0x000fda000bf05300 */
[----:B------:R-:W-:Y:S05]  /*1d10*/  @!P0 EXIT ;  /* 0x000000000000894d */ /* 0x000fea0003800000 */
[----:B------:R-:W0:Y:S02]  /*1d20*/  LDCU.64 UR4, c[0x0][0x380] ;  /* 0x00007000ff0477ac */ /* 0x000e240008000a00 */
[----:B0-----:R-:W-:-:S06]  /*1d30*/  UIMAD.WIDE UR4, UR6, 0x7b80, UR4 ;  /* 0x00007b80060478a5 */ /* 0x001fcc000f8e0204 */
[----:B------:R-:W-:Y:S02]  /*1d40*/  IMAD.U32 R2, RZ, RZ, UR4 ;  /* 0x00000004ff027e24 */ /* 0x000fe4000f8e00ff */
[----:B------:R-:W-:-:S05]  /*1d50*/  IMAD.U32 R3, RZ, RZ, UR5 ;  /* 0x00000005ff037e24 */ /* 0x000fca000f8e00ff */
[----:B------:R0:W2:Y:S01]  /*1d60*/  LDG.E R0, desc[UR12][R2.64] ;  /* 0x0000000c02007981 */ /* 0x0000a2000c1e1900 */
[----:B------:R-:W3:Y:S02]  /*1d70*/  S2R R31, SR_TID.X ;  /* 0x00000000001f7919 */ /* 0x000ee40000002100 */
[C---:B---3--:R-:W-:Y:S02]  /*1d80*/  LOP3.LUT R30, R31.reuse, 0x1f, RZ, 0xc0, !PT ;  /* 0x0000001f1f1e7812 */ /* 0x048fe400078ec0ff */
[----:B------:R-:W-:-:S05]  /*1d90*/  LOP3.LUT R5, R31, 0x3e0, RZ, 0xc0, !PT ;  /* 0x000003e01f057812 */ /* 0x000fca00078ec0ff */
[----:B------:R-:W-:-:S04]  /*1da0*/  IMAD R30, R5, 0x13, R30 ;  /* 0x00000013051e7824 */ /* 0x000fc800078e021e */
[C---:B------:R-:W-:Y:S01]  /*1db0*/  VIADD R4, R30.reuse, 0x20 ;  /* 0x000000201e047836 */ /* 0x040fe20000000000 */
[C---:B------:R-:W-:Y:S01]  /*1dc0*/  ISETP.GE.U32.AND P1, PT, R30.reuse, UR7, PT ;  /* 0x000000071e007c0c */ /* 0x040fe2000bf26070 */
[C---:B------:R-:W-:Y:S01]  /*1dd0*/  VIADD R5, R30.reuse, 0x40 ;  /* 0x000000401e057836 */ /* 0x040fe20000000000 */
[C---:B0-----:R-:W-:Y:S01]  /*1de0*/  LEA R2, P0, R30.reuse, UR4, 0x2 ;  /* 0x000000041e027c11 */ /* 0x041fe2000f8010ff */
[----:B------:R-:W-:Y:S01]  /*1df0*/  VIADD R3, R30, 0x80 ;  /* 0x000000801e037836 */ /* 0x000fe20000000000 */
[----:B------:R-:W-:Y:S01]  /*1e00*/  ISETP.GE.U32.AND P2, PT, R4, UR7, PT ;  /* 0x0000000704007c0c */ /* 0x000fe2000bf46070 */
[C---:B------:R-:W-:Y:S01]  /*1e10*/  VIADD R4, R30.reuse, 0xa0 ;  /* 0x000000a01e047836 */ /* 0x040fe20000000000 */
[----:B------:R-:W-:Y:S01]  /*1e20*/  ISETP.GE.U32.AND P3, PT, R5, UR7, PT ;  /* 0x0000000705007c0c */ /* 0x000fe2000bf66070 */
[----:B------:R-:W-:Y:S01]  /*1e30*/  VIADD R5, R30, 0xc0 ;  /* 0x000000c01e057836 */ /* 0x000fe20000000000 */
[----:B------:R-:W-:Y:S01]  /*1e40*/  ISETP.GE.U32.AND P5, PT, R3, UR7, PT ;  /* 0x0000000703007c0c */ /* 0x000fe2000bfa6070 */
[----:B------:R-:W-:Y:S01]  /*1e50*/  IMAD.X R3, RZ, RZ, UR5, P0 ;  /* 0x00000005ff037e24 */ /* 0x000fe200080e06ff */
[----:B------:R-:W-:Y:S01]  /*1e60*/  ISETP.GE.U32.AND P6, PT, R4, UR7, PT ;  /* 0x0000000704007c0c */ /* 0x000fe2000bfc6070 */
[C---:B------:R-:W-:Y:S01]  /*1e70*/  VIADD R6, R30.reuse, 0x60 ;  /* 0x000000601e067836 */ /* 0x040fe20000000000 */
[----:B------:R-:W-:Y:S01]  /*1e80*/  ISETP.GE.U32.AND P0, PT, R5, UR7, PT ;  /* 0x0000000705007c0c */ /* 0x000fe2000bf06070 */
[----:B------:R-:W-:-:S02]  /*1e90*/  VIADD R5, R30, 0xe0 ;  /* 0x000000e01e057836 */ /* 0x000fc40000000000 */
[----:B------:R-:W-:Y:S01]  /*1ea0*/  VIADD R37, R30, 0x100 ;  /* 0x000001001e257836 */ /* 0x000fe20000000000 */
[----:B------:R-:W-:Y:S01]  /*1eb0*/  ISETP.GE.U32.AND P4, PT, R6, UR7, PT ;  /* 0x0000000706007c0c */ /* 0x000fe2000bf86070 */
[C---:B------:R-:W-:Y:S02]  /*1ec0*/  VIADD R7, R30.reuse, 0x140 ;  /* 0x000001401e077836 */ /* 0x040fe40000000000 */
[C---:B------:R-:W-:Y:S02]  /*1ed0*/  VIADD R36, R30.reuse, 0x120 ;  /* 0x000001201e247836 */ /* 0x040fe40000000000 */
[C---:B------:R-:W-:Y:S02]  /*1ee0*/  VIADD R35, R30.reuse, 0x220 ;  /* 0x000002201e237836 */ /* 0x040fe40000000000 */
[----:B------:R-:W-:Y:S02]  /*1ef0*/  VIADD R34, R30, 0x240 ;  /* 0x000002401e227836 */ /* 0x000fe40000000000 */
[----:B--2---:R-:W-:-:S02]  /*1f00*/  IMAD.MOV.U32 R4, RZ, RZ, R0 ;  /* 0x000000ffff047224 */ /* 0x004fc400078e0000 */
[----:B------:R-:W2:Y:S02]  /*1f10*/  @!P1 LDG.E R0, desc[UR12][R2.64] ;  /* 0x0000000c02009981 */ /* 0x000ea4000c1e1900 */
[--C-:B------:R-:W-:Y:S01]  /*1f20*/  IMAD.MOV.U32 R12, RZ, RZ, R4.reuse ;  /* 0x000000ffff0c7224 */ /* 0x100fe200078e0004 */
[----:B------:R-:W-:Y:S01]  /*1f30*/  ISETP.GE.U32.AND P1, PT, R5, UR7, PT ;  /* 0x0000000705007c0c */ /* 0x000fe2000bf26070 */
[--C-:B------:R-:W-:Y:S02]  /*1f40*/  IMAD.MOV.U32 R8, RZ, RZ, R4.reuse ;  /* 0x000000ffff087224 */ /* 0x100fe400078e0004 */
[C---:B------:R-:W-:Y:S02]  /*1f50*/  VIADD R5, R30.reuse, 0x160 ;  /* 0x000001601e057836 */ /* 0x040fe40000000000 */
[--C-:B------:R-:W-:Y:S01]  /*1f60*/  IMAD.MOV.U32 R6, RZ, RZ, R4.reuse ;  /* 0x000000ffff067224 */ /* 0x100fe200078e0004 */
[----:B------:R-:W3:Y:S01]  /*1f70*/  @!P5 LDG.E R12, desc[UR12][R2.64+0x200] ;  /* 0x0002000c020cd981 */ /* 0x000ee2000c1e1900 */
[--C-:B------:R-:W-:Y:S01]  /*1f80*/  IMAD.MOV.U32 R14, RZ, RZ, R4.reuse ;  /* 0x000000ffff0e7224 */ /* 0x100fe200078e0004 */
[----:B------:R-:W-:Y:S01]  /*1f90*/  ISETP.GE.U32.AND P5, PT, R37, UR7, PT ;  /* 0x0000000725007c0c */ /* 0x000fe2000bfa6070 */
[----:B------:R-:W-:Y:S01]  /*1fa0*/  IMAD.MOV.U32 R16, RZ, RZ, R4 ;  /* 0x000000ffff107224 */ /* 0x000fe200078e0004 */
[----:B------:R-:W4:Y:S01]  /*1fb0*/  @!P3 LDG.E R8, desc[UR12][R2.64+0x100] ;  /* 0x0001000c0208b981 */ /* 0x000f22000c1e1900 */
[----:B------:R-:W-:Y:S01]  /*1fc0*/  ISETP.GE.U32.AND P3, PT, R5, UR7, PT ;  /* 0x0000000705007c0c */ /* 0x000fe2000bf66070 */
[----:B------:R-:W-:-:S02]  /*1fd0*/  VIADD R5, R30, 0x1a0 ;  /* 0x000001a01e057836 */ /* 0x000fc40000000000 */
[----:B------:R-:W4:Y:S01]  /*1fe0*/  @!P2 LDG.E R6, desc[UR12][R2.64+0x80] ;  /* 0x0000800c0206a981 */ /* 0x000f22000c1e1900 */
[----:B------:R-:W-:Y:S01]  /*1ff0*/  ISETP.GE.U32.AND P2, PT, R7, UR7, PT ;  /* 0x0000000707007c0c */ /* 0x000fe2000bf46070 */
[--C-:B------:R-:W-:Y:S02]  /*2000*/  IMAD.MOV.U32 R10, RZ, RZ, R4.reuse ;  /* 0x000000ffff0a7224 */ /* 0x100fe400078e0004 */
[----:B------:R-:W4:Y:S01]  /*2010*/  @!P6 LDG.E R14, desc[UR12][R2.64+0x280] ;  /* 0x0002800c020ee981 */ /* 0x000f22000c1e1900 */
[----:B------:R-:W-:Y:S01]  /*2020*/  ISETP.GE.U32.AND P6, PT, R36, UR7, PT ;  /* 0x0000000724007c0c */ /* 0x000fe2000bfc6070 */
[----:B------:R-:W-:Y:S02]  /*2030*/  IMAD.MOV.U32 R20, RZ, RZ, R4 ;  /* 0x000000ffff147224 */ /* 0x000fe400078e0004 */
[----:B------:R-:W4:Y:S01]  /*2040*/  @!P0 LDG.E R16, desc[UR12][R2.64+0x300] ;  /* 0x0003000c02108981 */ /* 0x000f22000c1e1900 */
[----:B------:R-:W-:Y:S01]  /*2050*/  ISETP.GE.U32.AND P0, PT, R5, UR7, PT ;  /* 0x0000000705007c0c */ /* 0x000fe2000bf06070 */
[----:B------:R-:W-:-:S02]  /*2060*/  VIADD R7, R30, 0x180 ;  /* 0x000001801e077836 */ /* 0x000fc40000000000 */
[C---:B------:R-:W-:Y:S01]  /*2070*/  VIADD R5, R30.reuse, 0x1e0 ;  /* 0x000001e01e057836 */ /* 0x040fe20000000000 */
[----:B------:R-:W4:Y:S01]  /*2080*/  @!P4 LDG.E R10, desc[UR12][R2.64+0x180] ;  /* 0x0001800c020ac981 */ /* 0x000f22000c1e1900 */
[--C-:B------:R-:W-:Y:S01]  /*2090*/  IMAD.MOV.U32 R18, RZ, RZ, R4.reuse ;  /* 0x000000ffff127224 */ /* 0x100fe200078e0004 */
[----:B------:R-:W-:Y:S01]  /*20a0*/  ISETP.GE.U32.AND P4, PT, R7, UR7, PT ;  /* 0x0000000707007c0c */ /* 0x000fe2000bf86070 */
[--C-:B------:R-:W-:Y:S01]  /*20b0*/  IMAD.MOV.U32 R22, RZ, RZ, R4.reuse ;  /* 0x000000ffff167224 */ /* 0x100fe200078e0004 */
[----:B------:R-:W4:Y:S01]  /*20c0*/  @!P5 LDG.E R20, desc[UR12][R2.64+0x400] ;  /* 0x0004000c0214d981 */ /* 0x000f22000c1e1900 */
[--C-:B------:R-:W-:Y:S01]  /*20d0*/  IMAD.MOV.U32 R24, RZ, RZ, R4.reuse ;  /* 0x000000ffff187224 */ /* 0x100fe200078e0004 */
[----:B------:R-:W-:Y:S01]  /*20e0*/  ISETP.GE.U32.AND P5, PT, R5, UR7, PT ;  /* 0x0000000705007c0c */ /* 0x000fe2000bfa6070 */
[----:B------:R-:W-:Y:S01]  /*20f0*/  IMAD.MOV.U32 R26, RZ, RZ, R4 ;  /* 0x000000ffff1a7224 */ /* 0x000fe200078e0004 */
[----:B------:R-:W4:Y:S01]  /*2100*/  @!P1 LDG.E R18, desc[UR12][R2.64+0x380] ;  /* 0x0003800c02129981 */ /* 0x000f22000c1e1900 */
[----:B------:R-:W-:-:S02]  /*2110*/  VIADD R7, R30, 0x1c0 ;  /* 0x000001c01e077836 */ /* 0x000fc40000000000 */
[----:B------:R-:W-:Y:S01]  /*2120*/  VIADD R5, R30, 0x200 ;  /* 0x000002001e057836 */ /* 0x000fe20000000000 */
[----:B------:R-:W4:Y:S02]  /*2130*/  @!P6 LDG.E R22, desc[UR12][R2.64+0x480] ;  /* 0x0004800c0216e981 */ /* 0x000f24000c1e1900 */
[----:B------:R-:W-:Y:S02]  /*2140*/  ISETP.GE.U32.AND P1, PT, R7, UR7, PT ;  /* 0x0000000707007c0c */ /* 0x000fe4000bf26070 */
[----:B------:R-:W4:Y:S01]  /*2150*/  @!P2 LDG.E R24, desc[UR12][R2.64+0x500] ;  /* 0x0005000c0218a981 */ /* 0x000f22000c1e1900 */
[----:B------:R-:W-:Y:S02]  /*2160*/  ISETP.GE.U32.AND P6, PT, R5, UR7, PT ;  /* 0x0000000705007c0c */ /* 0x000fe4000bfc6070 */
[----:B------:R-:W-:Y:S01]  /*2170*/  ISETP.GE.U32.AND P2, PT, R35, UR7, PT ;  /* 0x0000000723007c0c */ /* 0x000fe2000bf46070 */
[----:B------:R-:W4:Y:S01]  /*2180*/  @!P3 LDG.E R26, desc[UR12][R2.64+0x580] ;  /* 0x0005800c021ab981 */ /* 0x000f22000c1e1900 */
[----:B------:R-:W-:Y:S01]  /*2190*/  ISETP.GE.U32.AND P3, PT, R34, UR7, PT ;  /* 0x0000000722007c0c */ /* 0x000fe2000bf66070 */
[----:B------:R-:W-:-:S02]  /*21a0*/  IMAD.MOV.U32 R28, RZ, RZ, R4 ;  /* 0x000000ffff1c7224 */ /* 0x000fc400078e0004 */
[--C-:B------:R-:W-:Y:S02]  /*21b0*/  IMAD.MOV.U32 R40, RZ, RZ, R4.reuse ;  /* 0x000000ffff287224 */ /* 0x100fe400078e0004 */
[--C-:B------:R-:W-:Y:S02]  /*21c0*/  IMAD.MOV.U32 R42, RZ, RZ, R4.reuse ;  /* 0x000000ffff2a7224 */ /* 0x100fe400078e0004 */
[--C-:B------:R-:W-:Y:S01]  /*21d0*/  IMAD.MOV.U32 R44, RZ, RZ, R4.reuse ;  /* 0x000000ffff2c7224 */ /* 0x100fe200078e0004 */
[----:B------:R-:W4:Y:S01]  /*21e0*/  @!P4 LDG.E R28, desc[UR12][R2.64+0x600] ;  /* 0x0006000c021cc981 */ /* 0x000f22000c1e1900 */
[--C-:B------:R-:W-:Y:S02]  /*21f0*/  IMAD.MOV.U32 R5, RZ, RZ, R4.reuse ;  /* 0x000000ffff057224 */ /* 0x100fe400078e0004 */
[----:B------:R-:W-:Y:S01]  /*2200*/  IMAD.MOV.U32 R7, RZ, RZ, R4 ;  /* 0x000000ffff077224 */ /* 0x000fe200078e0004 */
[----:B------:R-:W4:Y:S04]  /*2210*/  @!P0 LDG.E R40, desc[UR12][R2.64+0x680] ;  /* 0x0006800c02288981 */ /* 0x000f28000c1e1900 */
[----:B------:R-:W4:Y:S04]  /*2220*/  @!P1 LDG.E R42, desc[UR12][R2.64+0x700] ;  /* 0x0007000c022a9981 */ /* 0x000f28000c1e1900 */
[----:B------:R-:W4:Y:S04]  /*2230*/  @!P5 LDG.E R44, desc[UR12][R2.64+0x780] ;  /* 0x0007800c022cd981 */ /* 0x000f28000c1e1900 */
[----:B------:R-:W4:Y:S04]  /*2240*/  @!P6 LDG.E R5, desc[UR12][R2.64+0x800] ;  /* 0x0008000c0205e981 */ /* 0x000f28000c1e1900 */
[----:B------:R-:W4:Y:S04]  /*2250*/  @!P2 LDG.E R7, desc[UR12][R2.64+0x880] ;  /* 0x0008800c0207a981 */ /* 0x000f28000c1e1900 */
[----:B------:R-:W4:Y:S01]  /*2260*/  @!P3 LDG.E R4, desc[UR12][R2.64+0x900] ;  /* 0x0009000c0204b981 */ /* 0x000f22000c1e1900 */
[----:B------:R-:W0:Y:S01]  /*2270*/  S2R R38, SR_LANEID ;  /* 0x0000000000267919 */ /* 0x000e220000000000 */
[----:B------:R-:W1:Y:S01]  /*2280*/  S2UR UR5, SR_CgaCtaId ;  /* 0x00000000000579c3 */ /* 0x000e620000008800 */
[----:B------:R-:W-:Y:S01]  /*2290*/  SHF.R.U32.HI R41, RZ, 0x5, R31 ;  /* 0x00000005ff297819 */ /* 0x000fe2000001161f */
[----:B------:R-:W-:-:S02]  /*22a0*/  UMOV UR4, 0x400 ;  /* 0x0000040000047882 */ /* 0x000fc40000000000 */
[----:B-1----:R-:W-:Y:S02]  /*22b0*/  ULEA UR4, UR5, UR4, 0x18 ;  /* 0x0000000405047291 */ /* 0x002fe4000f8ec0ff */
[----:B0-----:R-:W-:-:S05]  /*22c0*/  IMAD R29, R41, 0x260, R38 ;  /* 0x00000260291d7824 */ /* 0x001fca00078e0226 */
[----:B------:R-:W-:Y:S01]  /*22d0*/  LEA R29, R29, UR4, 0x2 ;  /* 0x000000041d1d7c11 */ /* 0x000fe2000f8e10ff */
[----:B------:R-:W-:-:S04]  /*22e0*/  UISETP.NE.AND UP0, UPT, UR6, URZ, UPT ;  /* 0x000000ff0600728c */ /* 0x000fc8000bf05270 */
[----:B--2---:R-:W-:Y:S04]  /*22f0*/  STS [R29], R0 ;  /* 0x000000001d007388 */ /* 0x004fe80000000800 */
[----:B---3--:R-:W-:Y:S04]  /*2300*/  STS [R29+0x200], R12 ;  /* 0x0002000c1d007388 */ /* 0x008fe80000000800 */
[----:B----4-:R0:W-:Y:S04]  /*2310*/  STS [R29+0x100], R8 ;  /* 0x000100081d007388 */ /* 0x0101e80000000800 */
[----:B------:R1:W-:Y:S01]  /*2320*/  STS [R29+0x80], R6 ;  /* 0x000080061d007388 */ /* 0x0003e20000000800 */
[----:B0-----:R-:W-:-:S03]  /*2330*/  IMAD R8, R38, 0x48, R29 ;  /* 0x0000004826087824 */ /* 0x001fc600078e021d */
        /* <DEDUP_REMOVED lines=16> */
[----:B------:R1:W0:Y:S04]  /*2440*/  LDS R32, [R8] ;  /* 0x0000000008207984 */ /* 0x0002280000000800 */
        /* <DEDUP_REMOVED lines=19> */
[----:B--234-:R-:W-:Y:S05]  /*2580*/  BRA.U UP0, `(.L_x_17) ;  /* 0x0000000500047547 */ /* 0x01cfea000b800000 */
[----:B01----:R-:W-:Y:S02]  /*2590*/  IADD3 R8, PT, PT, R28, R33, R32 ;  /* 0x000000211c087210 */ /* 0x003fe40007ffe020 */
[----:B------:R-:W-:Y:S02]  /*25a0*/  ISETP.NE.AND P1, PT, R38, 0x1f, PT ;  /* 0x0000001f2600780c */ /* 0x000fe40003f25270 */
[----:B------:R-:W-:Y:S02]  /*25b0*/  IADD3 R8, PT, PT, R26, R27, R8 ;  /* 0x0000001b1a087210 */ /* 0x000fe40007ffe008 */
[----:B------:R-:W-:Y:S02]  /*25c0*/  ISETP.NE.AND P2, PT, R41, 0xc, PT ;  /* 0x0000000c2900780c */ /* 0x000fe40003f45270 */
        /* <DEDUP_REMOVED lines=47> */
[----:B------:R-:W-:-:S04]  /*28c0*/  ISETP.NE.AND P0, PT, R41, 0x8, PT ;  /* 0x000000082900780c */ /* 0x000fc80003f05270 */
[----:B------:R-:W-:Y:S02]  /*28d0*/  SEL R8, R15, R8, !P0 ;  /* 0x000000080f087207 */ /* 0x000fe40004000000 */
[C---:B------:R-:W-:Y:S02]  /*28e0*/  ISETP.NE.AND P0, PT, R41.reuse, 0xa, PT ;  /* 0x0000000a2900780c */ /* 0x040fe40003f05270 */
[----:B------:R-:W-:Y:S02]  /*28f0*/  SEL R8, R16, R8, !P1 ;  /* 0x0000000810087207 */ /* 0x000fe40004800000 */
[----:B------:R-:W-:Y:S02]  /*2900*/  ISETP.NE.AND P1, PT, R41, 0xb, PT ;  /* 0x0000000b2900780c */ /* 0x000fe40003f25270 */
[----:B------:R-:W-:Y:S02]  /*2910*/  SEL R8, R17, R8, !P0 ;  /* 0x0000000811087207 */ /* 0x000fe40004000000 */
[----:B------:R-:W-:-:S02]  /*2920*/  ISETP.GE.U32.AND P0, PT, R31, 0x20, PT ;  /* 0x000000201f00780c */ /* 0x000fc40003f06070 */
[----:B------:R-:W-:Y:S01]  /*2930*/  SEL R8, R18, R8, !P1 ;  /* 0x0000000812087207 */ /* 0x000fe20004800000 */
[----:B------:R-:W-:Y:S01]  /*2940*/  @!P2 IMAD.IADD R8, R19, 0x1, R18 ;  /* 0x000000011308a824 */ /* 0x000fe200078e0212 */
[----:B------:R-:W-:-:S04]  /*2950*/  ISETP.NE.AND P1, PT, R38, RZ, PT ;  /* 0x000000ff2600720c */ /* 0x000fc80003f25270 */
[----:B------:R-:W-:Y:S02]  /*2960*/  SEL R40, R40, RZ, P1 ;  /* 0x000000ff28287207 */ /* 0x000fe40000800000 */
[----:B------:R-:W-:-:S04]  /*2970*/  SEL R8, R8, RZ, P0 ;  /* 0x000000ff08087207 */ /* 0x000fc80000000000 */
[----:B-----5:R-:W-:Y:S01]  /*2980*/  IADD3 R39, PT, PT, R8, R40, R39 ;  /* 0x0000002808277210 */ /* 0x020fe20007ffe027 */
[----:B------:R-:W-:Y:S06]  /*2990*/  BRA `(.L_x_18) ;  /* 0x0000000c00547947 */ /* 0x000fec0003800000 */
.L_x_17:
[----:B01----:R-:W-:Y:S02]  /*29a0*/  IADD3 R8, PT, PT, R28, R33, R32 ;  /* 0x000000211c087210 */ /* 0x003fe40007ffe020 */
[----:B------:R-:W-:Y:S02]  /*29b0*/  ISETP.NE.AND P1, PT, R38, 0x1f, PT ;  /* 0x0000001f2600780c */ /* 0x000fe40003f25270 */
        /* <DEDUP_REMOVED lines=9> */
[----:B-----5:R-:W-:-:S05]  /*2a50*/  IADD3 R39, PT, PT, R9, R0, R8 ;  /* 0x0000000009277210 */ /* 0x020fca0007ffe008 */
        /* <DEDUP_REMOVED lines=28> */
[----:B------:R-:W-:Y:S01]  /*2c20*/  IMAD.IADD R14, R14, 0x1, R13 ;  /* 0x000000010e0e7824 */ /* 0x000fe200078e020d */
[----:B------:R-:W0:Y:S02]  /*2c30*/  LDS R11, [UR4+0x40] ;  /* 0x00004004ff0b7984 */ /* 0x000e240008000800 */
        /* <DEDUP_REMOVED lines=14> */
[----:B------:R-:W-:-:S04]  /*2d20*/  ISETP.NE.AND P0, PT, R41, 0xa, PT ;  /* 0x0000000a2900780c */ /* 0x000fc80003f05270 */
[----:B------:R-:W-:Y:S01]  /*2d30*/  SEL R8, R17, R8, !P0 ;  /* 0x0000000811087207 */ /* 0x000fe20004000000 */
[----:B------:R-:W-:Y:S01]  /*2d40*/  IMAD.IADD R17, R40, 0x1, -R39 ;  /* 0x0000000128117824 */ /* 0x000fe200078e0a27 */
[----:B------:R-:W-:-:S04]  /*2d50*/  ISETP.NE.AND P0, PT, R41, 0xb, PT ;  /* 0x0000000b2900780c */ /* 0x000fc80003f05270 */
[----:B------:R-:W-:Y:S02]  /*2d60*/  SEL R8, R18, R8, !P0 ;  /* 0x0000000812087207 */ /* 0x000fe40004000000 */
[----:B------:R-:W-:Y:S01]  /*2d70*/  ISETP.GT.U32.AND P0, PT, R31, 0x1f, PT ;  /* 0x0000001f1f00780c */ /* 0x000fe20003f04070 */
[----:B0-----:R-:W-:Y:S01]  /*2d80*/  IMAD.IADD R11, R19, 0x1, R11 ;  /* 0x00000001130b7824 */ /* 0x001fe200078e020b */
        /* <DEDUP_REMOVED lines=22> */
.L_x_64:
[----:B------:R-:W-:Y:S05]  /*2ef0*/  @!P0 BRA `(.L_x_21) ;  /* 0x0000000000248947 */ /* 0x000fea0003800000 */
[----:B------:R-:W-:-:S07]  /*2f00*/  IMAD.MOV.U32 R14, RZ, RZ, 0x1de ;  /* 0x000001deff0e7424 */ /* 0x000fce00078e00ff */
.L_x_23:
[----:B------:R-:W-:Y:S05]  /*2f10*/  NANOSLEEP R14 ;  /* 0x0000000e0000735d */ /* 0x000fea0003800000 */
[----:B------:R-:W2:Y:S01]  /*2f20*/  LD.E.64.STRONG.GPU R8, desc[UR12][R12.64+0x100] ;  /* 0x0001000c0c087980 */ /* 0x000ea2000c10fb00 */
[----:B------:R-:W-:Y:S01]  /*2f30*/  UMOV UR5, 0xffffffff ;  /* 0xffffffff00057882 */ /* 0x000fe20000000000 */
[----:B------:R-:W-:Y:S02]  /*2f40*/  SHF.R.U32.HI R14, RZ, 0x1, R14 ;  /* 0x00000001ff0e7819 */ /* 0x000fe4000001160e */
[----:B--2---:R-:W-:Y:S01]  /*2f50*/  ISETP.NE.AND P0, PT, R8, 0x63, PT ;  /* 0x000000630800780c */ /* 0x004fe20003f05270 */
[----:B------:R-:W-:-:S12]  /*2f60*/  BRA.DIV UR5, `(.L_x_22) ;  /* 0x0000001a05607947 */ /* 0x000fd8000b800000 */
[----:B------:R-:W-:-:S13]  /*2f70*/  VOTE.ANY P0, !P0 ;  /* 0x0000000000ff7806 */ /* 0x000fda0004000100 */
.L_x_67:
[----:B------:R-:W-:Y:S05]  /*2f80*/  @P0 BRA `(.L_x_23) ;  /* 0xfffffffc00e00947 */ /* 0x000fea000383ffff */
.L_x_21:
[----:B------:R-:W-:Y:S01]  /*2f90*/  UMOV UR5, 0xffffffff ;  /* 0xffffffff00057882 */ /* 0x000fe20000000000 */
[----:B------:R-:W-:Y:S02]  /*2fa0*/  ISETP.NE.AND P2, PT, R8, 0x65, PT ;  /* 0x000000650800780c */ /* 0x000fe40003f45270 */
[----:B------:R-:W-:Y:S11]  /*2fb0*/  BRA.DIV UR5, `(.L_x_24) ;  /* 0x0000001a056c7947 */ /* 0x000ff6000b800000 */
[----:B------:R-:W0:Y:S01]  /*2fc0*/  S2R R19, SR_GEMASK ;  /* 0x0000000000137919 */ /* 0x000e220000003c00 */
[----:B------:R-:W-:-:S04]  /*2fd0*/  VOTE.ANY R10, PT, !P2 ;  /* 0x00000000000a7806 */ /* 0x000fc800050e0100 */
[----:B0-----:R-:W-:-:S05]  /*2fe0*/  LOP3.LUT R10, R10, 0x80000000, R19, 0xec, !PT ;  /* 0x800000000a0a7812 */ /* 0x001fca00078eec13 */
[----:B------:R-:W-:-:S05]  /*2ff0*/  VIADD R13, R10, 0xffffffff ;  /* 0xffffffff0a0d7836 */ /* 0x000fca0000000000 */
[----:B------:R-:W-:Y:S01]  /*3000*/  LOP3.LUT R13, R10, R13, RZ, 0xc, !PT ;  /* 0x0000000d0a0d7212 */ /* 0x000fe200078e0cff */
[----:B------:R-:W-:-:S03]  /*3010*/  VIADD R10, R38, 0x2 ;  /* 0x00000002260a7836 */ /* 0x000fc60000000000 */
[----:B------:R-:W0:Y:S02]  /*3020*/  POPC R15, R13 ;  /* 0x0000000d000f7309 */ /* 0x000e240000000000 */
[----:B0-----:R-:W0:Y:S01]  /*3030*/  SHFL.DOWN PT, R16, R9, 0x1, R15 ;  /* 0x0820000009107989 */ /* 0x001e2200000e000f */
[----:B------:R-:W-:-:S04]  /*3040*/  ISETP.GE.AND P0, PT, R38, R15, PT ;  /* 0x0000000f2600720c */ /* 0x000fc80003f06270 */
[----:B0-----:R-:W-:Y:S02]  /*3050*/  SEL R16, R16, RZ, !P0 ;  /* 0x000000ff10107207 */ /* 0x001fe40004000000 */
[----:B------:R-:W-:Y:S01]  /*3060*/  ISETP.GT.AND P0, PT, R10, R15, PT ;  /* 0x0000000f0a00720c */ /* 0x000fe20003f04270 */
[----:B------:R-:W-:Y:S02]  /*3070*/  VIADD R10, R38, 0x4 ;  /* 0x00000004260a7836 */ /* 0x000fe40000000000 */
[----:B------:R-:W-:-:S05]  /*3080*/  IMAD.IADD R12, R16, 0x1, R9 ;  /* 0x00000001100c7824 */ /* 0x000fca00078e0209 */
[----:B------:R-:W0:Y:S02]  /*3090*/  SHFL.DOWN PT, R16, R12, 0x2, R15 ;  /* 0x084000000c107989 */ /* 0x000e2400000e000f */
[----:B0-----:R-:W-:Y:S02]  /*30a0*/  SEL R39, R16, RZ, !P0 ;  /* 0x000000ff10277207 */ /* 0x001fe40004000000 */
[----:B------:R-:W-:Y:S01]  /*30b0*/  ISETP.GT.AND P0, PT, R10, R15, PT ;  /* 0x0000000f0a00720c */ /* 0x000fe20003f04270 */
[----:B------:R-:W-:Y:S02]  /*30c0*/  VIADD R10, R38, 0x8 ;  /* 0x00000008260a7836 */ /* 0x000fe40000000000 */
[----:B------:R-:W-:Y:S02]  /*30d0*/  IMAD.IADD R40, R12, 0x1, R39 ;  /* 0x000000010c287824 */ /* 0x000fe400078e0227 */
[----:B------:R-:W0:Y:S03]  /*30e0*/  LDC.64 R12, c[0x0][0x390] ;  /* 0x0000e400ff0c7b82 */ /* 0x000e260000000a00 */
[----:B------:R-:W1:Y:S02]  /*30f0*/  SHFL.DOWN PT, R16, R40, 0x4, R15 ;  /* 0x0880000028107989 */ /* 0x000e6400000e000f */
[----:B-1----:R-:W-:-:S02]  /*3100*/  SEL R9, R16, RZ, !P0 ;  /* 0x000000ff10097207 */ /* 0x002fc40004000000 */
[----:B------:R-:W-:-:S03]  /*3110*/  ISETP.GT.AND P0, PT, R10, R15, PT ;  /* 0x0000000f0a00720c */ /* 0x000fc60003f04270 */
[----:B------:R-:W-:Y:S01]  /*3120*/  IMAD.IADD R9, R40, 0x1, R9 ;  /* 0x0000000128097824 */ /* 0x000fe200078e0209 */
[----:B0-----:R-:W-:-:S04]  /*3130*/  IADD3 R40, P3, PT, R12, 0x100, RZ ;  /* 0x000001000c287810 */ /* 0x001fc80007f7e0ff */
[----:B------:R-:W0:Y:S01]  /*3140*/  SHFL.DOWN PT, R16, R9, 0x8, R15 ;  /* 0x0900000009107989 */ /* 0x000e2200000e000f */
[----:B------:R-:W-:Y:S01]  /*3150*/  IMAD.X R41, RZ, RZ, R13, P3 ;  /* 0x000000ffff297224 */ /* 0x000fe200018e060d */
[----:B0-----:R-:W-:Y:S02]  /*3160*/  SEL R16, R16, RZ, !P0 ;  /* 0x000000ff10107207 */ /* 0x001fe40004000000 */
[----:B------:R-:W-:Y:S01]  /*3170*/  ISETP.NE.AND P0, PT, R8, 0x65, PT ;  /* 0x000000650800780c */ /* 0x000fe20003f05270 */
[----:B------:R-:W-:Y:S02]  /*3180*/  VIADD R8, R38, 0x10 ;  /* 0x0000001026087836 */ /* 0x000fe40000000000 */
[----:B------:R-:W-:-:S03]  /*3190*/  IMAD.IADD R44, R9, 0x1, R16 ;  /* 0x00000001092c7824 */ /* 0x000fc600078e0210 */
[----:B------:R-:W-:Y:S02]  /*31a0*/  ISETP.GT.AND P2, PT, R8, R15, PT ;  /* 0x0000000f0800720c */ /* 0x000fe40003f44270 */
[----:B------:R-:W0:Y:S05]  /*31b0*/  SHFL.DOWN PT, R16, R44, 0x10, R15 ;  /* 0x0a0000002c107989 */ /* 0x000e2a00000e000f */
[----:B------:R-:W-:Y:S02]  /*31c0*/  VOTE.ALL P0, P0 ;  /* 0x0000000000ff7806 */ /* 0x000fe40000000000 */
[----:B0-----:R-:W-:-:S05]  /*31d0*/  SEL R9, R16, RZ, !P2 ;  /* 0x000000ff10097207 */ /* 0x001fca0005000000 */
[----:B------:R-:W-:-:S07]  /*31e0*/  IMAD.IADD R12, R44, 0x1, R9 ;  /* 0x000000012c0c7824 */ /* 0x000fce00078e0209 */
.L_x_76:
[----:B------:R-:W-:Y:S05]  /*31f0*/  @!P0 BRA `(.L_x_25) ;  /* 0x0000000000dc8947 */ /* 0x000fea0003800000 */
[----:B------:R-:W-:-:S07]  /*3200*/  IMAD.MOV.U32 R39, RZ, RZ, 0x1de ;  /* 0x000001deff277424 */ /* 0x000fce00078e00ff */
.L_x_31:
        /* <DEDUP_REMOVED lines=8> */
.L_x_79:
[----:B------:R-:W-:Y:S05]  /*3290*/  @!P0 BRA `(.L_x_27) ;  /* 0x0000000000248947 */ /* 0x000fea0003800000 */
[----:B------:R-:W-:-:S07]  /*32a0*/  IMAD.MOV.U32 R13, RZ, RZ, R39 ;  /* 0x000000ffff0d7224 */ /* 0x000fce00078e0027 */
.L_x_29:
[----:B------:R-:W-:Y:S05]  /*32b0*/  NANOSLEEP R13 ;  /* 0x0000000d0000735d */ /* 0x000fea0003800000 */
[----:B------:R-:W2:Y:S01]  /*32c0*/  LD.E.64.STRONG.GPU R8, desc[UR12][R14.64+-0x100] ;  /* 0xffff000c0e087980 */ /* 0x000ea2000c10fb00 */
[----:B------:R-:W-:Y:S01]  /*32d0*/  UMOV UR5, 0xffffffff ;  /* 0xffffffff00057882 */ /* 0x000fe20000000000 */
[----:B------:R-:W-:Y:S02]  /*32e0*/  SHF.R.U32.HI R13, RZ, 0x1, R13 ;  /* 0x00000001ff0d7819 */ /* 0x000fe4000001160d */
[----:B--2---:R-:W-:Y:S01]  /*32f0*/  ISETP.NE.AND P0, PT, R8, 0x63, PT ;  /* 0x000000630800780c */ /* 0x004fe20003f05270 */
[----:B------:R-:W-:-:S12]  /*3300*/  BRA.DIV UR5, `(.L_x_28) ;  /* 0x0000001a05bc7947 */ /* 0x000fd8000b800000 */
[----:B------:R-:W-:-:S13]  /*3310*/  VOTE.ANY P0, !P0 ;  /* 0x0000000000ff7806 */ /* 0x000fda0004000100 */
.L_x_82:
[----:B------:R-:W-:Y:S05]  /*3320*/  @P0 BRA `(.L_x_29) ;  /* 0xfffffffc00e00947 */ /* 0x000fea000383ffff */
.L_x_27:
[----:B------:R-:W-:Y:S01]  /*3330*/  UMOV UR5, 0xffffffff ;  /* 0xffffffff00057882 */ /* 0x000fe20000000000 */
[----:B------:R-:W-:Y:S02]  /*3340*/  ISETP.NE.AND P0, PT, R8, 0x65, PT ;  /* 0x000000650800780c */ /* 0x000fe40003f05270 */
[----:B------:R-:W-:Y:S11]  /*3350*/  BRA.DIV UR5, `(.L_x_30) ;  /* 0x0000001a05c87947 */ /* 0x000ff6000b800000 */
[----:B------:R-:W-:Y:S01]  /*3360*/  VOTE.ANY R10, PT, !P0 ;  /* 0x00000000000a7806 */ /* 0x000fe200040e0100 */
[----:B------:R-:W-:-:S03]  /*3370*/  VIADD R18, R18, 0xffffffe0 ;  /* 0xffffffe012127836 */ /* 0x000fc60000000000 */
[----:B------:R-:W-:-:S05]  /*3380*/  LOP3.LUT R10, R10, 0x80000000, R19, 0xec, !PT ;  /* 0x800000000a0a7812 */ /* 0x000fca00078eec13 */
        /* <DEDUP_REMOVED lines=14> */
[----:B------:R-:W-:-:S05]  /*3470*/  IMAD.IADD R45, R44, 0x1, R45 ;  /* 0x000000012c2d7824 */ /* 0x000fca00078e022d */
[----:B------:R-:W0:Y:S02]  /*3480*/  SHFL.DOWN PT, R16, R45, 0x4, R15 ;  /* 0x088000002d107989 */ /* 0x000e2400000e000f */
[----:B0-----:R-:W-:Y:S02]  /*3490*/  SEL R16, R16, RZ, !P0 ;  /* 0x000000ff10107207 */ /* 0x001fe40004000000 */
[----:B------:R-:W-:-:S03]  /*34a0*/  ISETP.GT.AND P0, PT, R10, R15, PT ;  /* 0x0000000f0a00720c */ /* 0x000fc60003f04270 */
[----:B------:R-:W-:-:S05]  /*34b0*/  IMAD.IADD R9, R45, 0x1, R16 ;  /* 0x000000012d097824 */ /* 0x000fca00078e0210 */
[----:B------:R-:W0:Y:S02]  /*34c0*/  SHFL.DOWN PT, R16, R9, 0x8, R15 ;  /* 0x0900000009107989 */ /* 0x000e2400000e000f */
[----:B0-----:R-:W-:Y:S02]  /*34d0*/  SEL R16, R16, RZ, !P0 ;  /* 0x000000ff10107207 */ /* 0x001fe40004000000 */
[----:B------:R-:W-:Y:S01]  /*34e0*/  ISETP.NE.AND P0, PT, R8, 0x65, PT ;  /* 0x000000650800780c */ /* 0x000fe20003f05270 */
[----:B------:R-:W-:Y:S02]  /*34f0*/  VIADD R8, R38, 0x10 ;  /* 0x0000001026087836 */ /* 0x000fe40000000000 */
[----:B------:R-:W-:-:S03]  /*3500*/  IMAD.IADD R44, R9, 0x1, R16 ;  /* 0x00000001092c7824 */ /* 0x000fc600078e0210 */
[----:B------:R-:W-:Y:S02]  /*3510*/  ISETP.GT.AND P2, PT, R8, R15, PT ;  /* 0x0000000f0800720c */ /* 0x000fe40003f44270 */
[----:B------:R-:W0:Y:S05]  /*3520*/  SHFL.DOWN PT, R16, R44, 0x10, R15 ;  /* 0x0a0000002c107989 */ /* 0x000e2a00000e000f */
[----:B------:R-:W-:Y:S02]  /*3530*/  VOTE.ALL P0, P0 ;  /* 0x0000000000ff7806 */ /* 0x000fe40000000000 */
[----:B0-----:R-:W-:-:S04]  /*3540*/  SEL R13, R16, RZ, !P2 ;  /* 0x000000ff100d7207 */ /* 0x001fc80005000000 */
[----:B------:R-:W-:-:S07]  /*3550*/  IADD3 R12, PT, PT, R44, R13, R12 ;  /* 0x0000000d2c0c7210 */ /* 0x000fce0007ffe00c */
.L_x_91:
[----:B------:R-:W-:Y:S05]  /*3560*/  @P0 BRA `(.L_x_31) ;  /* 0xfffffffc00280947 */ /* 0x000fea000383ffff */
.L_x_25:
[----:B------:R-:W-:Y:S01]  /*3570*/  ISETP.NE.AND P0, PT, R38, RZ, PT ;  /* 0x000000ff2600720c */ /* 0x000fe20003f05270 */
[----:B------:R-:W0:Y:S01]  /*3580*/  @!P1 S2R R9, SR_CgaCtaId ;  /* 0x0000000000099919 */ /* 0x000e220000008800 */
[----:B------:R-:W-:Y:S01]  /*3590*/  @!P1 MOV R8, 0x400 ;  /* 0x0000040000089802 */ /* 0x000fe20000000f00 */
[----:B------:R-:W-:Y:S02]  /*35a0*/  @!P1 IMAD.IADD R11, R11, 0x1, R12 ;  /* 0x000000010b0b9824 */ /* 0x000fe400078e020c */
[----:B------:R-:W-:-:S05]  /*35b0*/  @!P1 IMAD.MOV.U32 R10, RZ, RZ, 0x65 ;  /* 0x00000065ff0a9424 */ /* 0x000fca00078e00ff */
[----:B------:R1:W-:Y:S03]  /*35c0*/  @!P1 ST.E.64.STRONG.GPU desc[UR12][R42.64+0x100], R10 ;  /* 0x0001000a2a009985 */ /* 0x0003e6000c10fb0c */
[----:B------:R-:W-:Y:S01]  /*35d0*/  @!P0 MOV R13, 0x400 ;  /* 0x00000400000d8802 */ /* 0x000fe20000000f00 */
[----:B------:R-:W2:Y:S01]  /*35e0*/  @!P0 S2R R14, SR_CgaCtaId ;  /* 0x00000000000e8919 */ /* 0x000ea20000008800 */
[----:B0-----:R-:W-:Y:S01]  /*35f0*/  @!P1 LEA R9, R9, R8, 0x18 ;  /* 0x0000000809099211 */ /* 0x001fe200078ec0ff */
[----:B------:R-:W-:Y:S02]  /*3600*/  IMAD.MOV.U32 R8, RZ, RZ, R17 ;  /* 0x000000ffff087224 */ /* 0x000fe400078e0011 */
[----:B------:R-:W-:Y:S02]  /*3610*/  @!P0 IMAD.MOV.U32 R8, RZ, RZ, R12 ;  /* 0x000000ffff088224 */ /* 0x000fe400078e000c */
[----:B------:R1:W-:Y:S04]  /*3620*/  @!P1 STS [R9+0x8], R11 ;  /* 0x0000080b09009388 */ /* 0x0003e80000000800 */
[----:B------:R1:W-:Y:S01]  /*3630*/  @!P1 STS [R9+0x4], R12 ;  /* 0x0000040c09009388 */ /* 0x0003e20000000800 */
[----:B--2---:R-:W-:-:S05]  /*3640*/  @!P0 LEA R13, R14, R13, 0x18 ;  /* 0x0000000d0e0d8211 */ /* 0x004fca00078ec0ff */
[----:B------:R1:W-:Y:S02]  /*3650*/  @!P0 STS [R13+0x54], R12 ;  /* 0x0000540c0d008388 */ /* 0x0003e40000000800 */
.L_x_19:
        /* <DEDUP_REMOVED lines=9> */
.L_x_18:
[----:B------:R-:W-:Y:S01]  /*36f0*/  IMAD.IADD R32, R32, 0x1, R39 ;  /* 0x0000000120207824 */ /* 0x000fe200078e0227 */
[----:B------:R-:W0:Y:S01]  /*3700*/  S2R R8, SR_LANEID ;  /* 0x0000000000087919 */ /* 0x000e220000000000 */
[----:B------:R-:W-:Y:S02]  /*3710*/  BAR.SYNC.DEFER_BLOCKING 0x0 ;  /* 0x0000000000007b1d */ /* 0x000fe40000010000 */
[----:B------:R-:W-:Y:S01]  /*3720*/  IMAD.IADD R33, R33, 0x1, R32 ;  /* 0x0000000121217824 */ /* 0x000fe200078e0220 */
[----:B------:R-:W-:Y:S01]  /*3730*/  ISETP.NE.AND P0, PT, R31, RZ, PT ;  /* 0x000000ff1f00720c */ /* 0x000fe20003f05270 */
[----:B------:R-:W-:Y:S02]  /*3740*/  IMAD.U32 R12, RZ, RZ, UR7 ;  /* 0x00000007ff0c7e24 */ /* 0x000fe4000f8e00ff */
[----:B------:R-:W-:Y:S01]  /*3750*/  IMAD.IADD R28, R28, 0x1, R33 ;  /* 0x000000011c1c7824 */ /* 0x000fe200078e0221 */
[----:B------:R-:W1:Y:S03]  /*3760*/  LDCU.64 UR8, c[0x0][0x388] ;  /* 0x00007100ff0877ac */ /* 0x000e660008000a00 */
[----:B------:R-:W-:-:S04]  /*3770*/  IMAD.IADD R27, R27, 0x1, R28 ;  /* 0x000000011b1b7824 */ /* 0x000fc800078e021c */
[----:B------:R-:W-:-:S04]  /*3780*/  IMAD.IADD R26, R26, 0x1, R27 ;  /* 0x000000011a1a7824 */ /* 0x000fc800078e021b */
[----:B------:R-:W-:-:S04]  /*3790*/  IMAD.IADD R25, R25, 0x1, R26 ;  /* 0x0000000119197824 */ /* 0x000fc800078e021a */
[----:B------:R-:W-:-:S04]  /*37a0*/  IMAD.IADD R24, R24, 0x1, R25 ;  /* 0x0000000118187824 */ /* 0x000fc800078e0219 */
[----:B------:R-:W-:Y:S02]  /*37b0*/  IMAD.IADD R23, R23, 0x1, R24 ;  /* 0x0000000117177824 */ /* 0x000fe400078e0218 */
[----:B0-----:R-:W-:Y:S02]  /*37c0*/  IMAD R8, R8, 0x48, R29 ;  /* 0x0000004808087824 */ /* 0x001fe400078e021d */
[----:B------:R-:W-:-:S03]  /*37d0*/  IMAD.IADD R22, R22, 0x1, R23 ;  /* 0x0000000116167824 */ /* 0x000fc600078e0217 */
[----:B------:R-:W-:Y:S01]  /*37e0*/  STS [R8], R39 ;  /* 0x0000002708007388 */ /* 0x000fe20000000800 */
[----:B------:R-:W-:-:S03]  /*37f0*/  IMAD.IADD R21, R21, 0x1, R22 ;  /* 0x0000000115157824 */ /* 0x000fc600078e0216 */
[----:B------:R-:W-:Y:S01]  /*3800*/  STS [R8+0x4], R32 ;  /* 0x0000042008007388 */ /* 0x000fe20000000800 */
        /* <DEDUP_REMOVED lines=15> */
[----:B------:R-:W-:Y:S04]  /*3900*/  STS [R8+0x24], R22 ;  /* 0x0000241608007388 */ /* 0x000fe80000000800 */
        /* <DEDUP_REMOVED lines=8> */
[----:B------:R0:W-:Y:S01]  /*3990*/  STS [R8+0x48], R0 ;  /* 0x0000480008007388 */ /* 0x0001e20000000800 */
[----:B------:R-:W-:-:S03]  /*39a0*/  NOP ;  /* 0x0000000000007918 */ /* 0x000fc60000000000 */
[----:B------:R-:W-:Y:S04]  /*39b0*/  LDS R39, [R29] ;  /* 0x000000001d277984 */ /* 0x000fe80000000800 */
[----:B------:R-:W-:Y:S04]  /*39c0*/  LDS R41, [R29+0x80] ;  /* 0x000080001d297984 */ /* 0x000fe80000000800 */
        /* <DEDUP_REMOVED lines=17> */
[----:B------:R2:W-:Y:S01]  /*3ae0*/  @!P0 STS [UR4+0x7b80], R12 ;  /* 0x007b800cff008988 */ /* 0x0005e20008000804 */
[----:B------:R-:W-:Y:S01]  /*3af0*/  BAR.SYNC.DEFER_BLOCKING 0x0 ;  /* 0x0000000000007b1d */ /* 0x000fe20000010000 */
[----:B0-----:R-:W-:-:S05]  /*3b00*/  IADD3 R0, P0, PT, R30, UR10, RZ ;  /* 0x0000000a1e007c10 */ /* 0x001fca000ff1e0ff */
[----:B------:R-:W0:Y:S01]  /*3b10*/  S2R R2, SR_TID.X ;  /* 0x0000000000027919 */ /* 0x000e220000002100 */
[----:B------:R-:W3:Y:S01]  /*3b20*/  LDS R31, [UR4+0x7b80] ;  /* 0x007b8004ff1f7984 */ /* 0x000ee20008000800 */
[C---:B0-----:R-:W-:Y:S02]  /*3b30*/  LOP3.LUT R3, R2.reuse, 0x3e0, RZ, 0xc0, !PT ;  /* 0x000003e002037812 */ /* 0x041fe400078ec0ff */
[----:B------:R-:W-:-:S05]  /*3b40*/  LOP3.LUT R2, R2, 0x1f, RZ, 0xc0, !PT ;  /* 0x0000001f02027812 */ /* 0x000fca00078ec0ff */
[----:B------:R-:W-:Y:S02]  /*3b50*/  IMAD R8, R3, 0x13, R2 ;  /* 0x0000001303087824 */ /* 0x000fe400078e0202 */
[----:B------:R-:W-:Y:S01]  /*3b60*/  IMAD.X R3, RZ, RZ, UR11, P0 ;  /* 0x0000000bff037e24 */ /* 0x000fe200080e06ff */
[----:B-1----:R-:W-:Y:S01]  /*3b70*/  LEA R2, P0, R0, UR8, 0x2 ;  /* 0x0000000800027c11 */ /* 0x002fe2000f8010ff */
[C---:B------:R-:W-:Y:S02]  /*3b80*/  VIADD R10, R8.reuse, 0x20 ;  /* 0x00000020080a7836 */ /* 0x040fe40000000000 */
[----:B--2---:R-:W-:Y:S01]  /*3b90*/  VIADD R12, R8, 0xa0 ;  /* 0x000000a0080c7836 */ /* 0x004fe20000000000 */
[----:B------:R-:W-:Y:S01]  /*3ba0*/  LEA.HI.X R3, R0, UR9, R3, 0x2, P0 ;  /* 0x0000000900037c11 */ /* 0x000fe200080f1403 */
[----:B------:R-:W-:Y:S01]  /*3bb0*/  VIADD R0, R8, 0x40 ;  /* 0x0000004008007836 */ /* 0x000fe20000000000 */
[-C--:B---3--:R-:W-:Y:S02]  /*3bc0*/  ISETP.GE.AND P1, PT, R30, R31.reuse, PT ;  /* 0x0000001f1e00720c */ /* 0x088fe40003f26270 */
[-C--:B------:R-:W-:Y:S01]  /*3bd0*/  ISETP.GE.AND P2, PT, R10, R31.reuse, PT ;  /* 0x0000001f0a00720c */ /* 0x080fe20003f46270 */
[----:B------:R-:W-:Y:S01]  /*3be0*/  VIADD R10, R8, 0x60 ;  /* 0x00000060080a7836 */ /* 0x000fe20000000000 */
[-C--:B------:R-:W-:Y:S01]  /*3bf0*/  ISETP.GE.AND P3, PT, R0, R31.reuse, PT ;  /* 0x0000001f0000720c */ /* 0x080fe20003f66270 */
[----:B------:R-:W-:Y:S01]  /*3c00*/  VIADD R0, R8, 0x80 ;  /* 0x0000008008007836 */ /* 0x000fe20000000000 */
[----:B------:R-:W-:-:S02]  /*3c10*/  ISETP.GE.AND P6, PT, R12, R31, PT ;  /* 0x0000001f0c00720c */ /* 0x000fc40003fc6270 */
[-C--:B------:R-:W-:Y:S01]  /*3c20*/  ISETP.GE.AND P4, PT, R10, R31.reuse, PT ;  /* 0x0000001f0a00720c */ /* 0x080fe20003f86270 */
[----:B------:R-:W-:Y:S01]  /*3c30*/  VIADD R10, R8, 0xc0 ;  /* 0x000000c0080a7836 */ /* 0x000fe20000000000 */
[-C--:B------:R-:W-:Y:S01]  /*3c40*/  ISETP.GE.AND P5, PT, R0, R31.reuse, PT ;  /* 0x0000001f0000720c */ /* 0x080fe20003fa6270 */
[----:B------:R-:W-:Y:S02]  /*3c50*/  VIADD R0, R8, 0xe0 ;  /* 0x000000e008007836 */ /* 0x000fe40000000000 */
[----:B------:R0:W-:Y:S01]  /*3c60*/  @!P1 STG.E desc[UR12][R2.64], R39 ;  /* 0x0000002702009986 */ /* 0x0001e2000c10190c */
[-C--:B------:R-:W-:Y:S01]  /*3c70*/  ISETP.GE.AND P0, PT, R10, R31.reuse, PT ;  /* 0x0000001f0a00720c */ /* 0x080fe20003f06270 */
[----:B------:R-:W-:Y:S01]  /*3c80*/  VIADD R10, R8, 0x160 ;  /* 0x00000160080a7836 */ /* 0x000fe20000000000 */
[-C--:B------:R-:W-:Y:S01]  /*3c90*/  ISETP.GE.AND P1, PT, R0, R31.reuse, PT ;  /* 0x0000001f0000720c */ /* 0x080fe20003f26270 */
[----:B------:R-:W-:Y:S01]  /*3ca0*/  VIADD R0, R8, 0x140 ;  /* 0x0000014008007836 */ /* 0x000fe20000000000 */
[----:B------:R0:W-:Y:S01]  /*3cb0*/  @!P2 STG.E desc[UR12][R2.64+0x80], R41 ;  /* 0x000080290200a986 */ /* 0x0001e2000c10190c */
[----:B------:R-:W-:-:S03]  /*3cc0*/  ISETP.GE.AND P2, PT, R37, R31, PT ;  /* 0x0000001f2500720c */ /* 0x000fc60003f46270 */
[----:B------:R0:W-:Y:S01]  /*3cd0*/  @!P3 STG.E desc[UR12][R2.64+0x100], R43 ;  /* 0x0001002b0200b986 */ /* 0x0001e2000c10190c */
[----:B------:R-:W-:-:S03]  /*3ce0*/  ISETP.GE.AND P3, PT, R36, R31, PT ;  /* 0x0000001f2400720c */ /* 0x000fc60003f66270 */
[----:B------:R0:W-:Y:S01]  /*3cf0*/  @!P4 STG.E desc[UR12][R2.64+0x180], R45 ;  /* 0x0001802d0200c986 */ /* 0x0001e2000c10190c */
[-C--:B------:R-:W-:Y:S01]  /*3d00*/  ISETP.GE.AND P4, PT, R0, R31.reuse, PT ;  /* 0x0000001f0000720c */ /* 0x080fe20003f86270 */
[----:B------:R-:W-:Y:S02]  /*3d10*/  VIADD R0, R8, 0x180 ;  /* 0x0000018008007836 */ /* 0x000fe40000000000 */
[----:B------:R0:W-:Y:S01]  /*3d20*/  @!P5 STG.E desc[UR12][R2.64+0x200], R4 ;  /* 0x000200040200d986 */ /* 0x0001e2000c10190c */
[-C--:B------:R-:W-:Y:S01]  /*3d30*/  ISETP.GE.AND P5, PT, R10, R31.reuse, PT ;  /* 0x0000001f0a00720c */ /* 0x080fe20003fa6270 */
[----:B------:R-:W-:Y:S02]  /*3d40*/  VIADD R10, R8, 0x1a0 ;  /* 0x000001a0080a7836 */ /* 0x000fe40000000000 */
[----:B------:R0:W-:Y:S01]  /*3d50*/  @!P6 STG.E desc[UR12][R2.64+0x280], R6 ;  /* 0x000280060200e986 */ /* 0x0001e2000c10190c */
[----:B------:R-:W-:Y:S01]  /*3d60*/  ISETP.GE.AND P6, PT, R0, R31, PT ;  /* 0x0000001f0000720c */ /* 0x000fe20003fc6270 */
[----:B------:R-:W-:-:S02]  /*3d70*/  VIADD R0, R8, 0x1c0 ;  /* 0x000001c008007836 */ /* 0x000fc40000000000 */
[----:B------:R0:W-:Y:S01]  /*3d80*/  @!P0 STG.E desc[UR12][R2.64+0x300], R33 ;  /* 0x0003002102008986 */ /* 0x0001e2000c10190c */
[-C--:B------:R-:W-:Y:S01]  /*3d90*/  ISETP.GE.AND P0, PT, R10, R31.reuse, PT ;  /* 0x0000001f0a00720c */ /* 0x080fe20003f06270 */
[C---:B------:R-:W-:Y:S02]  /*3da0*/  VIADD R10, R8.reuse, 0x1e0 ;  /* 0x000001e0080a7836 */ /* 0x040fe40000000000 */
[----:B------:R-:W-:Y:S01]  /*3db0*/  VIADD R8, R8, 0x200 ;  /* 0x0000020008087836 */ /* 0x000fe20000000000 */
[----:B------:R0:W-:Y:S01]  /*3dc0*/  @!P1 STG.E desc[UR12][R2.64+0x380], R25 ;  /* 0x0003801902009986 */ /* 0x0001e2000c10190c */
[----:B------:R-:W-:-:S03]  /*3dd0*/  ISETP.GE.AND P1, PT, R0, R31, PT ;  /* 0x0000001f0000720c */ /* 0x000fc60003f26270 */
        /* <DEDUP_REMOVED lines=8> */
[----:B------:R0:W-:Y:S04]  /*3e60*/  @!P6 STG.E desc[UR12][R2.64+0x600], R15 ;  /* 0x0006000f0200e986 */ /* 0x0001e8000c10190c */
[----:B------:R0:W-:Y:S04]  /*3e70*/  @!P0 STG.E desc[UR12][R2.64+0x680], R13 ;  /* 0x0006800d02008986 */ /* 0x0001e8000c10190c */
[----:B------:R0:W-:Y:S04]  /*3e80*/  @!P1 STG.E desc[UR12][R2.64+0x700], R11 ;  /* 0x0007000b02009986 */ /* 0x0001e8000c10190c */
[----:B------:R0:W-:Y:S04]  /*3e90*/  @!P2 STG.E desc[UR12][R2.64+0x780], R9 ;  /* 0x000780090200a986 */ /* 0x0001e8000c10190c */
[----:B------:R0:W-:Y:S04]  /*3ea0*/  @!P3 STG.E desc[UR12][R2.64+0x800], R7 ;  /* 0x000800070200b986 */ /* 0x0001e8000c10190c */
[----:B------:R0:W-:Y:S01]  /*3eb0*/  @!P4 STG.E desc[UR12][R2.64+0x880], R5 ;  /* 0x000880050200c986 */ /* 0x0001e2000c10190c */
[----:B------:R-:W-:Y:S05]  /*3ec0*/  @P5 EXIT ;  /* 0x000000000000594d */ /* 0x000fea0003800000 */
[----:B------:R-:W-:Y:S01]  /*3ed0*/  STG.E desc[UR12][R2.64+0x900], R27 ;  /* 0x0009001b02007986 */ /* 0x000fe2000c10190c */
[----:B------:R-:W-:Y:S05]  /*3ee0*/  EXIT ;  /* 0x000000000000794d */ /* 0x000fea0003800000 */
.L_x_5:
[----:B------:R-:W-:Y:S01]  /*3ef0*/  BSSY B1, `(.L_x_32) ;  /* 0x0000006000017945 */ /* 0x000fe20003800000 */
[----:B------:R-:W-:Y:S01]  /*3f00*/  PLOP3.LUT P0, PT, P0, PT, PT, 0x8, 0x80 ;  /* 0x000000000080781c */ /* 0x000fe2000070e170 */
[----:B------:R-:W-:-:S12]  /*3f10*/  IMAD.MOV.U32 R10, RZ, RZ, -0x1 ;  /* 0xffffffffff0a7424 */ /* 0x000fd800078e00ff */
[----:B------:R-:W-:Y:S05]  /*3f20*/  WARPSYNC.COLLECTIVE R10, `(.L_x_33) ;  /* 0x000000000a087348 */ /* 0x000fea0003c00000 */
[----:B------:R-:W-:Y:S01]  /*3f30*/  VOTE.ANY P0, P0 ;  /* 0x0000000000ff7806 */ /* 0x000fe20000000100 */
[----:B------:R-:W-:-:S12]  /*3f40*/  ENDCOLLECTIVE ;  /* 0x000000000000791b */ /* 0x000fd80003800000 */
.L_x_33:
[----:B------:R-:W-:Y:S05]  /*3f50*/  BSYNC B1 ;  /* 0x0000000000017941 */ /* 0x000fea0003800000 */
.L_x_32:
[----:B------:R-:W-:Y:S05]  /*3f60*/  BRA `(.L_x_34) ;  /* 0xffffffd000287947 */ /* 0x000fea000383ffff */
.L_x_7:
[----:B------:R-:W-:Y:S01]  /*3f70*/  BSSY B1, `(.L_x_35) ;  /* 0x0000006000017945 */ /* 0x000fe20003800000 */
[----:B------:R-:W-:Y:S01]  /*3f80*/  PLOP3.LUT P0, PT, P0, PT, PT, 0x8, 0x80 ;  /* 0x000000000080781c */ /* 0x000fe2000070e170 */
[----:B------:R-:W-:-:S12]  /*3f90*/  IMAD.MOV.U32 R10, RZ, RZ, -0x1 ;  /* 0xffffffffff0a7424 */ /* 0x000fd800078e00ff */
[----:B------:R-:W-:Y:S05]  /*3fa0*/  WARPSYNC.COLLECTIVE R10, `(.L_x_36) ;  /* 0x000000000a087348 */ /* 0x000fea0003c00000 */
[----:B------:R-:W-:Y:S01]  /*3fb0*/  VOTE.ANY P0, P0 ;  /* 0x0000000000ff7806 */ /* 0x000fe20000000100 */
[----:B------:R-:W-:-:S12]  /*3fc0*/  ENDCOLLECTIVE ;  /* 0x000000000000791b */ /* 0x000fd80003800000 */
.L_x_36:
[----:B------:R-:W-:Y:S05]  /*3fd0*/  BSYNC B1 ;  /* 0x0000000000017941 */ /* 0x000fea0003800000 */
.L_x_35:
[----:B------:R-:W-:Y:S05]  /*3fe0*/  BRA `(.L_x_37) ;  /* 0xffffffd0002c7947 */ /* 0x000fea000383ffff */
.L_x_9:
[----:B------:R-:W0:Y:S01]  /*3ff0*/  S2R R8, SR_GEMASK ;  /* 0x0000000000087919 */ /* 0x000e220000003c00 */
[----:B------:R-:W-:Y:S01]  /*4000*/  BSSY B1, `(.L_x_38) ;  /* 0x0000006000017945 */ /* 0x000fe20003800000 */
[----:B------:R-:W-:Y:S01]  /*4010*/  PLOP3.LUT P2, PT, P0, PT, PT, 0x8, 0x80 ;  /* 0x000000000080781c */ /* 0x000fe2000074e170 */
[----:B------:R-:W-:-:S12]  /*4020*/  IMAD.MOV.U32 R10, RZ, RZ, -0x1 ;  /* 0xffffffffff0a7424 */ /* 0x000fd800078e00ff */
[----:B0-----:R-:W-:Y:S05]  /*4030*/  WARPSYNC.COLLECTIVE R10, `(.L_x_39) ;  /* 0x000000000a087348 */ /* 0x001fea0003c00000 */
[----:B------:R-:W-:Y:S01]  /*4040*/  VOTE.ANY R10, PT, P2 ;  /* 0x00000000000a7806 */ /* 0x000fe200010e0100 */
[----:B0-----:R-:W-:Y:S06]  /*4050*/  ENDCOLLECTIVE ;  /* 0x000000000000791b */ /* 0x001fec0003800000 */
.L_x_39:
[----:B------:R-:W-:Y:S05]  /*4060*/  BSYNC B1 ;  /* 0x0000000000017941 */ /* 0x000fea0003800000 */
.L_x_38:
[----:B------:R-:W-:Y:S01]  /*4070*/  LOP3.LUT R10, R10, 0x80000000, R8, 0xec, !PT ;  /* 0x800000000a0a7812 */ /* 0x000fe200078eec08 */
[----:B------:R-:W-:Y:S01]  /*4080*/  IMAD.MOV.U32 R14, RZ, RZ, 0x1 ;  /* 0x00000001ff0e7424 */ /* 0x000fe200078e00ff */
[----:B------:R-:W-:Y:S01]  /*4090*/  ISETP.NE.AND P0, PT, R12, 0x65, PT ;  /* 0x000000650c00780c */ /* 0x000fe20003f05270 */
[C---:B------:R-:W-:Y:S02]  /*40a0*/  VIADD R38, R37.reuse, 0x2 ;  /* 0x0000000225267836 */ /* 0x040fe40000000000 */
[C---:B------:R-:W-:Y:S02]  /*40b0*/  VIADD R11, R10.reuse, 0xffffffff ;  /* 0xffffffff0a0b7836 */ /* 0x040fe40000000000 */
[C---:B------:R-:W-:Y:S02]  /*40c0*/  VIADD R19, R37.reuse, 0x4 ;  /* 0x0000000425137836 */ /* 0x040fe40000000000 */
[----:B------:R-:W-:Y:S01]  /*40d0*/  VIADD R39, R37, 0x10 ;  /* 0x0000001025277836 */ /* 0x000fe20000000000 */
[----:B------:R-:W-:Y:S01]  /*40e0*/  LOP3.LUT R11, R10, R11, RZ, 0xc, !PT ;  /* 0x0000000b0a0b7212 */ /* 0x000fe200078e0cff */
[----:B------:R-:W-:-:S03]  /*40f0*/  IMAD.MOV.U32 R10, RZ, RZ, -0x1 ;  /* 0xffffffffff0a7424 */ /* 0x000fc600078e00ff */
[----:B------:R0:W1:Y:S04]  /*4100*/  POPC R15, R11 ;  /* 0x0000000b000f7309 */ /* 0x0000680000000000 */
[----:B01----:R-:W-:Y:S05]  /*4110*/  WARPSYNC.COLLECTIVE R10, `(.L_x_40) ;  /* 0x000000000a087348 */ /* 0x003fea0003c00000 */
[----:B-1----:R1:W2:Y:S02]  /*4120*/  SHFL.DOWN P2, R16, R13, R14, R15 ;  /* 0x0800000e0d107389 */ /* 0x0022a4000004000f */
[----:B012---:R-:W-:Y:S05]  /*4130*/  ENDCOLLECTIVE ;  /* 0x000000000000791b */ /* 0x007fea0003800000 */
.L_x_40:
[----:B------:R-:W-:Y:S01]  /*4140*/  IMAD.MOV.U32 R14, RZ, RZ, 0x2 ;  /* 0x00000002ff0e7424 */ /* 0x000fe200078e00ff */
[----:B------:R-:W-:-:S04]  /*4150*/  ISETP.GE.AND P2, PT, R37, R15, PT ;  /* 0x0000000f2500720c */ /* 0x000fc80003f46270 */
[----:B------:R-:W-:-:S05]  /*4160*/  SEL R16, R16, RZ, !P2 ;  /* 0x000000ff10107207 */ /* 0x000fca0005000000 */
[----:B------:R-:W-:-:S04]  /*4170*/  IMAD.IADD R36, R16, 0x1, R13 ;  /* 0x0000000110247824 */ /* 0x000fc800078e020d */
[----:B------:R-:W-:-:S07]  /*4180*/  IMAD.MOV.U32 R13, RZ, RZ, R36 ;  /* 0x000000ffff0d7224 */ /* 0x000fce00078e0024 */
[----:B------:R-:W-:Y:S05]  /*4190*/  WARPSYNC.COLLECTIVE R10, `(.L_x_41) ;  /* 0x000000000a087348 */ /* 0x000fea0003c00000 */
[----:B------:R0:W1:Y:S02]  /*41a0*/  SHFL.DOWN P2, R16, R13, R14, R15 ;  /* 0x0800000e0d107389 */ /* 0x000064000004000f */
[----:B01----:R-:W-:Y:S05]  /*41b0*/  ENDCOLLECTIVE ;  /* 0x000000000000791b */ /* 0x003fea0003800000 */
.L_x_41:
[----:B------:R-:W-:Y:S01]  /*41c0*/  IMAD.MOV.U32 R14, RZ, RZ, 0x4 ;  /* 0x00000004ff0e7424 */ /* 0x000fe200078e00ff */
[----:B------:R-:W-:-:S04]  /*41d0*/  ISETP.GT.AND P2, PT, R38, R15, PT ;  /* 0x0000000f2600720c */ /* 0x000fc80003f44270 */
[----:B------:R-:W-:-:S05]  /*41e0*/  SEL R11, R16, RZ, !P2 ;  /* 0x000000ff100b7207 */ /* 0x000fca0005000000 */
[----:B------:R-:W-:Y:S02]  /*41f0*/  IMAD.IADD R40, R36, 0x1, R11 ;  /* 0x0000000124287824 */ /* 0x000fe400078e020b */
[----:B------:R-:W-:Y:S02]  /*4200*/  VIADD R36, R37, 0x8 ;  /* 0x0000000825247836 */ /* 0x000fe40000000000 */
[----:B------:R-:W-:-:S07]  /*4210*/  IMAD.MOV.U32 R13, RZ, RZ, R40 ;  /* 0x000000ffff0d7224 */ /* 0x000fce00078e0028 */
[----:B------:R-:W-:Y:S05]  /*4220*/  WARPSYNC.COLLECTIVE R10, `(.L_x_42) ;  /* 0x000000000a087348 */ /* 0x000fea0003c00000 */
[----:B------:R0:W1:Y:S02]  /*4230*/  SHFL.DOWN P2, R16, R13, R14, R15 ;  /* 0x0800000e0d107389 */ /* 0x000064000004000f */
[----:B01----:R-:W-:Y:S05]  /*4240*/  ENDCOLLECTIVE ;  /* 0x000000000000791b */ /* 0x003fea0003800000 */
.L_x_42:
[----:B------:R-:W-:Y:S01]  /*4250*/  IMAD.MOV.U32 R14, RZ, RZ, 0x8 ;  /* 0x00000008ff0e7424 */ /* 0x000fe200078e00ff */
[----:B------:R-:W-:-:S04]  /*4260*/  ISETP.GT.AND P2, PT, R19, R15, PT ;  /* 0x0000000f1300720c */ /* 0x000fc80003f44270 */
[----:B------:R-:W-:-:S05]  /*4270*/  SEL R11, R16, RZ, !P2 ;  /* 0x000000ff100b7207 */ /* 0x000fca0005000000 */
[----:B------:R-:W-:-:S04]  /*4280*/  IMAD.IADD R42, R40, 0x1, R11 ;  /* 0x00000001282a7824 */ /* 0x000fc800078e020b */
[----:B------:R-:W-:-:S07]  /*4290*/  IMAD.MOV.U32 R13, RZ, RZ, R42 ;  /* 0x000000ffff0d7224 */ /* 0x000fce00078e002a */
[----:B------:R-:W-:Y:S05]  /*42a0*/  WARPSYNC.COLLECTIVE R10, `(.L_x_43) ;  /* 0x000000000a087348 */ /* 0x000fea0003c00000 */
[----:B------:R0:W1:Y:S02]  /*42b0*/  SHFL.DOWN P2, R16, R13, R14, R15 ;  /* 0x0800000e0d107389 */ /* 0x000064000004000f */
[----:B01----:R-:W-:Y:S05]  /*42c0*/  ENDCOLLECTIVE ;  /* 0x000000000000791b */ /* 0x003fea0003800000 */
.L_x_43:
        /* <DEDUP_REMOVED lines=8> */
.L_x_44:
[----:B------:R-:W-:Y:S05]  /*4350*/  WARPSYNC.COLLECTIVE R10, `(.L_x_45) ;  /* 0x000000000a087348 */ /* 0x000fea0003c00000 */
[----:B------:R-:W-:Y:S01]  /*4360*/  VOTE.ALL P0, P0 ;  /* 0x0000000000ff7806 */ /* 0x000fe20000000000 */
[----:B------:R-:W-:-:S12]  /*4370*/  ENDCOLLECTIVE ;  /* 0x000000000000791b */ /* 0x000fd80003800000 */
.L_x_45:
[----:B------:R-:W0:Y:S01]  /*4380*/  LDC.64 R12, c[0x0][0x390] ;  /* 0x0000e400ff0c7b82 */ /* 0x000e220000000a00 */
[----:B------:R-:W-:-:S04]  /*4390*/  ISETP.GT.AND P2, PT, R39, R15, PT ;  /* 0x0000000f2700720c */ /* 0x000fc80003f44270 */
[----:B------:R-:W-:-:S05]  /*43a0*/  SEL R16, R16, RZ, !P2 ;  /* 0x000000ff10107207 */ /* 0x000fca0005000000 */
[----:B------:R-:W-:Y:S01]  /*43b0*/  IMAD.IADD R40, R41, 0x1, R16 ;  /* 0x0000000129287824 */ /* 0x000fe200078e0210 */
[----:B0-----:R-:W-:-:S05]  /*43c0*/  IADD3 R42, P2, PT, R12, 0x100, RZ ;  /* 0x000001000c2a7810 */ /* 0x001fca0007f5e0ff */
[----:B------:R-:W-:Y:S01]  /*43d0*/  IMAD.X R43, RZ, RZ, R13, P2 ;  /* 0x000000ffff2b7224 */ /* 0x000fe200010e060d */
[----:B------:R-:W-:Y:S07]  /*43e0*/  BRA `(.L_x_46) ;  /* 0xffffffcc00c87947 */ /* 0x000fee000383ffff */
.L_x_11:
[----:B------:R-:W-:Y:S01]  /*43f0*/  BSSY B1, `(.L_x_47) ;  /* 0x0000006000017945 */ /* 0x000fe20003800000 */
[----:B------:R-:W-:Y:S01]  /*4400*/  PLOP3.LUT P0, PT, P0, PT, PT, 0x8, 0x80 ;  /* 0x000000000080781c */ /* 0x000fe2000070e170 */
[----:B------:R-:W-:-:S12]  /*4410*/  IMAD.MOV.U32 R10, RZ, RZ, -0x1 ;  /* 0xffffffffff0a7424 */ /* 0x000fd800078e00ff */
[----:B------:R-:W-:Y:S05]  /*4420*/  WARPSYNC.COLLECTIVE R10, `(.L_x_48) ;  /* 0x000000000a087348 */ /* 0x000fea0003c00000 */
[----:B------:R-:W-:Y:S01]  /*4430*/  VOTE.ANY P0, P0 ;  /* 0x0000000000ff7806 */ /* 0x000fe20000000100 */
[----:B------:R-:W-:-:S12]  /*4440*/  ENDCOLLECTIVE ;  /* 0x000000000000791b */ /* 0x000fd80003800000 */
.L_x_48:
[----:B------:R-:W-:Y:S05]  /*4450*/  BSYNC B1 ;  /* 0x0000000000017941 */ /* 0x000fea0003800000 */
.L_x_47:
[----:B------:R-:W-:Y:S05]  /*4460*/  BRA `(.L_x_49) ;  /* 0xffffffcc00d07947 */ /* 0x000fea000383ffff */
.L_x_13:
[----:B------:R-:W-:Y:S01]  /*4470*/  BSSY B1, `(.L_x_50) ;  /* 0x0000006000017945 */ /* 0x000fe20003800000 */
[----:B------:R-:W-:Y:S01]  /*4480*/  PLOP3.LUT P0, PT, P0, PT, PT, 0x8, 0x80 ;  /* 0x000000000080781c */ /* 0x000fe2000070e170 */
[----:B------:R-:W-:-:S12]  /*4490*/  IMAD.MOV.U32 R10, RZ, RZ, -0x1 ;  /* 0xffffffffff0a7424 */ /* 0x000fd800078e00ff */
[----:B------:R-:W-:Y:S05]  /*44a0*/  WARPSYNC.COLLECTIVE R10, `(.L_x_51) ;  /* 0x000000000a087348 */ /* 0x000fea0003c00000 */
[----:B------:R-:W-:Y:S01]  /*44b0*/  VOTE.ANY P0, P0 ;  /* 0x0000000000ff7806 */ /* 0x000fe20000000100 */
[----:B------:R-:W-:-:S12]  /*44c0*/  ENDCOLLECTIVE ;  /* 0x000000000000791b */ /* 0x000fd80003800000 */
.L_x_51:
[----:B------:R-:W-:Y:S05]  /*44d0*/  BSYNC B1 ;  /* 0x0000000000017941 */ /* 0x000fea0003800000 */
.L_x_50:
[----:B------:R-:W-:Y:S05]  /*44e0*/  BRA `(.L_x_52) ;  /* 0xffffffcc00d47947 */ /* 0x000fea000383ffff */
.L_x_15:
[----:B------:R-:W-:Y:S01]  /*44f0*/  BSSY B1, `(.L_x_53) ;  /* 0x0000006000017945 */ /* 0x000fe20003800000 */
[----:B------:R-:W-:Y:S01]  /*4500*/  PLOP3.LUT P2, PT, P0, PT, PT, 0x8, 0x80 ;  /* 0x000000000080781c */ /* 0x000fe2000074e170 */
[----:B------:R-:W-:-:S12]  /*4510*/  IMAD.MOV.U32 R10, RZ, RZ, -0x1 ;  /* 0xffffffffff0a7424 */ /* 0x000fd800078e00ff */
[----:B------:R-:W-:Y:S05]  /*4520*/  WARPSYNC.COLLECTIVE R10, `(.L_x_54) ;  /* 0x000000000a087348 */ /* 0x000fea0003c00000 */
[----:B------:R-:W-:Y:S01]  /*4530*/  VOTE.ANY R10, PT, P2 ;  /* 0x00000000000a7806 */ /* 0x000fe200010e0100 */
[----:B------:R-:W-:Y:S06]  /*4540*/  ENDCOLLECTIVE ;  /* 0x000000000000791b */ /* 0x000fec0003800000 */
.L_x_54:
[----:B------:R-:W-:Y:S05]  /*4550*/  BSYNC B1 ;  /* 0x0000000000017941 */ /* 0x000fea0003800000 */
.L_x_53:
[----:B------:R-:W-:Y:S01]  /*4560*/  LOP3.LUT R10, R10, 0x80000000, R8, 0xec, !PT ;  /* 0x800000000a0a7812 */ /* 0x000fe200078eec08 */
[----:B------:R-:W-:Y:S02]  /*4570*/  IMAD.MOV.U32 R14, RZ, RZ, 0x1 ;  /* 0x00000001ff0e7424 */ /* 0x000fe400078e00ff */
[----:B------:R-:W-:Y:S02]  /*4580*/  VIADD R18, R18, 0xffffffe0 ;  /* 0xffffffe012127836 */ /* 0x000fe40000000000 */
[----:B------:R-:W-:-:S05]  /*4590*/  VIADD R15, R10, 0xffffffff ;  /* 0xffffffff0a0f7836 */ /* 0x000fca0000000000 */
[----:B------:R-:W-:Y:S01]  /*45a0*/  LOP3.LUT R15, R10, R15, RZ, 0xc, !PT ;  /* 0x0000000f0a0f7212 */ /* 0x000fe200078e0cff */
[----:B------:R-:W-:-:S05]  /*45b0*/  IMAD.MOV.U32 R10, RZ, RZ, -0x1 ;  /* 0xffffffffff0a7424 */ /* 0x000fca00078e00ff */
[----:B------:R-:W0:Y:S02]  /*45c0*/  POPC R15, R15 ;  /* 0x0000000f000f7309 */ /* 0x000e240000000000 */
[----:B0-----:R-:W-:Y:S05]  /*45d0*/  WARPSYNC.COLLECTIVE R10, `(.L_x_55) ;  /* 0x000000000a087348 */ /* 0x001fea0003c00000 */
[----:B0-----:R0:W1:Y:S02]  /*45e0*/  SHFL.DOWN P2, R16, R13, R14, R15 ;  /* 0x0800000e0d107389 */ /* 0x001064000004000f */
[----:B01----:R-:W-:Y:S05]  /*45f0*/  ENDCOLLECTIVE ;  /* 0x000000000000791b */ /* 0x003fea0003800000 */
.L_x_55:
[----:B------:R-:W-:Y:S01]  /*4600*/  ISETP.GE.AND P0, PT, R37, R15, PT ;  /* 0x0000000f2500720c */ /* 0x000fe20003f06270 */
[----:B------:R-:W-:-:S03]  /*4610*/  IMAD.MOV.U32 R14, RZ, RZ, 0x2 ;  /* 0x00000002ff0e7424 */ /* 0x000fc600078e00ff */
[----:B------:R-:W-:Y:S02]  /*4620*/  SEL R16, R16, RZ, !P0 ;  /* 0x000000ff10107207 */ /* 0x000fe40004000000 */
[----:B------:R-:W-:-:S03]  /*4630*/  ISETP.GT.AND P0, PT, R38, R15, PT ;  /* 0x0000000f2600720c */ /* 0x000fc60003f04270 */
[----:B------:R-:W-:-:S04]  /*4640*/  IMAD.IADD R41, R16, 0x1, R13 ;  /* 0x0000000110297824 */ /* 0x000fc800078e020d */
[----:B------:R-:W-:-:S07]  /*4650*/  IMAD.MOV.U32 R13, RZ, RZ, R41 ;  /* 0x000000ffff0d7224 */ /* 0x000fce00078e0029 */
[----:B------:R-:W-:Y:S05]  /*4660*/  WARPSYNC.COLLECTIVE R10, `(.L_x_56) ;  /* 0x000000000a087348 */ /* 0x000fea0003c00000 */
[----:B------:R0:W1:Y:S02]  /*4670*/  SHFL.DOWN P2, R16, R13, R14, R15 ;  /* 0x0800000e0d107389 */ /* 0x000064000004000f */
[----:B01----:R-:W-:Y:S05]  /*4680*/  ENDCOLLECTIVE ;  /* 0x000000000000791b */ /* 0x003fea0003800000 */
.L_x_56:
[----:B------:R-:W-:Y:S01]  /*4690*/  IMAD.MOV.U32 R14, RZ, RZ, 0x4 ;  /* 0x00000004ff0e7424 */ /* 0x000fe200078e00ff */
[----:B------:R-:W-:Y:S02]  /*46a0*/  SEL R16, R16, RZ, !P0 ;  /* 0x000000ff10107207 */ /* 0x000fe40004000000 */
[----:B------:R-:W-:-:S03]  /*46b0*/  ISETP.GT.AND P0, PT, R19, R15, PT ;  /* 0x0000000f1300720c */ /* 0x000fc60003f04270 */
[----:B------:R-:W-:-:S04]  /*46c0*/  IMAD.IADD R41, R41, 0x1, R16 ;  /* 0x0000000129297824 */ /* 0x000fc800078e0210 */
[----:B------:R-:W-:-:S07]  /*46d0*/  IMAD.MOV.U32 R13, RZ, RZ, R41 ;  /* 0x000000ffff0d7224 */ /* 0x000fce00078e0029 */
[----:B------:R-:W-:Y:S05]  /*46e0*/  WARPSYNC.COLLECTIVE R10, `(.L_x_57) ;  /* 0x000000000a087348 */ /* 0x000fea0003c00000 */
[----:B------:R0:W1:Y:S02]  /*46f0*/  SHFL.DOWN P2, R16, R13, R14, R15 ;  /* 0x0800000e0d107389 */ /* 0x000064000004000f */
[----:B01----:R-:W-:Y:S05]  /*4700*/  ENDCOLLECTIVE ;  /* 0x000000000000791b */ /* 0x003fea0003800000 */
.L_x_57:
[----:B------:R-:W-:Y:S01]  /*4710*/  IMAD.MOV.U32 R14, RZ, RZ, 0x8 ;  /* 0x00000008ff0e7424 */ /* 0x000fe200078e00ff */
[----:B------:R-:W-:Y:S02]  /*4720*/  SEL R16, R16, RZ, !P0 ;  /* 0x000000ff10107207 */ /* 0x000fe40004000000 */
[----:B------:R-:W-:-:S03]  /*4730*/  ISETP.GT.AND P0, PT, R36, R15, PT ;  /* 0x0000000f2400720c */ /* 0x000fc60003f04270 */
[----:B------:R-:W-:-:S10]  /*4740*/  IMAD.IADD R13, R41, 0x1, R16 ;  /* 0x00000001290d7824 */ /* 0x000fd400078e0210 */
[----:B------:R-:W-:Y:S05]  /*4750*/  WARPSYNC.COLLECTIVE R10, `(.L_x_58) ;  /* 0x000000000a087348 */ /* 0x000fea0003c00000 */
[----:B------:R0:W1:Y:S02]  /*4760*/  SHFL.DOWN P2, R16, R13, R14, R15 ;  /* 0x0800000e0d107389 */ /* 0x000064000004000f */
[----:B01----:R-:W-:Y:S05]  /*4770*/  ENDCOLLECTIVE ;  /* 0x000000000000791b */ /* 0x003fea0003800000 */
.L_x_58:
        /* <DEDUP_REMOVED lines=8> */
.L_x_59:
[----:B------:R-:W-:Y:S02]  /*4800*/  SEL R16, R16, RZ, !P0 ;  /* 0x000000ff10107207 */ /* 0x000fe40004000000 */
[----:B------:R-:W-:Y:S02]  /*4810*/  ISETP.NE.AND P0, PT, R12, 0x65, PT ;  /* 0x000000650c00780c */ /* 0x000fe40003f05270 */
[----:B------:R-:W-:-:S11]  /*4820*/  IADD3 R40, PT, PT, R41, R16, R40 ;  /* 0x0000001029287210 */ /* 0x000fd60007ffe028 */
[----:B------:R-:W-:Y:S05]  /*4830*/  WARPSYNC.COLLECTIVE R10, `(.L_x_60) ;  /* 0x000000000a087348 */ /* 0x000fea0003c00000 */
[----:B------:R-:W-:Y:S01]  /*4840*/  VOTE.ALL P0, P0 ;  /* 0x0000000000ff7806 */ /* 0x000fe20000000000 */
[----:B------:R-:W-:-:S12]  /*4850*/  ENDCOLLECTIVE ;  /* 0x000000000000791b */ /* 0x000fd80003800000 */
.L_x_60:
[----:B------:R-:W-:Y:S05]  /*4860*/  BRA `(.L_x_61) ;  /* 0xffffffcc00747947 */ /* 0x000fea000383ffff */
.L_x_20:
[----:B------:R-:W-:Y:S01]  /*4870*/  BSSY B0, `(.L_x_62) ;  /* 0x0000006000007945 */ /* 0x000fe20003800000 */
[----:B------:R-:W-:Y:S01]  /*4880*/  PLOP3.LUT P0, PT, P0, PT, PT, 0x8, 0x80 ;  /* 0x000000000080781c */ /* 0x000fe2000070e170 */
[----:B------:R-:W-:-:S12]  /*4890*/  IMAD.MOV.U32 R10, RZ, RZ, -0x1 ;  /* 0xffffffffff0a7424 */ /* 0x000fd800078e00ff */
[----:B------:R-:W-:Y:S05]  /*48a0*/  WARPSYNC.COLLECTIVE R10, `(.L_x_63) ;  /* 0x000000000a087348 */ /* 0x000fea0003c00000 */
[----:B------:R-:W-:Y:S01]  /*48b0*/  VOTE.ANY P0, P0 ;  /* 0x0000000000ff7806 */ /* 0x000fe20000000100 */
[----:B------:R-:W-:-:S12]  /*48c0*/  ENDCOLLECTIVE ;  /* 0x000000000000791b */ /* 0x000fd80003800000 */
.L_x_63:
[----:B------:R-:W-:Y:S05]  /*48d0*/  BSYNC B0 ;  /* 0x0000000000007941 */ /* 0x000fea0003800000 */
.L_x_62:
[----:B------:R-:W-:Y:S05]  /*48e0*/  BRA `(.L_x_64) ;  /* 0xffffffe400807947 */ /* 0x000fea000383ffff */
.L_x_22:
[----:B------:R-:W-:Y:S01]  /*48f0*/  BSSY B0, `(.L_x_65) ;  /* 0x0000006000007945 */ /* 0x000fe20003800000 */
[----:B------:R-:W-:Y:S01]  /*4900*/  PLOP3.LUT P0, PT, P0, PT, PT, 0x8, 0x80 ;  /* 0x000000000080781c */ /* 0x000fe2000070e170 */
[----:B------:R-:W-:-:S12]  /*4910*/  IMAD.MOV.U32 R10, RZ, RZ, -0x1 ;  /* 0xffffffffff0a7424 */ /* 0x000fd800078e00ff */
[----:B------:R-:W-:Y:S05]  /*4920*/  WARPSYNC.COLLECTIVE R10, `(.L_x_66) ;  /* 0x000000000a087348 */ /* 0x000fea0003c00000 */
[----:B------:R-:W-:Y:S01]  /*4930*/  VOTE.ANY P0, P0 ;  /* 0x0000000000ff7806 */ /* 0x000fe20000000100 */
[----:B------:R-:W-:-:S12]  /*4940*/  ENDCOLLECTIVE ;  /* 0x000000000000791b */ /* 0x000fd80003800000 */
.L_x_66:
[----:B------:R-:W-:Y:S05]  /*4950*/  BSYNC B0 ;  /* 0x0000000000007941 */ /* 0x000fea0003800000 */
.L_x_65:
[----:B------:R-:W-:Y:S05]  /*4960*/  BRA `(.L_x_67) ;  /* 0xffffffe400847947 */ /* 0x000fea000383ffff */
.L_x_24:
[----:B------:R-:W0:Y:S01]  /*4970*/  S2R R19, SR_GEMASK ;  /* 0x0000000000137919 */ /* 0x000e220000003c00 */
[----:B------:R-:W-:Y:S01]  /*4980*/  BSSY B0, `(.L_x_68) ;  /* 0x0000007000007945 */ /* 0x000fe20003800000 */
[----:B------:R-:W-:Y:S01]  /*4990*/  ISETP.NE.AND P0, PT, R8, 0x65, PT ;  /* 0x000000650800780c */ /* 0x000fe20003f05270 */
[----:B------:R-:W-:Y:S01]  /*49a0*/  IMAD.MOV.U32 R10, RZ, RZ, -0x1 ;  /* 0xffffffffff0a7424 */ /* 0x000fe200078e00ff */
[----:B------:R-:W-:-:S13]  /*49b0*/  PLOP3.LUT P2, PT, P2, PT, PT, 0x8, 0x80 ;  /* 0x000000000080781c */ /* 0x000fda000174e170 */
[----:B0-----:R-:W-:Y:S05]  /*49c0*/  WARPSYNC.COLLECTIVE R10, `(.L_x_69) ;  /* 0x000000000a087348 */ /* 0x001fea0003c00000 */
[----:B------:R-:W-:Y:S01]  /*49d0*/  VOTE.ANY R10, PT, P2 ;  /* 0x00000000000a7806 */ /* 0x000fe200010e0100 */
[----:B0-----:R-:W-:Y:S06]  /*49e0*/  ENDCOLLECTIVE ;  /* 0x000000000000791b */ /* 0x001fec0003800000 */
.L_x_69:
[----:B------:R-:W-:Y:S05]  /*49f0*/  BSYNC B0 ;  /* 0x0000000000007941 */ /* 0x000fea0003800000 */
.L_x_68:
[----:B------:R-:W-:Y:S01]  /*4a00*/  LOP3.LUT R10, R10, 0x80000000, R19, 0xec, !PT ;  /* 0x800000000a0a7812 */ /* 0x000fe200078eec13 */
[----:B------:R-:W-:-:S04]  /*4a10*/  IMAD.MOV.U32 R14, RZ, RZ, 0x1 ;  /* 0x00000001ff0e7424 */ /* 0x000fc800078e00ff */
[----:B------:R-:W-:-:S05]  /*4a20*/  VIADD R13, R10, 0xffffffff ;  /* 0xffffffff0a0d7836 */ /* 0x000fca0000000000 */
[----:B------:R-:W-:Y:S01]  /*4a30*/  LOP3.LUT R8, R10, R13, RZ, 0xc, !PT ;  /* 0x0000000d0a087212 */ /* 0x000fe200078e0cff */
[----:B------:R-:W-:Y:S02]  /*4a40*/  IMAD.MOV.U32 R13, RZ, RZ, R9 ;  /* 0x000000ffff0d7224 */ /* 0x000fe400078e0009 */
[----:B------:R-:W-:Y:S01]  /*4a50*/  IMAD.MOV.U32 R10, RZ, RZ, -0x1 ;  /* 0xffffffffff0a7424 */ /* 0x000fe200078e00ff */
[----:B------:R0:W1:Y:S02]  /*4a60*/  POPC R15, R8 ;  /* 0x00000008000f7309 */ /* 0x0000640000000000 */
[----:B0-----:R-:W-:-:S07]  /*4a70*/  VIADD R8, R38, 0x4 ;  /* 0x0000000426087836 */ /* 0x001fce0000000000 */
[----:B-1----:R-:W-:Y:S05]  /*4a80*/  WARPSYNC.COLLECTIVE R10, `(.L_x_70) ;  /* 0x000000000a087348 */ /* 0x002fea0003c00000 */
[----:B-1----:R0:W1:Y:S02]  /*4a90*/  SHFL.DOWN P2, R16, R13, R14, R15 ;  /* 0x0800000e0d107389 */ /* 0x002064000004000f */
[----:B01----:R-:W-:Y:S05]  /*4aa0*/  ENDCOLLECTIVE ;  /* 0x000000000000791b */ /* 0x003fea0003800000 */
.L_x_70:
[----:B------:R-:W-:Y:S01]  /*4ab0*/  IMAD.MOV.U32 R14, RZ, RZ, 0x2 ;  /* 0x00000002ff0e7424 */ /* 0x000fe200078e00ff */
[----:B------:R-:W-:-:S04]  /*4ac0*/  ISETP.GE.AND P2, PT, R38, R15, PT ;  /* 0x0000000f2600720c */ /* 0x000fc80003f46270 */
[----:B------:R-:W-:Y:S01]  /*4ad0*/  SEL R12, R16, RZ, !P2 ;  /* 0x000000ff100c7207 */ /* 0x000fe20005000000 */
[----:B------:R-:W-:-:S04]  /*4ae0*/  VIADD R16, R38, 0x2 ;  /* 0x0000000226107836 */ /* 0x000fc80000000000 */
[----:B------:R-:W-:Y:S01]  /*4af0*/  IMAD.IADD R12, R12, 0x1, R9 ;  /* 0x000000010c0c7824 */ /* 0x000fe200078e0209 */
[----:B------:R-:W-:-:S03]  /*4b00*/  ISETP.GT.AND P3, PT, R16, R15, PT ;  /* 0x0000000f1000720c */ /* 0x000fc60003f64270 */
[----:B------:R-:W-:-:S10]  /*4b10*/  IMAD.MOV.U32 R13, RZ, RZ, R12 ;  /* 0x000000ffff0d7224 */ /* 0x000fd400078e000c */
[----:B------:R-:W-:Y:S05]  /*4b20*/  WARPSYNC.COLLECTIVE R10, `(.L_x_71) ;  /* 0x000000000a087348 */ /* 0x000fea0003c00000 */
[----:B------:R0:W1:Y:S02]  /*4b30*/  SHFL.DOWN P2, R16, R13, R14, R15 ;  /* 0x0800000e0d107389 */ /* 0x000064000004000f */
[----:B01----:R-:W-:Y:S05]  /*4b40*/  ENDCOLLECTIVE ;  /* 0x000000000000791b */ /* 0x003fea0003800000 */
.L_x_71:
[----:B------:R-:W-:Y:S01]  /*4b50*/  IMAD.MOV.U32 R14, RZ, RZ, 0x4 ;  /* 0x00000004ff0e7424 */ /* 0x000fe200078e00ff */
[----:B------:R-:W-:Y:S02]  /*4b60*/  SEL R9, R16, RZ, !P3 ;  /* 0x000000ff10097207 */ /* 0x000fe40005800000 */
[----:B------:R-:W-:Y:S01]  /*4b70*/  ISETP.GT.AND P3, PT, R8, R15, PT ;  /* 0x0000000f0800720c */ /* 0x000fe20003f64270 */
[----:B------:R-:W-:Y:S02]  /*4b80*/  VIADD R8, R38, 0x8 ;  /* 0x0000000826087836 */ /* 0x000fe40000000000 */
[----:B------:R-:W-:-:S04]  /*4b90*/  IMAD.IADD R40, R12, 0x1, R9 ;  /* 0x000000010c287824 */ /* 0x000fc800078e0209 */
[----:B------:R-:W-:-:S07]  /*4ba0*/  IMAD.MOV.U32 R13, RZ, RZ, R40 ;  /* 0x000000ffff0d7224 */ /* 0x000fce00078e0028 */
[----:B------:R-:W-:Y:S05]  /*4bb0*/  WARPSYNC.COLLECTIVE R10, `(.L_x_72) ;  /* 0x000000000a087348 */ /* 0x000fea0003c00000 */
[----:B------:R0:W1:Y:S02]  /*4bc0*/  SHFL.DOWN P2, R16, R13, R14, R15 ;  /* 0x0800000e0d107389 */ /* 0x000064000004000f */
[----:B01----:R-:W-:Y:S05]  /*4bd0*/  ENDCOLLECTIVE ;  /* 0x000000000000791b */ /* 0x003fea0003800000 */
.L_x_72:
        /* <DEDUP_REMOVED lines=9> */
.L_x_73:
[----:B------:R-:W-:Y:S01]  /*4c70*/  IMAD.MOV.U32 R14, RZ, RZ, 0x10 ;  /* 0x00000010ff0e7424 */ /* 0x000fe200078e00ff */
[----:B------:R-:W-:-:S05]  /*4c80*/  SEL R16, R16, RZ, !P3 ;  /* 0x000000ff10107207 */ /* 0x000fca0005800000 */
[----:B------:R-:W-:-:S04]  /*4c90*/  IMAD.IADD R44, R9, 0x1, R16 ;  /* 0x00000001092c7824 */ /* 0x000fc800078e0210 */
[----:B------:R-:W-:-:S07]  /*4ca0*/  IMAD.MOV.U32 R13, RZ, RZ, R44 ;  /* 0x000000ffff0d7224 */ /* 0x000fce00078e002c */
[----:B------:R-:W-:Y:S05]  /*4cb0*/  WARPSYNC.COLLECTIVE R10, `(.L_x_74) ;  /* 0x000000000a087348 */ /* 0x000fea0003c00000 */
[----:B------:R0:W1:Y:S02]  /*4cc0*/  SHFL.DOWN P2, R16, R13, R14, R15 ;  /* 0x0800000e0d107389 */ /* 0x000064000004000f */
[----:B01----:R-:W-:Y:S05]  /*4cd0*/  ENDCOLLECTIVE ;  /* 0x000000000000791b */ /* 0x003fea0003800000 */
.L_x_74:
[----:B------:R-:W-:Y:S05]  /*4ce0*/  WARPSYNC.COLLECTIVE R10, `(.L_x_75) ;  /* 0x000000000a087348 */ /* 0x000fea0003c00000 */
[----:B------:R-:W-:Y:S01]  /*4cf0*/  VOTE.ALL P0, P0 ;  /* 0x0000000000ff7806 */ /* 0x000fe20000000000 */
[----:B------:R-:W-:-:S12]  /*4d00*/  ENDCOLLECTIVE ;  /* 0x000000000000791b */ /* 0x000fd80003800000 */
.L_x_75:
[----:B------:R-:W-:-:S04]  /*4d10*/  ISETP.GT.AND P2, PT, R8, R15, PT ;  /* 0x0000000f0800720c */ /* 0x000fc80003f44270 */
[----:B------:R-:W-:-:S05]  /*4d20*/  SEL R9, R16, RZ, !P2 ;  /* 0x000000ff10097207 */ /* 0x000fca0005000000 */
[----:B------:R-:W-:Y:S02]  /*4d30*/  IMAD.IADD R12, R44, 0x1, R9 ;  /* 0x000000012c0c7824 */ /* 0x000fe400078e0209 */
[----:B------:R-:W0:Y:S02]  /*4d40*/  LDC.64 R8, c[0x0][0x390] ;  /* 0x0000e400ff087b82 */ /* 0x000e240000000a00 */
[----:B0-----:R-:W-:-:S05]  /*4d50*/  IADD3 R40, P2, PT, R8, 0x100, RZ ;  /* 0x0000010008287810 */ /* 0x001fca0007f5e0ff */
[----:B------:R-:W-:Y:S01]  /*4d60*/  IMAD.X R41, RZ, RZ, R9, P2 ;  /* 0x000000ffff297224 */ /* 0x000fe200010e0609 */
[----:B------:R-:W-:Y:S07]  /*4d70*/  BRA `(.L_x_76) ;  /* 0xffffffe4001c7947 */ /* 0x000fee000383ffff */
.L_x_26:
[----:B------:R-:W-:Y:S01]  /*4d80*/  BSSY B0, `(.L_x_77) ;  /* 0x0000006000007945 */ /* 0x000fe20003800000 */
[----:B------:R-:W-:Y:S01]  /*4d90*/  PLOP3.LUT P0, PT, P0, PT, PT, 0x8, 0x80 ;  /* 0x000000000080781c */ /* 0x000fe2000070e170 */
[----:B------:R-:W-:-:S12]  /*4da0*/  IMAD.MOV.U32 R10, RZ, RZ, -0x1 ;  /* 0xffffffffff0a7424 */ /* 0x000fd800078e00ff */
[----:B------:R-:W-:Y:S05]  /*4db0*/  WARPSYNC.COLLECTIVE R10, `(.L_x_78) ;  /* 0x000000000a087348 */ /* 0x000fea0003c00000 */
[----:B------:R-:W-:Y:S01]  /*4dc0*/  VOTE.ANY P0, P0 ;  /* 0x0000000000ff7806 */ /* 0x000fe20000000100 */
[----:B------:R-:W-:-:S12]  /*4dd0*/  ENDCOLLECTIVE ;  /* 0x000000000000791b */ /* 0x000fd80003800000 */
.L_x_78:
[----:B------:R-:W-:Y:S05]  /*4de0*/  BSYNC B0 ;  /* 0x0000000000007941 */ /* 0x000fea0003800000 */
.L_x_77:
[----:B------:R-:W-:Y:S05]  /*4df0*/  BRA `(.L_x_79) ;  /* 0xffffffe400247947 */ /* 0x000fea000383ffff */
.L_x_28:
[----:B------:R-:W-:Y:S01]  /*4e00*/  BSSY B0, `(.L_x_80) ;  /* 0x0000006000007945 */ /* 0x000fe20003800000 */
[----:B------:R-:W-:Y:S01]  /*4e10*/  PLOP3.LUT P0, PT, P0, PT, PT, 0x8, 0x80 ;  /* 0x000000000080781c */ /* 0x000fe2000070e170 */
[----:B------:R-:W-:-:S12]  /*4e20*/  IMAD.MOV.U32 R10, RZ, RZ, -0x1 ;  /* 0xffffffffff0a7424 */ /* 0x000fd800078e00ff */
[----:B------:R-:W-:Y:S05]  /*4e30*/  WARPSYNC.COLLECTIVE R10, `(.L_x_81) ;  /* 0x000000000a087348 */ /* 0x000fea0003c00000 */
[----:B------:R-:W-:Y:S01]  /*4e40*/  VOTE.ANY P0, P0 ;  /* 0x0000000000ff7806 */ /* 0x000fe20000000100 */
[----:B------:R-:W-:-:S12]  /*4e50*/  ENDCOLLECTIVE ;  /* 0x000000000000791b */ /* 0x000fd80003800000 */
.L_x_81:
[----:B------:R-:W-:Y:S05]  /*4e60*/  BSYNC B0 ;  /* 0x0000000000007941 */ /* 0x000fea0003800000 */
.L_x_80:
[----:B------:R-:W-:Y:S05]  /*4e70*/  BRA `(.L_x_82) ;  /* 0xffffffe400287947 */ /* 0x000fea000383ffff */
.L_x_30:
[----:B------:R-:W-:Y:S01]  /*4e80*/  BSSY B0, `(.L_x_83) ;  /* 0x0000006000007945 */ /* 0x000fe20003800000 */
[----:B------:R-:W-:Y:S01]  /*4e90*/  PLOP3.LUT P2, PT, P0, PT, PT, 0x8, 0x80 ;  /* 0x000000000080781c */ /* 0x000fe2000074e170 */
[----:B------:R-:W-:-:S12]  /*4ea0*/  IMAD.MOV.U32 R10, RZ, RZ, -0x1 ;  /* 0xffffffffff0a7424 */ /* 0x000fd800078e00ff */
[----:B------:R-:W-:Y:S05]  /*4eb0*/  WARPSYNC.COLLECTIVE R10, `(.L_x_84) ;  /* 0x000000000a087348 */ /* 0x000fea0003c00000 */
[----:B------:R-:W-:Y:S01]  /*4ec0*/  VOTE.ANY R10, PT, P2 ;  /* 0x00000000000a7806 */ /* 0x000fe200010e0100 */
[----:B------:R-:W-:Y:S06]  /*4ed0*/  ENDCOLLECTIVE ;  /* 0x000000000000791b */ /* 0x000fec0003800000 */
.L_x_84:
[----:B------:R-:W-:Y:S05]  /*4ee0*/  BSYNC B0 ;  /* 0x0000000000007941 */ /* 0x000fea0003800000 */
.L_x_83:
[----:B------:R-:W-:Y:S01]  /*4ef0*/  LOP3.LUT R10, R10, 0x80000000, R19, 0xec, !PT ;  /* 0x800000000a0a7812 */ /* 0x000fe200078eec13 */
[----:B------:R-:W-:Y:S02]  /*4f00*/  IMAD.MOV.U32 R14, RZ, RZ, 0x1 ;  /* 0x00000001ff0e7424 */ /* 0x000fe400078e00ff */
[----:B------:R-:W-:Y:S02]  /*4f10*/  VIADD R18, R18, 0xffffffe0 ;  /* 0xffffffe012127836 */ /* 0x000fe40000000000 */
[----:B------:R-:W-:-:S05]  /*4f20*/  VIADD R13, R10, 0xffffffff ;  /* 0xffffffff0a0d7836 */ /* 0x000fca0000000000 */
[----:B------:R-:W-:Y:S01]  /*4f30*/  LOP3.LUT R45, R10, R13, RZ, 0xc, !PT ;  /* 0x0000000d0a2d7212 */ /* 0x000fe200078e0cff */
[----:B------:R-:W-:Y:S02]  /*4f40*/  IMAD.MOV.U32 R13, RZ, RZ, R9 ;  /* 0x000000ffff0d7224 */ /* 0x000fe400078e0009 */
[----:B------:R-:W-:Y:S01]  /*4f50*/  IMAD.MOV.U32 R10, RZ, RZ, -0x1 ;  /* 0xffffffffff0a7424 */ /* 0x000fe200078e00ff */
[----:B------:R0:W1:Y:S06]  /*4f60*/  POPC R15, R45 ;  /* 0x0000002d000f7309 */ /* 0x00006c0000000000 */
[----:B01----:R-:W-:Y:S05]  /*4f70*/  WARPSYNC.COLLECTIVE R10, `(.L_x_85) ;  /* 0x000000000a087348 */ /* 0x003fea0003c00000 */
[----:B-1----:R1:W2:Y:S02]  /*4f80*/  SHFL.DOWN P2, R16, R13, R14, R15 ;  /* 0x0800000e0d107389 */ /* 0x0022a4000004000f */
[----:B012---:R-:W-:Y:S05]  /*4f90*/  ENDCOLLECTIVE ;  /* 0x000000000000791b */ /* 0x007fea0003800000 */
.L_x_85:
[----:B------:R-:W-:Y:S01]  /*4fa0*/  ISETP.GE.AND P0, PT, R38, R15, PT ;  /* 0x0000000f2600720c */ /* 0x000fe20003f06270 */
[----:B------:R-:W-:-:S03]  /*4fb0*/  IMAD.MOV.U32 R14, RZ, RZ, 0x2 ;  /* 0x00000002ff0e7424 */ /* 0x000fc600078e00ff */
[----:B------:R-:W-:-:S05]  /*4fc0*/  SEL R16, R16, RZ, !P0 ;  /* 0x000000ff10107207 */ /* 0x000fca0004000000 */
[----:B------:R-:W-:Y:S02]  /*4fd0*/  IMAD.IADD R44, R16, 0x1, R9 ;  /* 0x00000001102c7824 */ /* 0x000fe400078e0209 */
[----:B------:R-:W-:Y:S02]  /*4fe0*/  VIADD R16, R38, 0x2 ;  /* 0x0000000226107836 */ /* 0x000fe40000000000 */
[----:B------:R-:W-:-:S03]  /*4ff0*/  IMAD.MOV.U32 R13, RZ, RZ, R44 ;  /* 0x000000ffff0d7224 */ /* 0x000fc600078e002c */
[----:B------:R-:W-:-:S13]  /*5000*/  ISETP.GT.AND P0, PT, R16, R15, PT ;  /* 0x0000000f1000720c */ /* 0x000fda0003f04270 */
[----:B------:R-:W-:Y:S05]  /*5010*/  WARPSYNC.COLLECTIVE R10, `(.L_x_86) ;  /* 0x000000000a087348 */ /* 0x000fea0003c00000 */
[----:B------:R0:W1:Y:S02]  /*5020*/  SHFL.DOWN P2, R16, R13, R14, R15 ;  /* 0x0800000e0d107389 */ /* 0x000064000004000f */
[----:B01----:R-:W-:Y:S05]  /*5030*/  ENDCOLLECTIVE ;  /* 0x000000000000791b */ /* 0x003fea0003800000 */
.L_x_86:
[----:B------:R-:W-:Y:S01]  /*5040*/  IMAD.MOV.U32 R14, RZ, RZ, 0x4 ;  /* 0x00000004ff0e7424 */ /* 0x000fe200078e00ff */
        /* <DEDUP_REMOVED lines=8> */
.L_x_87:
[----:B------:R-:W-:Y:S01]  /*50d0*/  IMAD.MOV.U32 R14, RZ, RZ, 0x8 ;  /* 0x00000008ff0e7424 */ /* 0x000fe200078e00ff */
        /* <DEDUP_REMOVED lines=8> */
.L_x_88:
        /* <DEDUP_REMOVED lines=9> */
.L_x_89:
[----:B------:R-:W-:Y:S02]  /*51f0*/  SEL R9, R16, RZ, !P0 ;  /* 0x000000ff10097207 */ /* 0x000fe40004000000 */
[----:B------:R-:W-:Y:S02]  /*5200*/  ISETP.NE.AND P0, PT, R8, 0x65, PT ;  /* 0x000000650800780c */ /* 0x000fe40003f05270 */
[----:B------:R-:W-:-:S11]  /*5210*/  IADD3 R12, PT, PT, R44, R9, R12 ;  /* 0x000000092c0c7210 */ /* 0x000fd60007ffe00c */
[----:B------:R-:W-:Y:S05]  /*5220*/  WARPSYNC.COLLECTIVE R10, `(.L_x_90) ;  /* 0x000000000a087348 */ /* 0x000fea0003c00000 */
[----:B------:R-:W-:Y:S01]  /*5230*/  VOTE.ALL P0, P0 ;  /* 0x0000000000ff7806 */ /* 0x000fe20000000000 */
[----:B------:R-:W-:-:S12]  /*5240*/  ENDCOLLECTIVE ;  /* 0x000000000000791b */ /* 0x000fd80003800000 */
.L_x_90:
[----:B------:R-:W-:Y:S05]  /*5250*/  BRA `(.L_x_91) ;  /* 0xffffffe000c07947 */ /* 0x000fea000383ffff */
.L_x_92:
[----:B------:R-:W-:-:S00]  /*5260*/  BRA `(.L_x_92) ;  /* 0xfffffffc00fc7947 */ /* 0x000fc0000383ffff */
[----:B------:R-:W-:-:S00]  /*5270*/  NOP ;  /* 0x0000000000007918 */ /* 0x000fc00000000000 */
        /* <DEDUP_REMOVED lines=8> */
.L_x_195:


//--------------------- .text._ZN3cub18CUB_300001_SM_10006detail4scan16DeviceScanKernelINS2_10policy_hubIiiijN4cuda3std3__44plusIvEEE10Policy1000EN6thrust24THRUST_300001_SM_1000_NS10device_ptrIiEESF_NS0_13ScanTileStateIiLb1EEES9_NS1_10InputValueIiPiEEjiLb0EiEEvT0_T1_T2_iT3_T4_T5_ --------------------------
	.section	.text._ZN3cub18CUB_300001_SM_10006detail4scan16DeviceScanKernelINS2_10policy_hubIiiijN4cuda3std3__44plusIvEEE10Policy1000EN6thrust24THRUST_300001_SM_1000_NS10device_ptrIiEESF_NS0_13ScanTileStateIiLb1EEES9_NS1_10InputValueIiPiEEjiLb0EiEEvT0_T1_T2_iT3_T4_T5_,"ax",@progbits
	.align	128
        .global         _ZN3cub18CUB_300001_SM_10006detail4scan16DeviceScanKernelINS2_10policy_hubIiiijN4cuda3std3__44plusIvEEE10Policy1000EN6thrust24THRUST_300001_SM_1000_NS10device_ptrIiEESF_NS0_13ScanTileStateIiLb1EEES9_NS1_10InputValueIiPiEEjiLb0EiEEvT0_T1_T2_iT3_T4_T5_
        .type           _ZN3cub18CUB_300001_SM_10006detail4scan16DeviceScanKernelINS2_10policy_hubIiiijN4cuda3std3__44plusIvEEE10Policy1000EN6thrust24THRUST_300001_SM_1000_NS10device_ptrIiEESF_NS0_13ScanTileStateIiLb1EEES9_NS1_10InputValueIiPiEEjiLb0EiEEvT0_T1_T2_iT3_T4_T5_,@function
        .size           _ZN3cub18CUB_300001_SM_10006detail4scan16DeviceScanKernelINS2_10policy_hubIiiijN4cuda3std3__44plusIvEEE10Policy1000EN6thrust24THRUST_300001_SM_1000_NS10device_ptrIiEESF_NS0_13ScanTileStateIiLb1EEES9_NS1_10InputValueIiPiEEjiLb0EiEEvT0_T1_T2_iT3_T4_T5_,(.L_x_196 - _ZN3cub18CUB_300001_SM_10006detail4scan16DeviceScanKernelINS2_10policy_hubIiiijN4cuda3std3__44plusIvEEE10Policy1000EN6thrust24THRUST_300001_SM_1000_NS10device_ptrIiEESF_NS0_13ScanTileStateIiLb1EEES9_NS1_10InputValueIiPiEEjiLb0EiEEvT0_T1_T2_iT3_T4_T5_)
        .other          _ZN3cub18CUB_300001_SM_10006detail4scan16DeviceScanKernelINS2_10policy_hubIiiijN4cuda3std3__44plusIvEEE10Policy1000EN6thrust24THRUST_300001_SM_1000_NS10device_ptrIiEESF_NS0_13ScanTileStateIiLb1EEES9_NS1_10InputValueIiPiEEjiLb0EiEEvT0_T1_T2_iT3_T4_T5_,@"STO_CUDA_ENTRY STV_DEFAULT"
_ZN3cub18CUB_300001_SM_10006detail4scan16DeviceScanKernelINS2_10policy_hubIiiijN4cuda3std3__44plusIvEEE10Policy1000EN6thrust24THRUST_300001_SM_1000_NS10device_ptrIiEESF_NS0_13ScanTileStateIiLb1EEES9_NS1_10InputValueIiPiEEjiLb0EiEEvT0_T1_T2_iT3_T4_T5_:
.text._ZN3cub18CUB_300001_SM_10006detail4scan16DeviceScanKernelINS2_10policy_hubIiiijN4cuda3std3__44plusIvEEE10Policy1000EN6thrust24THRUST_300001_SM_1000_NS10device_ptrIiEESF_NS0_13ScanTileStateIiLb1EEES9_NS1_10InputValueIiPiEEjiLb0EiEEvT0_T1_T2_iT3_T4_T5_:
[----:B------:R-:W-:Y:S01]  /*0000*/  LDC R1, c[0x0][0x37c] ;  /* 0x0000df00ff017b82 */ /* 0x000fe20000000800 */
[----:B------:R-:W0:Y:S07]  /*0010*/  LDCU UR4, c[0x0][0x3a0] ;  /* 0x00007400ff0477ac */ /* 0x000e2e0008000800 */
[----:B------:R-:W1:Y:S01]  /*0020*/  LDC R42, c[0x0][0x398] ;  /* 0x0000e600ff2a7b82 */ /* 0x000e620000000800 */
[----:B------:R-:W2:Y:S01]  /*0030*/  LDCU.64 UR8, c[0x0][0x358] ;  /* 0x00006b00ff0877ac */ /* 0x000ea20008000a00 */
[----:B------:R-:W3:Y:S01]  /*0040*/  LDCU UR5, c[0x0][0x3b0] ;  /* 0x00007600ff0577ac */ /* 0x000ee20008000800 */
[----:B0-----:R-:W-:-:S06]  /*0050*/  UPRMT UR4, UR4, 0x7770, URZ ;  /* 0x0000777004047896 */ /* 0x001fcc00080000ff */
[----:B------:R-:W-:-:S13]  /*0060*/  ISETP.NE.AND P0, PT, RZ, UR4, PT ;  /* 0x00000004ff007c0c */ /* 0x000fda000bf05270 */
[----:B------:R-:W2:Y:S02]  /*0070*/  @P0 LDC.64 R2, c[0x0][0x3a8] ;  /* 0x0000ea00ff020b82 */ /* 0x000ea40000000a00 */
[----:B--2---:R0:W5:Y:S06]  /*0080*/  @P0 LDG.E R44, desc[UR8][R2.64] ;  /* 0x00000008022c0981 */ /* 0x00416c000c1e1900 */
[----:B------:R-:W1:Y:S02]  /*0090*/  S2UR UR4, SR_CTAID.X ;  /* 0x00000000000479c3 */ /* 0x000e640000002500 */
[----:B-1----:R-:W-:-:S04]  /*00a0*/  VIADD R42, R42, UR4 ;  /* 0x000000042a2a7c36 */ /* 0x002fc80008000000 */
[----:B------:R-:W-:-:S05]  /*00b0*/  IMAD R7, R42, 0x2100, RZ ;  /* 0x000021002a077824 */ /* 0x000fca00078e02ff */
[----:B---3--:R-:W-:Y:S01]  /*00c0*/  IADD3 R0, PT, PT, -R7, UR5, RZ ;  /* 0x0000000507007c10 */ /* 0x008fe2000fffe1ff */
[----:B------:R-:W1:Y:S03]  /*00d0*/  @!P0 LDC R44, c[0x0][0x3a8] ;  /* 0x0000ea00ff2c8b82 */ /* 0x000e660000000800 */
[----:B------:R-:W-:-:S13]  /*00e0*/  ISETP.GE.U32.AND P0, PT, R0, 0x2101, PT ;  /* 0x000021010000780c */ /* 0x000fda0003f06070 */
[----:B0-----:R-:W-:Y:S05]  /*00f0*/  @!P0 BRA `(.L_x_93) ;  /* 0x0000001c00ac8947 */ /* 0x001fea0003800000 */
[----:B------:R-:W0:Y:S01]  /*0100*/  S2R R16, SR_TID.X ;  /* 0x0000000000107919 */ /* 0x000e220000002100 */
[----:B------:R-:W2:Y:S01]  /*0110*/  LDCU.64 UR4, c[0x0][0x380] ;  /* 0x00007000ff0477ac */ /* 0x000ea20008000a00 */
[C---:B0-----:R-:W-:Y:S02]  /*0120*/  LOP3.LUT R0, R16.reuse, 0x1f, RZ, 0xc0, !PT ;  /* 0x0000001f10007812 */ /* 0x041fe400078ec0ff */
[----:B------:R-:W-:-:S05]  /*0130*/  LOP3.LUT R3, R16, 0x3e0, RZ, 0xc0, !PT ;  /* 0x000003e010037812 */ /* 0x000fca00078ec0ff */
[----:B------:R-:W-:-:S05]  /*0140*/  IMAD R0, R3, 0x16, R0 ;  /* 0x0000001603007824 */ /* 0x000fca00078e0200 */
[----:B------:R-:W-:-:S05]  /*0150*/  IADD3 R0, P0, PT, R7, R0, RZ ;  /* 0x0000000007007210 */ /* 0x000fca0007f1e0ff */
[----:B------:R-:W-:Y:S02]  /*0160*/  IMAD.X R3, RZ, RZ, RZ, P0 ;  /* 0x000000ffff037224 */ /* 0x000fe400000e06ff */
        /* <DEDUP_REMOVED lines=30> */
[----:B------:R-:W-:Y:S01]  /*0350*/  ISETP.NE.AND P0, PT, R42, RZ, PT ;  /* 0x000000ff2a00720c */ /* 0x000fe20003f05270 */
        /* <DEDUP_REMOVED lines=28> */
[----:B------:R0:W1:Y:S04]  /*0520*/  LDS.64 R36, [R27] ;  /* 0x000000001b247984 */ /* 0x0000680000000a00 */
[----:B------:R0:W2:Y:S04]  /*0530*/  LDS.64 R34, [R27+0x8] ;  /* 0x000008001b227984 */ /* 0x0000a80000000a00 */
[----:B------:R0:W3:Y:S04]  /*0540*/  LDS.64 R32, [R27+0x10] ;  /* 0x000010001b207984 */ /* 0x0000e80000000a00 */
[----:B------:R0:W4:Y:S04]  /*0550*/  LDS.64 R18, [R27+0x18] ;  /* 0x000018001b127984 */ /* 0x0001280000000a00 */
[----:B------:R0:W0:Y:S04]  /*0560*/  LDS.64 R14, [R27+0x20] ;  /* 0x000020001b0e7984 */ /* 0x0000280000000a00 */
[----:B------:R0:W0:Y:S04]  /*0570*/  LDS.64 R12, [R27+0x28] ;  /* 0x000028001b0c7984 */ /* 0x0000280000000a00 */
[----:B------:R0:W0:Y:S04]  /*0580*/  LDS.64 R10, [R27+0x30] ;  /* 0x000030001b0a7984 */ /* 0x0000280000000a00 */
[----:B------:R0:W0:Y:S04]  /*0590*/  LDS.64 R8, [R27+0x38] ;  /* 0x000038001b087984 */ /* 0x0000280000000a00 */
[----:B------:R0:W0:Y:S04]  /*05a0*/  LDS.64 R6, [R27+0x40] ;  /* 0x000040001b067984 */ /* 0x0000280000000a00 */
[----:B------:R0:W0:Y:S04]  /*05b0*/  LDS.64 R4, [R27+0x48] ;  /* 0x000048001b047984 */ /* 0x0000280000000a00 */
[----:B------:R0:W0:Y:S01]  /*05c0*/  LDS.64 R2, [R27+0x50] ;  /* 0x000050001b027984 */ /* 0x0000220000000a00 */
[----:B------:R-:W-:Y:S06]  /*05d0*/  BAR.SYNC.DEFER_BLOCKING 0x0 ;  /* 0x0000000000007b1d */ /* 0x000fec0000010000 */
[----:B-1----:R-:W-:Y:S05]  /*05e0*/  @P0 BRA `(.L_x_95) ;  /* 0x00000004001c0947 */ /* 0x002fea0003800000 */
[----:B0-2---:R-:W-:Y:S02]  /*05f0*/  IADD3 R17, PT, PT, R34, R37, R36 ;  /* 0x0000002522117210 */ /* 0x005fe40007ffe024 */
[C---:B------:R-:W-:Y:S02]  /*0600*/  ISETP.NE.AND P1, PT, R39.reuse, 0x1f, PT ;  /* 0x0000001f2700780c */ /* 0x040fe40003f25270 */
[----:B---3--:R-:W-:Y:S02]  /*0610*/  IADD3 R17, PT, PT, R32, R35, R17 ;  /* 0x0000002320117210 */ /* 0x008fe40007ffe011 */
[----:B------:R-:W-:Y:S02]  /*0620*/  ISETP.NE.AND P2, PT, R39, RZ, PT ;  /* 0x000000ff2700720c */ /* 0x000fe40003f45270 */
[----:B----4-:R-:W-:-:S04]  /*0630*/  IADD3 R17, PT, PT, R18, R33, R17 ;  /* 0x0000002112117210 */ /* 0x010fc80007ffe011 */
[----:B------:R-:W-:-:S03]  /*0640*/  IADD3 R17, PT, PT, R14, R19, R17 ;  /* 0x000000130e117210 */ /* 0x000fc60007ffe011 */
[----:B------:R-:W-:Y:S02]  /*0650*/  @!P1 LEA R43, R40, UR4, 0x2 ;  /* 0x00000004282b9c11 */ /* 0x000fe4000f8e10ff */
[----:B------:R-:W-:-:S04]  /*0660*/  IADD3 R17, PT, PT, R12, R15, R17 ;  /* 0x0000000f0c117210 */ /* 0x000fc80007ffe011 */
[----:B------:R-:W-:-:S04]  /*0670*/  IADD3 R17, PT, PT, R10, R13, R17 ;  /* 0x0000000d0a117210 */ /* 0x000fc80007ffe011 */
[----:B------:R-:W-:-:S04]  /*0680*/  IADD3 R17, PT, PT, R8, R11, R17 ;  /* 0x0000000b08117210 */ /* 0x000fc80007ffe011 */
[----:B------:R-:W-:-:S04]  /*0690*/  IADD3 R17, PT, PT, R6, R9, R17 ;  /* 0x0000000906117210 */ /* 0x000fc80007ffe011 */
[----:B------:R-:W-:-:S04]  /*06a0*/  IADD3 R17, PT, PT, R4, R7, R17 ;  /* 0x0000000704117210 */ /* 0x000fc80007ffe011 */
[----:B------:R-:W-:-:S05]  /*06b0*/  IADD3 R20, PT, PT, R2, R5, R17 ;  /* 0x0000000502147210 */ /* 0x000fca0007ffe011 */
[----:B------:R-:W-:-:S05]  /*06c0*/  IMAD.IADD R3, R3, 0x1, R20 ;  /* 0x0000000103037824 */ /* 0x000fca00078e0214 */
        /* <DEDUP_REMOVED lines=37> */
[----:B------:R-:W-:Y:S02]  /*0920*/  SEL R20, R26, R20, !P0 ;  /* 0x000000141a147207 */ /* 0x000fe40004000000 */
[----:B------:R-:W-:-:S04]  /*0930*/  ISETP.NE.AND P0, PT, R40, 0x8, PT ;  /* 0x000000082800780c */ /* 0x000fc80003f05270 */
[----:B------:R-:W-:Y:S02]  /*0940*/  SEL R20, R27, R20, !P0 ;  /* 0x000000141b147207 */ /* 0x000fe40004000000 */
[----:B------:R-:W-:Y:S02]  /*0950*/  ISETP.NE.AND P0, PT, R40, 0xa, PT ;  /* 0x0000000a2800780c */ /* 0x000fe40003f05270 */
[----:B------:R-:W-:Y:S02]  /*0960*/  SEL R20, R28, R20, !P1 ;  /* 0x000000141c147207 */ /* 0x000fe40004800000 */
[----:B------:R-:W-:Y:S02]  /*0970*/  ISETP.NE.AND P1, PT, R40, 0xb, PT ;  /* 0x0000000b2800780c */ /* 0x000fe40003f25270 */
[----:B------:R-:W-:Y:S01]  /*0980*/  SEL R20, R29, R20, !P0 ;  /* 0x000000141d147207 */ /* 0x000fe20004000000 */
[----:B------:R-:W-:Y:S01]  /*0990*/  IMAD.IADD R29, R30, 0x1, R29 ;  /* 0x000000011e1d7824 */ /* 0x000fe200078e021d */
[----:B------:R-:W-:-:S04]  /*09a0*/  ISETP.GE.U32.AND P0, PT, R16, 0x20, PT ;  /* 0x000000201000780c */ /* 0x000fc80003f06070 */
[----:B------:R-:W-:Y:S02]  /*09b0*/  SEL R20, R29, R20, !P1 ;  /* 0x000000141d147207 */ /* 0x000fe40004800000 */
[----:B------:R-:W-:Y:S02]  /*09c0*/  ISETP.NE.AND P1, PT, R16, RZ, PT ;  /* 0x000000ff1000720c */ /* 0x000fe40003f25270 */
[----:B------:R-:W-:Y:S02]  /*09d0*/  SEL R16, R3, RZ, P2 ;  /* 0x000000ff03107207 */ /* 0x000fe40001000000 */
[----:B------:R-:W-:Y:S02]  /*09e0*/  SEL R3, R20, RZ, P0 ;  /* 0x000000ff14037207 */ /* 0x000fe40000000000 */
[--C-:B-----5:R-:W-:Y:S02]  /*09f0*/  IADD3 R31, PT, PT, R29, R31, R44.reuse ;  /* 0x0000001f1d1f7210 */ /* 0x120fe40007ffe02c */
[----:B------:R-:W-:-:S05]  /*0a00*/  IADD3 R44, PT, PT, R3, R16, R44 ;  /* 0x00000010032c7210 */ /* 0x000fca0007ffe02c */
[----:B------:R-:W-:Y:S05]  /*0a10*/  @P1 BRA `(.L_x_96) ;  /* 0x0000000c00f41947 */ /* 0x000fea0003800000 */
[----:B------:R-:W0:Y:S01]  /*0a20*/  LDC.64 R16, c[0x0][0x390] ;  /* 0x0000e400ff107b82 */ /* 0x000e220000000a00 */
[----:B------:R-:W-:-:S05]  /*0a30*/  IMAD.MOV.U32 R30, RZ, RZ, 0x65 ;  /* 0x00000065ff1e7424 */ /* 0x000fca00078e00ff */
[----:B0-----:R0:W-:Y:S01]  /*0a40*/  ST.E.64.STRONG.GPU desc[UR8][R16.64+0x100], R30 ;  /* 0x0001001e10007985 */ /* 0x0011e2000c10fb08 */
[----:B------:R-:W-:Y:S05]  /*0a50*/  BRA `(.L_x_96) ;  /* 0x0000000c00e47947 */ /* 0x000fea0003800000 */
.L_x_95:
        /* <DEDUP_REMOVED lines=57> */
[----:B------:R-:W-:Y:S02]  /*0df0*/  ISETP.NE.AND P0, PT, R40, 0xa, PT ;  /* 0x0000000a2800780c */ /* 0x000fe40003f05270 */
[----:B------:R-:W-:Y:S02]  /*0e00*/  SEL R20, R28, R20, !P1 ;  /* 0x000000141c147207 */ /* 0x000fe40004800000 */
[----:B------:R-:W-:Y:S02]  /*0e10*/  ISETP.NE.AND P1, PT, R40, 0xb, PT ;  /* 0x0000000b2800780c */ /* 0x000fe40003f25270 */
[----:B------:R-:W-:Y:S02]  /*0e20*/  SEL R20, R29, R20, !P0 ;  /* 0x000000141d147207 */ /* 0x000fe40004000000 */
[----:B------:R-:W-:-:S02]  /*0e30*/  ISETP.GT.U32.AND P0, PT, R16, 0x1f, PT ;  /* 0x0000001f1000780c */ /* 0x000fc40003f04070 */
[----:B------:R-:W-:Y:S02]  /*0e40*/  SEL R20, R30, R20, !P1 ;  /* 0x000000141e147207 */ /* 0x000fe40004800000 */
[----:B------:R-:W-:-:S03]  /*0e50*/  ISETP.GE.U32.AND P1, PT, R16, 0x20, PT ;  /* 0x000000201000780c */ /* 0x000fc60003f26070 */
[----:B------:R-:W-:-:S05]  /*0e60*/  IMAD.IADD R20, R20, 0x1, R17 ;  /* 0x0000000114147824 */ /* 0x000fca00078e0211 */
[----:B------:R-:W-:Y:S01]  /*0e70*/  SEL R23, R3, R20, !P1 ;  /* 0x0000001403177207 */ /* 0x000fe20004800000 */
[----:B------:R-:W-:Y:S06]  /*0e80*/  @P0 BRA `(.L_x_97) ;  /* 0x0000000800b00947 */ /* 0x000fec0003800000 */
[----:B------:R-:W0:Y:S01]  /*0e90*/  LDC.64 R20, c[0x0][0x390] ;  /* 0x0000e400ff147b82 */ /* 0x000e220000000a00 */
[----:B------:R-:W-:Y:S02]  /*0ea0*/  ISETP.NE.AND P1, PT, R16, RZ, PT ;  /* 0x000000ff1000720c */ /* 0x000fe40003f25270 */
[----:B------:R-:W-:-:S05]  /*0eb0*/  LOP3.LUT R3, RZ, R16, RZ, 0x33, !PT ;  /* 0x00000010ff037212 */ /* 0x000fca00078e33ff */
[----:B------:R-:W-:-:S06]  /*0ec0*/  IMAD.IADD R40, R42, 0x1, R3 ;  /* 0x000000012a287824 */ /* 0x000fcc00078e0203 */
        /* <DEDUP_REMOVED lines=11> */
.L_x_127:
[----:B------:R-:W-:Y:S05]  /*0f80*/  @!P0 BRA `(.L_x_99) ;  /* 0x0000000000748947 */ /* 0x000fea0003800000 */
[----:B------:R-:W-:-:S07]  /*0f90*/  IMAD.MOV.U32 R3, RZ, RZ, 0x3b8 ;  /* 0x000003b8ff037424 */ /* 0x000fce00078e00ff */
.L_x_101:
[----:B------:R-:W-:Y:S02]  /*0fa0*/  VIADD R27, R3, 0x1 ;  /* 0x00000001031b7836 */ /* 0x000fe40000000000 */
[----:B------:R-:W-:Y:S02]  /*0fb0*/  IMAD R42, R42, 0x41a7, RZ ;  /* 0x000041a72a2a7824 */ /* 0x000fe400078e02ff */
[----:B------:R-:W0:Y:S01]  /*0fc0*/  I2F.U32.RP R22, R27 ;  /* 0x0000001b00167306 */ /* 0x000e220000209000 */
[----:B------:R-:W-:Y:S01]  /*0fd0*/  IMAD.MOV R29, RZ, RZ, -R27 ;  /* 0x000000ffff1d7224 */ /* 0x000fe200078e0a1b */
[----:B------:R-:W-:Y:S02]  /*0fe0*/  ISETP.NE.U32.AND P2, PT, R27, RZ, PT ;  /* 0x000000ff1b00720c */ /* 0x000fe40003f45070 */
[----:B------:R-:W-:-:S04]  /*0ff0*/  LOP3.LUT R42, R42, 0x7fffffff, RZ, 0xc0, !PT ;  /* 0x7fffffff2a2a7812 */ /* 0x000fc800078ec0ff */
[----:B0-----:R-:W0:Y:S02]  /*1000*/  MUFU.RCP R22, R22 ;  /* 0x0000001600167308 */ /* 0x001e240000001000 */
[----:B0-----:R-:W-:-:S06]  /*1010*/  VIADD R20, R22, 0xffffffe ;  /* 0x0ffffffe16147836 */ /* 0x001fcc0000000000 */
[----:B------:R0:W1:Y:S02]  /*1020*/  F2I.FTZ.U32.TRUNC.NTZ R21, R20 ;  /* 0x0000001400157305 */ /* 0x000064000021f000 */
[----:B0-----:R-:W-:Y:S02]  /*1030*/  IMAD.MOV.U32 R20, RZ, RZ, RZ ;  /* 0x000000ffff147224 */ /* 0x001fe400078e00ff */
[----:B-1----:R-:W-:-:S04]  /*1040*/  IMAD R29, R29, R21, RZ ;  /* 0x000000151d1d7224 */ /* 0x002fc800078e02ff */
[----:B------:R-:W-:-:S06]  /*1050*/  IMAD.HI.U32 R21, R21, R29, R20 ;  /* 0x0000001d15157227 */ /* 0x000fcc00078e0014 */
[----:B------:R-:W-:-:S04]  /*1060*/  IMAD.HI.U32 R21, R21, R42, RZ ;  /* 0x0000002a15157227 */ /* 0x000fc800078e00ff */
[----:B------:R-:W-:-:S04]  /*1070*/  IMAD.MOV R21, RZ, RZ, -R21 ;  /* 0x000000ffff157224 */ /* 0x000fc800078e0a15 */
[----:B------:R-:W-:-:S05]  /*1080*/  IMAD R22, R27, R21, R42 ;  /* 0x000000151b167224 */ /* 0x000fca00078e022a */
[----:B------:R-:W-:-:S13]  /*1090*/  ISETP.GE.U32.AND P0, PT, R22, R27, PT ;  /* 0x0000001b1600720c */ /* 0x000fda0003f06070 */
[----:B------:R-:W-:-:S05]  /*10a0*/  @P0 IMAD.IADD R22, R22, 0x1, -R27 ;  /* 0x0000000116160824 */ /* 0x000fca00078e0a1b */
[----:B------:R-:W-:-:S13]  /*10b0*/  ISETP.GE.U32.AND P0, PT, R22, R27, PT ;  /* 0x0000001b1600720c */ /* 0x000fda0003f06070 */
[----:B------:R-:W-:Y:S01]  /*10c0*/  @P0 IMAD.IADD R22, R22, 0x1, -R27 ;  /* 0x0000000116160824 */ /* 0x000fe200078e0a1b */
[----:B------:R-:W-:-:S04]  /*10d0*/  @!P2 LOP3.LUT R22, RZ, R27, RZ, 0x33, !PT ;  /* 0x0000001bff16a212 */ /* 0x000fc800078e33ff */
[----:B------:R-:W-:Y:S05]  /*10e0*/  NANOSLEEP R22 ;  /* 0x000000160000735d */ /* 0x000fea0003800000 */
[----:B------:R-:W2:Y:S01]  /*10f0*/  LD.E.64.STRONG.GPU R26, desc[UR8][R16.64+0x100] ;  /* 0x00010008101a7980 */ /* 0x000ea2000c10fb00 */
[----:B------:R-:W-:Y:S01]  /*1100*/  UMOV UR5, 0xffffffff ;  /* 0xffffffff00057882 */ /* 0x000fe20000000000 */
[----:B------:R-:W-:Y:S02]  /*1110*/  SHF.R.U32.HI R3, RZ, 0x1, R3 ;  /* 0x00000001ff037819 */ /* 0x000fe40000011603 */
[----:B--2---:R-:W-:Y:S01]  /*1120*/  ISETP.NE.AND P0, PT, R26, 0x63, PT ;  /* 0x000000631a00780c */ /* 0x004fe20003f05270 */
[----:B------:R-:W-:-:S12]  /*1130*/  BRA.DIV UR5, `(.L_x_100) ;  /* 0x0000003605187947 */ /* 0x000fd8000b800000 */
[----:B------:R-:W-:-:S13]  /*1140*/  VOTE.ANY P0, !P0 ;  /* 0x0000000000ff7806 */ /* 0x000fda0004000100 */
.L_x_130:
[----:B------:R-:W-:Y:S05]  /*1150*/  @P0 BRA `(.L_x_101) ;  /* 0xfffffffc00900947 */ /* 0x000fea000383ffff */
.L_x_99:
[----:B------:R-:W-:Y:S01]  /*1160*/  UMOV UR5, 0xffffffff ;  /* 0xffffffff00057882 */ /* 0x000fe20000000000 */
[----:B------:R-:W-:Y:S02]  /*1170*/  ISETP.NE.AND P0, PT, R26, 0x65, PT ;  /* 0x000000651a00780c */ /* 0x000fe40003f05270 */
[----:B------:R-:W-:Y:S11]  /*1180*/  BRA.DIV UR5, `(.L_x_102) ;  /* 0x0000003605247947 */ /* 0x000ff6000b800000 */
[----:B------:R-:W0:Y:S01]  /*1190*/  S2R R30, SR_GEMASK ;  /* 0x00000000001e7919 */ /* 0x000e220000003c00 */
[----:B------:R-:W-:Y:S01]  /*11a0*/  VOTE.ANY R21, PT, !P0 ;  /* 0x0000000000157806 */ /* 0x000fe200040e0100 */
[C---:B------:R-:W-:Y:S02]  /*11b0*/  VIADD R41, R39.reuse, 0x2 ;  /* 0x0000000227297836 */ /* 0x040fe40000000000 */
[C---:B------:R-:W-:Y:S02]  /*11c0*/  VIADD R43, R39.reuse, 0x4 ;  /* 0x00000004272b7836 */ /* 0x040fe40000000000 */
[C---:B------:R-:W-:Y:S02]  /*11d0*/  VIADD R44, R39.reuse, 0x8 ;  /* 0x00000008272c7836 */ /* 0x040fe40000000000 */
[----:B------:R-:W-:Y:S01]  /*11e0*/  VIADD R45, R39, 0x10 ;  /* 0x00000010272d7836 */ /* 0x000fe20000000000 */
[----:B0-----:R-:W-:-:S05]  /*11f0*/  LOP3.LUT R21, R21, 0x80000000, R30, 0xec, !PT ;  /* 0x8000000015157812 */ /* 0x001fca00078eec1e */
[----:B------:R-:W-:-:S05]  /*1200*/  VIADD R16, R21, 0xffffffff ;  /* 0xffffffff15107836 */ /* 0x000fca0000000000 */
[----:B------:R-:W-:-:S04]  /*1210*/  LOP3.LUT R16, R21, R16, RZ, 0xc, !PT ;  /* 0x0000001015107212 */ /* 0x000fc800078e0cff */
[----:B------:R0:W1:Y:S02]  /*1220*/  POPC R20, R16 ;  /* 0x0000001000147309 */ /* 0x0000640000000000 */
[----:B0-----:R-:W0:Y:S01]  /*1230*/  LDC.64 R16, c[0x0][0x390] ;  /* 0x0000e400ff107b82 */ /* 0x001e220000000a00 */
[----:B-1----:R-:W1:Y:S01]  /*1240*/  SHFL.DOWN PT, R22, R27, 0x1, R20 ;  /* 0x082000001b167989 */ /* 0x002e6200000e0014 */
[-C--:B------:R-:W-:Y:S02]  /*1250*/  ISETP.GE.AND P0, PT, R39, R20.reuse, PT ;  /* 0x000000142700720c */ /* 0x080fe40003f06270 */
[----:B------:R-:W-:Y:S02]  /*1260*/  ISETP.GT.AND P2, PT, R45, R20, PT ;  /* 0x000000142d00720c */ /* 0x000fe40003f44270 */
[----:B0-----:R-:W-:Y:S02]  /*1270*/  IADD3 R28, P3, PT, R16, 0x100, RZ ;  /* 0x00000100101c7810 */ /* 0x001fe40007f7e0ff */
[----:B-1----:R-:W-:-:S02]  /*1280*/  SEL R22, R22, RZ, !P0 ;  /* 0x000000ff16167207 */ /* 0x002fc40004000000 */
[----:B------:R-:W-:-:S03]  /*1290*/  ISETP.GT.AND P0, PT, R41, R20, PT ;  /* 0x000000142900720c */ /* 0x000fc60003f04270 */
[----:B------:R-:W-:-:S05]  /*12a0*/  IMAD.IADD R3, R22, 0x1, R27 ;  /* 0x0000000116037824 */ /* 0x000fca00078e021b */
[----:B------:R-:W0:Y:S02]  /*12b0*/  SHFL.DOWN PT, R22, R3, 0x2, R20 ;  /* 0x0840000003167989 */ /* 0x000e2400000e0014 */
[----:B0-----:R-:W-:Y:S02]  /*12c0*/  SEL R22, R22, RZ, !P0 ;  /* 0x000000ff16167207 */ /* 0x001fe40004000000 */
[----:B------:R-:W-:-:S03]  /*12d0*/  ISETP.GT.AND P0, PT, R43, R20, PT ;  /* 0x000000142b00720c */ /* 0x000fc60003f04270 */
[----:B------:R-:W-:Y:S02]  /*12e0*/  IMAD.IADD R29, R3, 0x1, R22 ;  /* 0x00000001031d7824 */ /* 0x000fe400078e0216 */
[----:B------:R-:W-:-:S03]  /*12f0*/  IMAD.X R3, RZ, RZ, R17, P3 ;  /* 0x000000ffff037224 */ /* 0x000fc600018e0611 */
        /* <DEDUP_REMOVED lines=10> */
[----:B0-----:R-:W-:-:S05]  /*13a0*/  SEL R22, R22, RZ, !P2 ;  /* 0x000000ff16167207 */ /* 0x001fca0005000000 */
[----:B------:R-:W-:-:S07]  /*13b0*/  IMAD.IADD R46, R47, 0x1, R22 ;  /* 0x000000012f2e7824 */ /* 0x000fce00078e0216 */
.L_x_139:
[----:B------:R-:W-:Y:S05]  /*13c0*/  @!P0 BRA `(.L_x_103) ;  /* 0x0000000400248947 */ /* 0x000fea0003800000 */
[----:B------:R-:W-:-:S07]  /*13d0*/  IMAD.MOV.U32 R29, RZ, RZ, 0x3b8 ;  /* 0x000003b8ff1d7424 */ /* 0x000fce00078e00ff */
.L_x_109:
[----:B------:R-:W-:Y:S02]  /*13e0*/  IMAD.MOV.U32 R16, RZ, RZ, R28 ;  /* 0x000000ffff107224 */ /* 0x000fe400078e001c */
[----:B------:R-:W-:Y:S02]  /*13f0*/  IMAD.MOV.U32 R17, RZ, RZ, R3 ;  /* 0x000000ffff117224 */ /* 0x000fe400078e0003 */
        /* <DEDUP_REMOVED lines=8> */
.L_x_142:
[----:B------:R-:W-:Y:S05]  /*1480*/  @!P0 BRA `(.L_x_105) ;  /* 0x0000000000748947 */ /* 0x000fea0003800000 */
[----:B------:R-:W-:-:S07]  /*1490*/  IMAD.MOV.U32 R22, RZ, RZ, R29 ;  /* 0x000000ffff167224 */ /* 0x000fce00078e001d */
.L_x_107:
        /* <DEDUP_REMOVED lines=27> */
.L_x_145:
[----:B------:R-:W-:Y:S05]  /*1650*/  @P0 BRA `(.L_x_107) ;  /* 0xfffffffc00900947 */ /* 0x000fea000383ffff */
.L_x_105:
[----:B------:R-:W-:Y:S01]  /*1660*/  UMOV UR5, 0xffffffff ;  /* 0xffffffff00057882 */ /* 0x000fe20000000000 */
[----:B------:R-:W-:Y:S02]  /*1670*/  ISETP.NE.AND P0, PT, R26, 0x65, PT ;  /* 0x000000651a00780c */ /* 0x000fe40003f05270 */
[----:B------:R-:W-:Y:S11]  /*1680*/  BRA.DIV UR5, `(.L_x_108) ;  /* 0x0000003605287947 */ /* 0x000ff6000b800000 */
[----:B------:R-:W-:Y:S01]  /*1690*/  VOTE.ANY R21, PT, !P0 ;  /* 0x0000000000157806 */ /* 0x000fe200040e0100 */
[----:B------:R-:W-:-:S03]  /*16a0*/  VIADD R40, R40, 0xffffffe0 ;  /* 0xffffffe028287836 */ /* 0x000fc60000000000 */
[----:B------:R-:W-:-:S05]  /*16b0*/  LOP3.LUT R21, R21, 0x80000000, R30, 0xec, !PT ;  /* 0x8000000015157812 */ /* 0x000fca00078eec1e */
        /* <DEDUP_REMOVED lines=25> */
.L_x_154:
[----:B------:R-:W-:Y:S05]  /*1850*/  @P0 BRA `(.L_x_109) ;  /* 0xfffffff800e00947 */ /* 0x000fea000383ffff */
.L_x_103:
        /* <DEDUP_REMOVED lines=8> */
[----:B0-----:R-:W-:-:S05]  /*18e0*/  @!P1 LEA R3, R16, R3, 0x18 ;  /* 0x0000000310039211 */ /* 0x001fca00078ec0ff */
[----:B------:R1:W-:Y:S04]  /*18f0*/  @!P1 STS [R3+0x8], R31 ;  /* 0x0000081f03009388 */ /* 0x0003e80000000800 */
[----:B------:R1:W-:Y:S01]  /*1900*/  @!P1 STS [R3+0x4], R46 ;  /* 0x0000042e03009388 */ /* 0x0003e20000000800 */
[----:B--2---:R-:W-:Y:S01]  /*1910*/  @!P0 LEA R17, R20, R17, 0x18 ;  /* 0x0000001114118211 */ /* 0x004fe200078ec0ff */
[----:B------:R-:W-:Y:S02]  /*1920*/  IMAD.MOV.U32 R20, RZ, RZ, R23 ;  /* 0x000000ffff147224 */ /* 0x000fe400078e0017 */
[----:B------:R-:W-:Y:S02]  /*1930*/  @!P0 IMAD.MOV.U32 R20, RZ, RZ, R46 ;  /* 0x000000ffff148224 */ /* 0x000fe400078e002e */
[----:B------:R1:W-:Y:S05]  /*1940*/  @!P0 STS [R17+0x4c], R46 ;  /* 0x00004c2e11008388 */ /* 0x0003ea0000000800 */
.L_x_97:
[----:B------:R-:W-:Y:S05]  /*1950*/  WARPSYNC.ALL ;  /* 0x0000000000007948 */ /* 0x000fea0003800000 */
[----:B------:R-:W0:Y:S08]  /*1960*/  S2UR UR6, SR_CgaCtaId ;  /* 0x00000000000679c3 */ /* 0x000e300000008800 */
[----:B------:R-:W-:Y:S06]  /*1970*/  BAR.SYNC.DEFER_BLOCKING 0x0 ;  /* 0x0000000000007b1d */ /* 0x000fec0000010000 */
[----:B------:R-:W-:Y:S01]  /*1980*/  UMOV UR5, 0x400 ;  /* 0x0000040000057882 */ /* 0x000fe20000000000 */
[----:B------:R-:W2:Y:S01]  /*1990*/  S2R R16, SR_TID.X ;  /* 0x0000000000107919 */ /* 0x000ea20000002100 */
[----:B0-----:R-:W-:-:S09]  /*19a0*/  ULEA UR5, UR6, UR5, 0x18 ;  /* 0x0000000506057291 */ /* 0x001fd2000f8ec0ff */
[----:B-1----:R-:W0:Y:S01]  /*19b0*/  LDS R3, [UR5+0x4c] ;  /* 0x00004c05ff037984 */ /* 0x002e220008000800 */
[----:B--2---:R-:W-:-:S04]  /*19c0*/  ISETP.NE.AND P0, PT, R16, RZ, PT ;  /* 0x000000ff1000720c */ /* 0x004fc80003f05270 */
[----:B0-----:R-:W-:-:S05]  /*19d0*/  SEL R3, R3, RZ, P0 ;  /* 0x000000ff03037207 */ /* 0x001fca0000000000 */
[----:B------:R-:W-:-:S07]  /*19e0*/  IMAD.IADD R44, R3, 0x1, R20 ;  /* 0x00000001032c7824 */ /* 0x000fce00078e0214 */
.L_x_96:
[----:B------:R-:W-:Y:S05]  /*19f0*/  BSYNC.RECONVERGENT B0 ;  /* 0x0000000000007941 */ /* 0x000fea0003800200 */
.L_x_94:
[----:B------:R-:W-:Y:S01]  /*1a00*/  IMAD.IADD R45, R36, 0x1, R44 ;  /* 0x00000001242d7824 */ /* 0x000fe200078e022c */
[----:B------:R-:W1:Y:S01]  /*1a10*/  S2R R3, SR_TID.X ;  /* 0x0000000000037919 */ /* 0x000e620000002100 */
[----:B------:R-:W2:Y:S01]  /*1a20*/  S2UR UR6, SR_CgaCtaId ;  /* 0x00000000000679c3 */ /* 0x000ea20000008800 */
[----:B------:R-:W-:Y:S01]  /*1a30*/  UMOV UR5, 0x400 ;  /* 0x0000040000057882 */ /* 0x000fe20000000000 */
[----:B0-----:R-:W-:Y:S01]  /*1a40*/  IMAD.IADD R16, R37, 0x1, R45 ;  /* 0x0000000125107824 */ /* 0x001fe200078e022d */
[----:B------:R-:W0:Y:S03]  /*1a50*/  S2R R24, SR_LANEID ;  /* 0x0000000000187919 */ /* 0x000e260000000000 */
[----:B------:R-:W-:Y:S02]  /*1a60*/  IMAD.IADD R17, R34, 0x1, R16 ;  /* 0x0000000122117824 */ /* 0x000fe400078e0210 */
[----:B------:R-:W-:Y:S02]  /*1a70*/  BAR.SYNC.DEFER_BLOCKING 0x0 ;  /* 0x0000000000007b1d */ /* 0x000fe40000010000 */
[----:B------:R-:W-:-:S04]  /*1a80*/  IMAD.IADD R22, R35, 0x1, R17 ;  /* 0x0000000123167824 */ /* 0x000fc800078e0211 */
[----:B------:R-:W-:-:S04]  /*1a90*/  IMAD.IADD R23, R32, 0x1, R22 ;  /* 0x0000000120177824 */ /* 0x000fc800078e0216 */
[----:B------:R-:W-:-:S04]  /*1aa0*/  IMAD.IADD R20, R33, 0x1, R23 ;  /* 0x0000000121147824 */ /* 0x000fc800078e0217 */
[----:B------:R-:W-:Y:S01]  /*1ab0*/  IMAD.IADD R21, R18, 0x1, R20 ;  /* 0x0000000112157824 */ /* 0x000fe200078e0214 */
[----:B--2---:R-:W-:-:S03]  /*1ac0*/  ULEA UR5, UR6, UR5, 0x18 ;  /* 0x0000000506057291 */ /* 0x004fc6000f8ec0ff */
[----:B------:R-:W-:Y:S01]  /*1ad0*/  IMAD.IADD R18, R19, 0x1, R21 ;  /* 0x0000000113127824 */ /* 0x000fe200078e0215 */
[----:B------:R-:W2:Y:S03]  /*1ae0*/  LDCU.64 UR6, c[0x0][0x388] ;  /* 0x00007100ff0677ac */ /* 0x000ea60008000a00 */
[----:B------:R-:W-:Y:S01]  /*1af0*/  IMAD.IADD R19, R14, 0x1, R18 ;  /* 0x000000010e137824 */ /* 0x000fe200078e0212 */
[----:B-1----:R-:W-:-:S03]  /*1b00*/  SHF.R.U32.HI R3, RZ, 0x5, R3 ;  /* 0x00000005ff037819 */ /* 0x002fc60000011603 */
[----:B------:R-:W-:Y:S02]  /*1b10*/  IMAD.IADD R14, R15, 0x1, R19 ;  /* 0x000000010f0e7824 */ /* 0x000fe400078e0213 */
[----:B0-----:R-:W-:Y:S02]  /*1b20*/  IMAD R3, R3, 0x2c0, R24 ;  /* 0x000002c003037824 */ /* 0x001fe400078e0218 */
[----:B------:R-:W-:-:S03]  /*1b30*/  IMAD.IADD R15, R12, 0x1, R14 ;  /* 0x000000010c0f7824 */ /* 0x000fc600078e020e */
[----:B------:R-:W-:Y:S01]  /*1b40*/  LEA R49, R3, UR5, 0x2 ;  /* 0x0000000503317c11 */ /* 0x000fe2000f8e10ff */
[----:B------:R-:W-:Y:S01]  /*1b50*/  IMAD.IADD R12, R13, 0x1, R15 ;  /* 0x000000010d0c7824 */ /* 0x000fe200078e020f */
[----:B--2---:R-:W-:-:S03]  /*1b60*/  IADD3 R38, P0, PT, R38, UR6, RZ ;  /* 0x0000000626267c10 */ /* 0x004fc6000ff1e0ff */
[----:B------:R-:W-:Y:S02]  /*1b70*/  IMAD.IADD R13, R10, 0x1, R12 ;  /* 0x000000010a0d7824 */ /* 0x000fe400078e020c */
[----:B------:R-:W-:Y:S01]  /*1b80*/  IMAD R24, R24, 0x54, R49 ;  /* 0x0000005418187824 */ /* 0x000fe200078e0231 */
[----:B------:R-:W-:Y:S01]  /*1b90*/  IADD3.X R39, PT, PT, R0, UR7, RZ, P0, !PT ;  /* 0x0000000700277c10 */ /* 0x000fe200087fe4ff */
[----:B------:R-:W-:-:S03]  /*1ba0*/  IMAD.IADD R10, R11, 0x1, R13 ;  /* 0x000000010b0a7824 */ /* 0x000fc600078e020d */
[----:B------:R-:W-:Y:S01]  /*1bb0*/  STS.64 [R24], R44 ;  /* 0x0000002c18007388 */ /* 0x000fe20000000a00 */
[----:B------:R-:W-:-:S03]  /*1bc0*/  IMAD.IADD R11, R8, 0x1, R10 ;  /* 0x00000001080b7824 */ /* 0x000fc600078e020a */
[----:B------:R-:W-:Y:S01]  /*1bd0*/  STS.64 [R24+0x8], R16 ;  /* 0x0000081018007388 */ /* 0x000fe20000000a00 */
        /* <DEDUP_REMOVED lines=11> */
[----:B------:R-:W-:Y:S04]  /*1c90*/  STS.64 [R24+0x38], R10 ;  /* 0x0000380a18007388 */ /* 0x000fe80000000a00 */
[----:B------:R-:W-:Y:S04]  /*1ca0*/  STS.64 [R24+0x40], R8 ;  /* 0x0000400818007388 */ /* 0x000fe80000000a00 */
[----:B------:R-:W-:Y:S04]  /*1cb0*/  STS.64 [R24+0x48], R6 ;  /* 0x0000480618007388 */ /* 0x000fe80000000a00 */
[----:B------:R-:W-:Y:S01]  /*1cc0*/  STS.64 [R24+0x50], R4 ;  /* 0x0000500418007388 */ /* 0x000fe20000000a00 */
[----:B------:R-:W-:-:S03]  /*1cd0*/  NOP ;  /* 0x0000000000007918 */ /* 0x000fc60000000000 */
[----:B------:R-:W0:Y:S04]  /*1ce0*/  LDS R3, [R49] ;  /* 0x0000000031037984 */ /* 0x000e280000000800 */
[----:B------:R-:W1:Y:S04]  /*1cf0*/  LDS R17, [R49+0x80] ;  /* 0x0000800031117984 */ /* 0x000e680000000800 */
        /* <DEDUP_REMOVED lines=43> */
.L_x_93:
[----:B------:R-:W-:-:S13]  /*1fb0*/  ISETP.NE.AND P0, PT, R0, RZ, PT ;  /* 0x000000ff0000720c */ /* 0x000fda0003f05270 */
[----:B------:R-:W-:Y:S05]  /*1fc0*/  @!P0 EXIT ;  /* 0x000000000000894d */ /* 0x000fea0003800000 */
[----:B------:R-:W0:Y:S02]  /*1fd0*/  LDC.64 R4, c[0x0][0x380] ;  /* 0x0000e000ff047b82 */ /* 0x000e240000000a00 */
[----:B0-----:R-:W-:-:S05]  /*1fe0*/  IMAD.WIDE.U32 R4, R7, 0x4, R4 ;  /* 0x0000000407047825 */ /* 0x001fca00078e0004 */
[----:B------:R0:W2:Y:S01]  /*1ff0*/  LDG.E R6, desc[UR8][R4.64] ;  /* 0x0000000804067981 */ /* 0x0000a2000c1e1900 */
[----:B------:R-:W3:Y:S02]  /*2000*/  S2R R2, SR_TID.X ;  /* 0x0000000000027919 */ /* 0x000ee40000002100 */
[C---:B---3--:R-:W-:Y:S02]  /*2010*/  LOP3.LUT R3, R2.reuse, 0x1f, RZ, 0xc0, !PT ;  /* 0x0000001f02037812 */ /* 0x048fe400078ec0ff */
[----:B------:R-:W-:-:S05]  /*2020*/  LOP3.LUT R8, R2, 0x3e0, RZ, 0xc0, !PT ;  /* 0x000003e002087812 */ /* 0x000fca00078ec0ff */
[----:B------:R-:W-:-:S04]  /*2030*/  IMAD R3, R8, 0x16, R3 ;  /* 0x0000001608037824 */ /* 0x000fc800078e0203 */
[C---:B------:R-:W-:Y:S01]  /*2040*/  VIADD R7, R3.reuse, 0x20 ;  /* 0x0000002003077836 */ /* 0x040fe20000000000 */
[C---:B------:R-:W-:Y:S01]  /*2050*/  ISETP.GE.U32.AND P6, PT, R3.reuse, R0, PT ;  /* 0x000000000300720c */ /* 0x040fe20003fc6070 */
[C---:B------:R-:W-:Y:S01]  /*2060*/  VIADD R9, R3.reuse, 0x40 ;  /* 0x0000004003097836 */ /* 0x040fe20000000000 */
[C---:B0-----:R-:W-:Y:S01]  /*2070*/  LEA R4, P1, R3.reuse, R4, 0x2 ;  /* 0x0000000403047211 */ /* 0x041fe200078210ff */
[----:B------:R-:W-:Y:S01]  /*2080*/  VIADD R11, R3, 0x60 ;  /* 0x00000060030b7836 */ /* 0x000fe20000000000 */
[-C--:B------:R-:W-:Y:S01]  /*2090*/  ISETP.GE.U32.AND P5, PT, R7, R0.reuse, PT ;  /* 0x000000000700720c */ /* 0x080fe20003fa6070 */
[----:B------:R-:W-:Y:S01]  /*20a0*/  VIADD R7, R3, 0x80 ;  /* 0x0000008003077836 */ /* 0x000fe20000000000 */
[-C--:B------:R-:W-:Y:S01]  /*20b0*/  ISETP.GE.U32.AND P0, PT, R9, R0.reuse, PT ;  /* 0x000000000900720c */ /* 0x080fe20003f06070 */
[----:B------:R-:W-:Y:S01]  /*20c0*/  IMAD.X R5, RZ, RZ, R5, P1 ;  /* 0x000000ffff057224 */ /* 0x000fe200008e0605 */
[-C--:B------:R-:W-:Y:S01]  /*20d0*/  ISETP.GE.U32.AND P4, PT, R11, R0.reuse, PT ;  /* 0x000000000b00720c */ /* 0x080fe20003f86070 */
[----:B------:R-:W-:Y:S01]  /*20e0*/  VIADD R9, R3, 0xa0 ;  /* 0x000000a003097836 */ /* 0x000fe20000000000 */
[----:B------:R-:W-:Y:S01]  /*20f0*/  ISETP.GE.U32.AND P3, PT, R7, R0, PT ;  /* 0x000000000700720c */ /* 0x000fe20003f66070 */
[----:B------:R-:W-:-:S03]  /*2100*/  VIADD R7, R3, 0xc0 ;  /* 0x000000c003077836 */ /* 0x000fc60000000000 */
[-C--:B------:R-:W-:Y:S01]  /*2110*/  ISETP.GE.U32.AND P2, PT, R9, R0.reuse, PT ;  /* 0x000000000900720c */ /* 0x080fe20003f46070 */
[----:B------:R-:W-:Y:S01]  /*2120*/  VIADD R9, R3, 0x100 ;  /* 0x0000010003097836 */ /* 0x000fe20000000000 */
[-C--:B------:R-:W-:Y:S01]  /*2130*/  ISETP.GE.U32.AND P1, PT, R7, R0.reuse, PT ;  /* 0x000000000700720c */ /* 0x080fe20003f26070 */
[C---:B------:R-:W-:Y:S02]  /*2140*/  VIADD R7, R3.reuse, 0xe0 ;  /* 0x000000e003077836 */ /* 0x040fe40000000000 */
[----:B------:R-:W-:Y:S02]  /*2150*/  VIADD R39, R3, 0x2a0 ;  /* 0x000002a003277836 */ /* 0x000fe40000000000 */
[----:B--2---:R-:W-:Y:S02]  /*2160*/  IMAD.MOV.U32 R16, RZ, RZ, R6 ;  /* 0x000000ffff107224 */ /* 0x004fe400078e0006 */
[----:B------:R-:W2:Y:S01]  /*2170*/  @!P6 LDG.E R6, desc[UR8][R4.64] ;  /* 0x000000080406e981 */ /* 0x000ea2000c1e1900 */
[----:B------:R-:W-:Y:S01]  /*2180*/  ISETP.GE.U32.AND P6, PT, R7, R0, PT ;  /* 0x000000000700720c */ /* 0x000fe20003fc6070 */
[----:B------:R-:W-:-:S02]  /*2190*/  IMAD.MOV.U32 R10, RZ, RZ, R16 ;  /* 0x000000ffff0a7224 */ /* 0x000fc400078e0010 */
[----:B------:R-:W-:Y:S02]  /*21a0*/  VIADD R7, R3, 0x120 ;  /* 0x0000012003077836 */ /* 0x000fe40000000000 */
[--C-:B------:R-:W-:Y:S02]  /*21b0*/  IMAD.MOV.U32 R12, RZ, RZ, R16.reuse ;  /* 0x000000ffff0c7224 */ /* 0x100fe400078e0010 */
[----:B------:R-:W3:Y:S01]  /*21c0*/  @!P0 LDG.E R10, desc[UR8][R4.64+0x100] ;  /* 0x00010008040a8981 */ /* 0x000ee2000c1e1900 */
[-C--:B------:R-:W-:Y:S01]  /*21d0*/  ISETP.GE.U32.AND P0, PT, R7, R0.reuse, PT ;  /* 0x000000000700720c */ /* 0x080fe20003f06070 */
[----:B------:R-:W-:Y:S02]  /*21e0*/  VIADD R7, R3, 0x140 ;  /* 0x0000014003077836 */ /* 0x000fe40000000000 */
[--C-:B------:R-:W-:Y:S01]  /*21f0*/  IMAD.MOV.U32 R8, RZ, RZ, R16.reuse ;  /* 0x000000ffff087224 */ /* 0x100fe200078e0010 */
[----:B------:R-:W4:Y:S01]  /*2200*/  @!P4 LDG.E R12, desc[UR8][R4.64+0x180] ;  /* 0x00018008040cc981 */ /* 0x000f22000c1e1900 */
[----:B------:R-:W-:Y:S01]  /*2210*/  IMAD.MOV.U32 R18, RZ, RZ, R16 ;  /* 0x000000ffff127224 */ /* 0x000fe200078e0010 */
[----:B------:R-:W-:Y:S01]  /*2220*/  ISETP.GE.U32.AND P4, PT, R7, R0, PT ;  /* 0x000000000700720c */ /* 0x000fe20003f86070 */
[----:B------:R-:W-:-:S02]  /*2230*/  VIADD R7, R3, 0x180 ;  /* 0x0000018003077836 */ /* 0x000fc40000000000 */
[----:B------:R-:W4:Y:S01]  /*2240*/  @!P5 LDG.E R8, desc[UR8][R4.64+0x80] ;  /* 0x000080080408d981 */ /* 0x000f22000c1e1900 */
[-C--:B------:R-:W-:Y:S01]  /*2250*/  ISETP.GE.U32.AND P5, PT, R9, R0.reuse, PT ;  /* 0x000000000900720c */ /* 0x080fe20003fa6070 */
[--C-:B------:R-:W-:Y:S02]  /*2260*/  IMAD.MOV.U32 R20, RZ, RZ, R16.reuse ;  /* 0x000000ffff147224 */ /* 0x100fe400078e0010 */
[----:B------:R-:W4:Y:S01]  /*2270*/  @!P2 LDG.E R18, desc[UR8][R4.64+0x280] ;  /* 0x000280080412a981 */ /* 0x000f22000c1e1900 */
[-C--:B------:R-:W-:Y:S01]  /*2280*/  ISETP.GE.U32.AND P2, PT, R7, R0.reuse, PT ;  /* 0x000000000700720c */ /* 0x080fe20003f46070 */
[C---:B------:R-:W-:Y:S02]  /*2290*/  VIADD R7, R3.reuse, 0x1a0 ;  /* 0x000001a003077836 */ /* 0x040fe40000000000 */
[--C-:B------:R-:W-:Y:S01]  /*22a0*/  IMAD.MOV.U32 R14, RZ, RZ, R16.reuse ;  /* 0x000000ffff0e7224 */ /* 0x100fe200078e0010 */
[----:B------:R-:W4:Y:S01]  /*22b0*/  @!P1 LDG.E R20, desc[UR8][R4.64+0x300] ;  /* 0x0003000804149981 */ /* 0x000f22000c1e1900 */
[----:B------:R-:W-:Y:S01]  /*22c0*/  VIADD R9, R3, 0x160 ;  /* 0x0000016003097836 */ /* 0x000fe20000000000 */
[----:B------:R-:W-:Y:S01]  /*22d0*/  ISETP.GE.U32.AND P1, PT, R7, R0, PT ;  /* 0x000000000700720c */ /* 0x000fe20003f26070 */
[----:B------:R-:W-:-:S02]  /*22e0*/  IMAD.MOV.U32 R24, RZ, RZ, R16 ;  /* 0x000000ffff187224 */ /* 0x000fc400078e0010 */
[----:B------:R-:W-:Y:S01]  /*22f0*/  VIADD R7, R3, 0x1e0 ;  /* 0x000001e003077836 */ /* 0x000fe20000000000 */
[----:B------:R-:W4:Y:S01]  /*2300*/  @!P3 LDG.E R14, desc[UR8][R4.64+0x200] ;  /* 0x00020008040eb981 */ /* 0x000f22000c1e1900 */
[--C-:B------:R-:W-:Y:S01]  /*2310*/  IMAD.MOV.U32 R22, RZ, RZ, R16.reuse ;  /* 0x000000ffff167224 */ /* 0x100fe200078e0010 */
[-C--:B------:R-:W-:Y:S01]  /*2320*/  ISETP.GE.U32.AND P3, PT, R9, R0.reuse, PT ;  /* 0x000000000900720c */ /* 0x080fe20003f66070 */
[----:B------:R-:W-:Y:S01]  /*2330*/  VIADD R9, R3, 0x1c0 ;  /* 0x000001c003097836 */ /* 0x000fe20000000000 */
[----:B------:R-:W4:Y:S01]  /*2340*/  @!P5 LDG.E R24, desc[UR8][R4.64+0x400] ;  /* 0x000400080418d981 */ /* 0x000f22000c1e1900 */
[--C-:B------:R-:W-:Y:S01]  /*2350*/  IMAD.MOV.U32 R26, RZ, RZ, R16.reuse ;  /* 0x000000ffff1a7224 */ /* 0x100fe200078e0010 */
[-C--:B------:R-:W-:Y:S01]  /*2360*/  ISETP.GE.U32.AND P5, PT, R7, R0.reuse, PT ;  /* 0x000000000700720c */ /* 0x080fe20003fa6070 */
[----:B------:R-:W-:Y:S01]  /*2370*/  VIADD R7, R3, 0x200 ;  /* 0x0000020003077836 */ /* 0x000fe20000000000 */
[----:B------:R-:W4:Y:S01]  /*2380*/  @!P6 LDG.E R22, desc[UR8][R4.64+0x380] ;  /* 0x000380080416e981 */ /* 0x000f22000c1e1900 */
[----:B------:R-:W-:Y:S01]  /*2390*/  ISETP.GE.U32.AND P6, PT, R9, R0, PT ;  /* 0x000000000900720c */ /* 0x000fe20003fc6070 */
[----:B------:R-:W-:-:S02]  /*23a0*/  IMAD.MOV.U32 R28, RZ, RZ, R16 ;  /* 0x000000ffff1c7224 */ /* 0x000fc400078e0010 */
[--C-:B------:R-:W-:Y:S01]  /*23b0*/  IMAD.MOV.U32 R30, RZ, RZ, R16.reuse ;  /* 0x000000ffff1e7224 */ /* 0x100fe200078e0010 */
[----:B------:R-:W4:Y:S01]  /*23c0*/  @!P0 LDG.E R26, desc[UR8][R4.64+0x480] ;  /* 0x00048008041a8981 */ /* 0x000f22000c1e1900 */
[-C--:B------:R-:W-:Y:S01]  /*23d0*/  ISETP.GE.U32.AND P0, PT, R7, R0.reuse, PT ;  /* 0x000000000700720c */ /* 0x080fe20003f06070 */
[C---:B------:R-:W-:Y:S02]  /*23e0*/  VIADD R9, R3.reuse, 0x220 ;  /* 0x0000022003097836 */ /* 0x040fe40000000000 */
[----:B------:R-:W-:Y:S01]  /*23f0*/  VIADD R7, R3, 0x240 ;  /* 0x0000024003077836 */ /* 0x000fe20000000000 */
[----:B------:R-:W4:Y:S01]  /*2400*/  @!P4 LDG.E R28, desc[UR8][R4.64+0x500] ;  /* 0x00050008041cc981 */ /* 0x000f22000c1e1900 */
[--C-:B------:R-:W-:Y:S01]  /*2410*/  IMAD.MOV.U32 R32, RZ, RZ, R16.reuse ;  /* 0x000000ffff207224 */ /* 0x100fe200078e0010 */
[-C--:B------:R-:W-:Y:S01]  /*2420*/  ISETP.GE.U32.AND P4, PT, R9, R0.reuse, PT ;  /* 0x000000000900720c */ /* 0x080fe20003f86070 */
[--C-:B------:R-:W-:Y:S01]  /*2430*/  IMAD.MOV.U32 R34, RZ, RZ, R16.reuse ;  /* 0x000000ffff227224 */ /* 0x100fe200078e0010 */
[----:B------:R-:W4:Y:S01]  /*2440*/  @!P3 LDG.E R30, desc[UR8][R4.64+0x580] ;  /* 0x00058008041eb981 */ /* 0x000f22000c1e1900 */
[----:B------:R-:W-:Y:S01]  /*2450*/  IMAD.MOV.U32 R36, RZ, RZ, R16 ;  /* 0x000000ffff247224 */ /* 0x000fe200078e0010 */
[----:B------:R-:W-:Y:S01]  /*2460*/  ISETP.GE.U32.AND P3, PT, R7, R0, PT ;  /* 0x000000000700720c */ /* 0x000fe20003f66070 */
[C---:B------:R-:W-:Y:S01]  /*2470*/  VIADD R7, R3.reuse, 0x260 ;  /* 0x0000026003077836 */ /* 0x040fe20000000000 */
[----:B------:R-:W4:Y:S01]  /*2480*/  @!P2 LDG.E R32, desc[UR8][R4.64+0x600] ;  /* 0x000600080420a981 */ /* 0x000f22000c1e1900 */
[----:B------:R-:W-:-:S03]  /*2490*/  VIADD R9, R3, 0x280 ;  /* 0x0000028003097836 */ /* 0x000fc60000000000 */
[----:B------:R-:W4:Y:S01]  /*24a0*/  @!P1 LDG.E R34, desc[UR8][R4.64+0x680] ;  /* 0x0006800804229981 */ /* 0x000f22000c1e1900 */
[-C--:B------:R-:W-:Y:S02]  /*24b0*/  ISETP.GE.U32.AND P2, PT, R7, R0.reuse, PT ;  /* 0x000000000700720c */ /* 0x080fe40003f46070 */
[-C--:B------:R-:W-:Y:S01]  /*24c0*/  ISETP.GE.U32.AND P1, PT, R9, R0.reuse, PT ;  /* 0x000000000900720c */ /* 0x080fe20003f26070 */
[----:B------:R-:W4:Y:S01]  /*24d0*/  @!P6 LDG.E R36, desc[UR8][R4.64+0x700] ;  /* 0x000700080424e981 */ /* 0x000f22000c1e1900 */
[----:B------:R-:W-:Y:S01]  /*24e0*/  ISETP.GE.U32.AND P6, PT, R39, R0, PT ;  /* 0x000000002700720c */ /* 0x000fe20003fc6070 */
[--C-:B------:R-:W-:Y:S02]  /*24f0*/  IMAD.MOV.U32 R46, RZ, RZ, R16.reuse ;  /* 0x000000ffff2e7224 */ /* 0x100fe400078e0010 */
[--C-:B------:R-:W-:Y:S02]  /*2500*/  IMAD.MOV.U32 R48, RZ, RZ, R16.reuse ;  /* 0x000000ffff307224 */ /* 0x100fe400078e0010 */
[----:B------:R-:W-:-:S02]  /*2510*/  IMAD.MOV.U32 R50, RZ, RZ, R16 ;  /* 0x000000ffff327224 */ /* 0x000fc400078e0010 */
        /* <DEDUP_REMOVED lines=13> */
[----:B------:R-:W-:Y:S01]  /*25f0*/  UMOV UR4, 0x400 ;  /* 0x0000040000047882 */ /* 0x000fe20000000000 */
[----:B------:R-:W-:Y:S01]  /*2600*/  ISETP.NE.AND P0, PT, R42, RZ, PT ;  /* 0x000000ff2a00720c */ /* 0x000fe20003f05270 */
[----:B-1----:R-:W-:-:S02]  /*2610*/  ULEA UR4, UR5, UR4, 0x18 ;  /* 0x0000000405047291 */ /* 0x002fc4000f8ec0ff */
[----:B0-----:R-:W-:-:S05]  /*2620*/  IMAD R41, R43, 0x2c0, R38 ;  /* 0x000002c02b297824 */ /* 0x001fca00078e0226 */
        /* <DEDUP_REMOVED lines=39> */
[----:B------:R-:W-:Y:S02]  /*28a0*/  ISETP.NE.AND P1, PT, R38, 0x1f, PT ;  /* 0x0000001f2600780c */ /* 0x000fe40003f25270 */
[----:B---3--:R-:W-:Y:S02]  /*28b0*/  IADD3 R16, PT, PT, R8, R7, R16 ;  /* 0x0000000708107210 */ /* 0x008fe40007ffe010 */
[----:B------:R-:W-:Y:S02]  /*28c0*/  ISETP.NE.AND P2, PT, R43, 0xb, PT ;  /* 0x0000000b2b00780c */ /* 0x000fe40003f45270 */
        /* <DEDUP_REMOVED lines=52> */
[----:B------:R-:W-:Y:S02]  /*2c10*/  ISETP.NE.AND P1, PT, R38, RZ, PT ;  /* 0x000000ff2600720c */ /* 0x000fe40003f25270 */
[----:B------:R-:W-:Y:S01]  /*2c20*/  SEL R16, R25, R16, !P0 ;  /* 0x0000001019107207 */ /* 0x000fe20004000000 */
[----:B------:R-:W-:Y:S01]  /*2c30*/  @!P2 IMAD.IADD R16, R26, 0x1, R25 ;  /* 0x000000011a10a824 */ /* 0x000fe200078e0219 */
[----:B------:R-:W-:-:S02]  /*2c40*/  ISETP.GE.U32.AND P0, PT, R2, 0x20, PT ;  /* 0x000000200200780c */ /* 0x000fc40003f06070 */
[----:B------:R-:W-:Y:S02]  /*2c50*/  SEL R37, R37, RZ, P1 ;  /* 0x000000ff25257207 */ /* 0x000fe40000800000 */
[----:B------:R-:W-:-:S04]  /*2c60*/  SEL R17, R16, RZ, P0 ;  /* 0x000000ff10117207 */ /* 0x000fc80000000000 */
[----:B-----5:R-:W-:Y:S01]  /*2c70*/  IADD3 R44, PT, PT, R17, R37, R44 ;  /* 0x00000025112c7210 */ /* 0x020fe20007ffe02c */
[----:B------:R-:W-:Y:S06]  /*2c80*/  BRA `(.L_x_111) ;  /* 0x0000000c00e87947 */ /* 0x000fec0003800000 */
.L_x_110:
[----:B0-2---:R-:W-:Y:S02]  /*2c90*/  IADD3 R16, PT, PT, R6, R5, R4 ;  /* 0x0000000506107210 */ /* 0x005fe40007ffe004 */
[----:B------:R-:W-:Y:S02]  /*2ca0*/  ISETP.NE.AND P1, PT, R38, 0x1f, PT ;  /* 0x0000001f2600780c */ /* 0x000fe40003f25270 */
        /* <DEDUP_REMOVED lines=52> */
[----:B------:R-:W-:Y:S01]  /*2ff0*/  SEL R16, R23, R16, !P0 ;  /* 0x0000001017107207 */ /* 0x000fe20004000000 */
[----:B------:R-:W-:Y:S01]  /*3000*/  IMAD.IADD R23, R44, 0x1, -R37 ;  /* 0x000000012c177824 */ /* 0x000fe200078e0a25 */
[C---:B------:R-:W-:Y:S02]  /*3010*/  ISETP.NE.AND P0, PT, R43.reuse, 0xa, PT ;  /* 0x0000000a2b00780c */ /* 0x040fe40003f05270 */
[----:B------:R-:W-:Y:S02]  /*3020*/  SEL R16, R24, R16, !P1 ;  /* 0x0000001018107207 */ /* 0x000fe40004800000 */
[----:B------:R-:W-:Y:S02]  /*3030*/  ISETP.NE.AND P1, PT, R43, 0xb, PT ;  /* 0x0000000b2b00780c */ /* 0x000fe40003f25270 */
[----:B------:R-:W-:Y:S02]  /*3040*/  SEL R16, R25, R16, !P0 ;  /* 0x0000001019107207 */ /* 0x000fe40004000000 */
[----:B------:R-:W-:-:S02]  /*3050*/  ISETP.GT.U32.AND P0, PT, R2, 0x1f, PT ;  /* 0x0000001f0200780c */ /* 0x000fc40003f04070 */
[----:B------:R-:W-:Y:S02]  /*3060*/  SEL R17, R23, RZ, P2 ;  /* 0x000000ff17117207 */ /* 0x000fe40001000000 */
        /* <DEDUP_REMOVED lines=20> */
.L_x_157:
[----:B------:R-:W-:Y:S05]  /*31b0*/  @!P0 BRA `(.L_x_114) ;  /* 0x0000000000748947 */ /* 0x000fea0003800000 */
[----:B------:R-:W-:-:S07]  /*31c0*/  IMAD.MOV.U32 R20, RZ, RZ, 0x3b8 ;  /* 0x000003b8ff147424 */ /* 0x000fce00078e00ff */
.L_x_116:
        /* <DEDUP_REMOVED lines=27> */
.L_x_160:
[----:B------:R-:W-:Y:S05]  /*3380*/  @P0 BRA `(.L_x_116) ;  /* 0xfffffffc00900947 */ /* 0x000fea000383ffff */
.L_x_114:
[----:B------:R-:W-:Y:S01]  /*3390*/  UMOV UR5, 0xffffffff ;  /* 0xffffffff00057882 */ /* 0x000fe20000000000 */
[----:B------:R-:W-:Y:S02]  /*33a0*/  ISETP.NE.AND P0, PT, R18, 0x65, PT ;  /* 0x000000651200780c */ /* 0x000fe40003f05270 */
[----:B------:R-:W-:Y:S11]  /*33b0*/  BRA.DIV UR5, `(.L_x_117) ;  /* 0x0000001e05047947 */ /* 0x000ff6000b800000 */
[----:B------:R-:W0:Y:S01]  /*33c0*/  S2R R26, SR_GEMASK ;  /* 0x00000000001a7919 */ /* 0x000e220000003c00 */
[----:B------:R-:W-:Y:S01]  /*33d0*/  VOTE.ANY R21, PT, !P0 ;  /* 0x0000000000157806 */ /* 0x000fe200040e0100 */
[----:B------:R-:W-:-:S03]  /*33e0*/  VIADD R17, R38, 0x2 ;  /* 0x0000000226117836 */ /* 0x000fc60000000000 */
[----:B0-----:R-:W-:-:S05]  /*33f0*/  LOP3.LUT R21, R21, 0x80000000, R26, 0xec, !PT ;  /* 0x8000000015157812 */ /* 0x001fca00078eec1a */
[----:B------:R-:W-:-:S05]  /*3400*/  VIADD R16, R21, 0xffffffff ;  /* 0xffffffff15107836 */ /* 0x000fca0000000000 */
[----:B------:R-:W-:Y:S01]  /*3410*/  LOP3.LUT R16, R21, R16, RZ, 0xc, !PT ;  /* 0x0000001015107212 */ /* 0x000fe200078e0cff */
[----:B------:R-:W-:-:S03]  /*3420*/  VIADD R21, R38, 0x10 ;  /* 0x0000001026157836 */ /* 0x000fc60000000000 */
[----:B------:R-:W0:Y:S02]  /*3430*/  POPC R20, R16 ;  /* 0x0000001000147309 */ /* 0x000e240000000000 */
[----:B0-----:R-:W0:Y:S01]  /*3440*/  SHFL.DOWN PT, R22, R19, 0x1, R20 ;  /* 0x0820000013167989 */ /* 0x001e2200000e0014 */
[-C--:B------:R-:W-:Y:S02]  /*3450*/  ISETP.GE.AND P0, PT, R38, R20.reuse, PT ;  /* 0x000000142600720c */ /* 0x080fe40003f06270 */
[-C--:B------:R-:W-:Y:S02]  /*3460*/  ISETP.GT.AND P2, PT, R21, R20.reuse, PT ;  /* 0x000000141500720c */ /* 0x080fe40003f44270 */
[----:B0-----:R-:W-:Y:S02]  /*3470*/  SEL R22, R22, RZ, !P0 ;  /* 0x000000ff16167207 */ /* 0x001fe40004000000 */
[----:B------:R-:W-:Y:S01]  /*3480*/  ISETP.GT.AND P0, PT, R17, R20, PT ;  /* 0x000000141100720c */ /* 0x000fe20003f04270 */
[----:B------:R-:W-:-:S02]  /*3490*/  VIADD R17, R38, 0x4 ;  /* 0x0000000426117836 */ /* 0x000fc40000000000 */
        /* <DEDUP_REMOVED lines=8> */
[----:B------:R-:W-:Y:S02]  /*3520*/  ISETP.GT.AND P0, PT, R17, R20, PT ;  /* 0x000000141100720c */ /* 0x000fe40003f04270 */
[----:B------:R-:W0:Y:S01]  /*3530*/  LDC.64 R16, c[0x0][0x390] ;  /* 0x0000e400ff107b82 */ /* 0x000e220000000a00 */
[----:B------:R-:W-:-:S05]  /*3540*/  IMAD.IADD R19, R45, 0x1, R22 ;  /* 0x000000012d137824 */ /* 0x000fca00078e0216 */
[----:B------:R-:W1:Y:S01]  /*3550*/  SHFL.DOWN PT, R22, R19, 0x8, R20 ;  /* 0x0900000013167989 */ /* 0x000e6200000e0014 */
[----:B0-----:R-:W-:-:S05]  /*3560*/  IADD3 R44, P3, PT, R16, 0x100, RZ ;  /* 0x00000100102c7810 */ /* 0x001fca0007f7e0ff */
[----:B------:R-:W-:Y:S01]  /*3570*/  IMAD.X R45, RZ, RZ, R17, P3 ;  /* 0x000000ffff2d7224 */ /* 0x000fe200018e0611 */
[----:B-1----:R-:W-:Y:S02]  /*3580*/  SEL R22, R22, RZ, !P0 ;  /* 0x000000ff16167207 */ /* 0x002fe40004000000 */
[----:B------:R-:W-:-:S03]  /*3590*/  ISETP.NE.AND P0, PT, R18, 0x65, PT ;  /* 0x000000651200780c */ /* 0x000fc60003f05270 */
[----:B------:R-:W-:-:S05]  /*35a0*/  IMAD.IADD R43, R19, 0x1, R22 ;  /* 0x00000001132b7824 */ /* 0x000fca00078e0216 */
[----:B------:R-:W0:Y:S05]  /*35b0*/  SHFL.DOWN PT, R22, R43, 0x10, R20 ;  /* 0x0a0000002b167989 */ /* 0x000e2a00000e0014 */
[----:B------:R-:W-:Y:S02]  /*35c0*/  VOTE.ALL P0, P0 ;  /* 0x0000000000ff7806 */ /* 0x000fe40000000000 */
[----:B0-----:R-:W-:-:S05]  /*35d0*/  SEL R22, R22, RZ, !P2 ;  /* 0x000000ff16167207 */ /* 0x001fca0005000000 */
[----:B------:R-:W-:-:S07]  /*35e0*/  IMAD.IADD R46, R43, 0x1, R22 ;  /* 0x000000012b2e7824 */ /* 0x000fce00078e0216 */
.L_x_169:
[----:B------:R-:W-:Y:S05]  /*35f0*/  @!P0 BRA `(.L_x_118) ;  /* 0x00000004002c8947 */ /* 0x000fea0003800000 */
[----:B------:R-:W-:-:S07]  /*3600*/  IMAD.MOV.U32 R43, RZ, RZ, 0x3b8 ;  /* 0x000003b8ff2b7424 */ /* 0x000fce00078e00ff */
.L_x_124:
        /* <DEDUP_REMOVED lines=8> */
.L_x_172:
[----:B------:R-:W-:Y:S05]  /*3690*/  @!P0 BRA `(.L_x_120) ;  /* 0x0000000000748947 */ /* 0x000fea0003800000 */
[----:B------:R-:W-:-:S07]  /*36a0*/  IMAD.MOV.U32 R20, RZ, RZ, R43 ;  /* 0x000000ffff147224 */ /* 0x000fce00078e002b */
.L_x_122:
        /* <DEDUP_REMOVED lines=27> */
.L_x_175:
[----:B------:R-:W-:Y:S05]  /*3860*/  @P0 BRA `(.L_x_122) ;  /* 0xfffffffc00900947 */ /* 0x000fea000383ffff */
.L_x_120:
[----:B------:R-:W-:Y:S01]  /*3870*/  UMOV UR5, 0xffffffff ;  /* 0xffffffff00057882 */ /* 0x000fe20000000000 */
[----:B------:R-:W-:Y:S02]  /*3880*/  ISETP.NE.AND P0, PT, R18, 0x65, PT ;  /* 0x000000651200780c */ /* 0x000fe40003f05270 */
[----:B------:R-:W-:Y:S11]  /*3890*/  BRA.DIV UR5, `(.L_x_123) ;  /* 0x0000001e05107947 */ /* 0x000ff6000b800000 */
[----:B------:R-:W-:Y:S01]  /*38a0*/  VOTE.ANY R21, PT, !P0 ;  /* 0x0000000000157806 */ /* 0x000fe200040e0100 */
[----:B------:R-:W-:Y:S02]  /*38b0*/  VIADD R17, R38, 0x2 ;  /* 0x0000000226117836 */ /* 0x000fe40000000000 */
[----:B------:R-:W-:Y:S01]  /*38c0*/  VIADD R37, R37, 0xffffffe0 ;  /* 0xffffffe025257836 */ /* 0x000fe20000000000 */
[----:B------:R-:W-:-:S05]  /*38d0*/  LOP3.LUT R21, R21, 0x80000000, R26, 0xec, !PT ;  /* 0x8000000015157812 */ /* 0x000fca00078eec1a */
[----:B------:R-:W-:-:S05]  /*38e0*/  VIADD R16, R21, 0xffffffff ;  /* 0xffffffff15107836 */ /* 0x000fca0000000000 */
[----:B------:R-:W-:-:S04]  /*38f0*/  LOP3.LUT R16, R21, R16, RZ, 0xc, !PT ;  /* 0x0000001015107212 */ /* 0x000fc800078e0cff */
        /* <DEDUP_REMOVED lines=16> */
[----:B------:R-:W-:-:S03]  /*3a00*/  IMAD.IADD R19, R49, 0x1, R22 ;  /* 0x0000000131137824 */ /* 0x000fc600078e0216 */
[----:B------:R-:W-:Y:S02]  /*3a10*/  ISETP.GT.AND P2, PT, R17, R20, PT ;  /* 0x000000141100720c */ /* 0x000fe40003f44270 */
        /* <DEDUP_REMOVED lines=8> */
.L_x_184:
[----:B------:R-:W-:Y:S05]  /*3aa0*/  @P0 BRA `(.L_x_124) ;  /* 0xfffffff800d80947 */ /* 0x000fea000383ffff */
.L_x_118:
        /* <DEDUP_REMOVED lines=15> */
.L_x_112:
        /* <DEDUP_REMOVED lines=9> */
.L_x_111:
[----:B------:R-:W-:Y:S01]  /*3c30*/  IMAD.IADD R45, R4, 0x1, R44 ;  /* 0x00000001042d7824 */ /* 0x000fe200078e022c */
[----:B------:R-:W-:Y:S01]  /*3c40*/  BAR.SYNC.DEFER_BLOCKING 0x0 ;  /* 0x0000000000007b1d */ /* 0x000fe20000010000 */
[----:B------:R-:W-:Y:S02]  /*3c50*/  ISETP.NE.AND P0, PT, R2, RZ, PT ;  /* 0x000000ff0200720c */ /* 0x000fe40003f05270 */
[----:B------:R-:W-:-:S05]  /*3c60*/  IMAD.IADD R4, R5, 0x1, R45 ;  /* 0x0000000105047824 */ /* 0x000fca00078e022d */
[----:B------:R-:W0:Y:S01]  /*3c70*/  S2UR UR5, SR_CTAID.X ;  /* 0x00000000000579c3 */ /* 0x000e220000002500 */
[----:B------:R-:W-:Y:S01]  /*3c80*/  IMAD.IADD R5, R6, 0x1, R4 ;  /* 0x0000000106057824 */ /* 0x000fe200078e0204 */
[----:B------:R-:W1:Y:S03]  /*3c90*/  LDCU.64 UR6, c[0x0][0x388] ;  /* 0x00007100ff0677ac */ /* 0x000e660008000a00 */
[----:B------:R-:W-:-:S04]  /*3ca0*/  IMAD.IADD R6, R7, 0x1, R5 ;  /* 0x0000000107067824 */ /* 0x000fc800078e0205 */
[----:B------:R-:W-:-:S04]  /*3cb0*/  IMAD.IADD R7, R8, 0x1, R6 ;  /* 0x0000000108077824 */ /* 0x000fc800078e0206 */
[----:B------:R-:W-:-:S04]  /*3cc0*/  IMAD.IADD R8, R9, 0x1, R7 ;  /* 0x0000000109087824 */ /* 0x000fc800078e0207 */
[----:B------:R-:W-:Y:S01]  /*3cd0*/  IMAD.IADD R9, R10, 0x1, R8 ;  /* 0x000000010a097824 */ /* 0x000fe200078e0208 */
[----:B------:R-:W-:Y:S03]  /*3ce0*/  STS.64 [R40], R44 ;  /* 0x0000002c28007388 */ /* 0x000fe60000000a00 */
[----:B------:R-:W-:Y:S01]  /*3cf0*/  IMAD.IADD R10, R11, 0x1, R9 ;  /* 0x000000010b0a7824 */ /* 0x000fe200078e0209 */
[----:B------:R2:W-:Y:S03]  /*3d00*/  STS.64 [R40+0x8], R4 ;  /* 0x0000080428007388 */ /* 0x0005e60000000a00 */
[----:B------:R-:W-:Y:S01]  /*3d10*/  IMAD.IADD R11, R12, 0x1, R10 ;  /* 0x000000010c0b7824 */ /* 0x000fe200078e020a */
[----:B------:R3:W-:Y:S03]  /*3d20*/  STS.64 [R40+0x10], R6 ;  /* 0x0000100628007388 */ /* 0x0007e60000000a00 */
[----:B------:R-:W-:Y:S01]  /*3d30*/  IMAD.IADD R12, R13, 0x1, R11 ;  /* 0x000000010d0c7824 */ /* 0x000fe200078e020b */
[----:B------:R-:W-:Y:S03]  /*3d40*/  STS.64 [R40+0x18], R8 ;  /* 0x0000180828007388 */ /* 0x000fe60000000a00 */
[----:B------:R-:W-:Y:S01]  /*3d50*/  IMAD.IADD R13, R14, 0x1, R12 ;  /* 0x000000010e0d7824 */ /* 0x000fe200078e020c */
[----:B------:R-:W-:Y:S01]  /*3d60*/  STS.64 [R40+0x20], R10 ;  /* 0x0000200a28007388 */ /* 0x000fe20000000a00 */
[----:B--2---:R-:W0:Y:S02]  /*3d70*/  LDC R4, c[0x0][0x398] ;  /* 0x0000e600ff047b82 */ /* 0x004e240000000800 */
[----:B------:R-:W-:Y:S01]  /*3d80*/  IMAD.IADD R14, R15, 0x1, R13 ;  /* 0x000000010f0e7824 */ /* 0x000fe200078e020d */
[----:B------:R2:W-:Y:S03]  /*3d90*/  STS.64 [R40+0x28], R12 ;  /* 0x0000280c28007388 */ /* 0x0005e60000000a00 */
[----:B------:R-:W-:Y:S01]  /*3da0*/  IMAD.IADD R15, R28, 0x1, R14 ;  /* 0x000000011c0f7824 */ /* 0x000fe200078e020e */
[----:B------:R-:W4:Y:S03]  /*3db0*/  S2R R5, SR_TID.X ;  /* 0x0000000000057919 */ /* 0x000f260000002100 */
[----:B------:R-:W-:Y:S01]  /*3dc0*/  IMAD.IADD R16, R29, 0x1, R15 ;  /* 0x000000011d107824 */ /* 0x000fe200078e020f */
[----:B------:R-:W-:Y:S03]  /*3dd0*/  STS.64 [R40+0x30], R14 ;  /* 0x0000300e28007388 */ /* 0x000fe60000000a00 */
[----:B------:R-:W-:Y:S01]  /*3de0*/  IMAD.IADD R17, R30, 0x1, R16 ;  /* 0x000000011e117824 */ /* 0x000fe200078e0210 */
[----:B---3--:R-:W3:Y:S03]  /*3df0*/  S2R R6, SR_TID.X ;  /* 0x0000000000067919 */ /* 0x008ee60000002100 */
[----:B------:R-:W-:Y:S01]  /*3e00*/  IMAD.IADD R18, R31, 0x1, R17 ;  /* 0x000000011f127824 */ /* 0x000fe200078e0211 */
[----:B------:R-:W-:Y:S03]  /*3e10*/  STS.64 [R40+0x38], R16 ;  /* 0x0000381028007388 */ /* 0x000fe60000000a00 */
[----:B------:R-:W-:-:S02]  /*3e20*/  IMAD.IADD R19, R32, 0x1, R18 ;  /* 0x0000000120137824 */ /* 0x000fc400078e0212 */
[----:B0-----:R-:W-:Y:S02]  /*3e30*/  VIADD R4, R4, UR5 ;  /* 0x0000000504047c36 */ /* 0x001fe40008000000 */
[----:B------:R-:W-:Y:S01]  /*3e40*/  IMAD.IADD R20, R33, 0x1, R19 ;  /* 0x0000000121147824 */ /* 0x000fe200078e0213 */
[----:B------:R-:W-:Y:S01]  /*3e50*/  STS.64 [R40+0x40], R18 ;  /* 0x0000401228007388 */ /* 0x000fe20000000a00 */
[----:B--2---:R-:W-:Y:S02]  /*3e60*/  IMAD R12, R4, 0x2100, RZ ;  /* 0x00002100040c7824 */ /* 0x004fe400078e02ff */
[----:B------:R-:W-:-:S04]  /*3e70*/  IMAD.IADD R21, R34, 0x1, R20 ;  /* 0x0000000122157824 */ /* 0x000fc800078e0214 */
[----:B------:R-:W-:Y:S01]  /*3e80*/  IMAD.IADD R22, R35, 0x1, R21 ;  /* 0x0000000123167824 */ /* 0x000fe200078e0215 */
[----:B------:R-:W-:Y:S03]  /*3e90*/  STS.64 [R40+0x48], R20 ;  /* 0x0000481428007388 */ /* 0x000fe60000000a00 */
[----:B------:R-:W-:Y:S01]  /*3ea0*/  IMAD.IADD R23, R36, 0x1, R22 ;  /* 0x0000000124177824 */ /* 0x000fe200078e0216 */
[C---:B----4-:R-:W-:Y:S02]  /*3eb0*/  LOP3.LUT R4, R5.reuse, 0x1f, RZ, 0xc0, !PT ;  /* 0x0000001f05047812 */ /* 0x050fe400078ec0ff */
[----:B------:R-:W-:Y:S02]  /*3ec0*/  LOP3.LUT R10, R5, 0x3e0, RZ, 0xc0, !PT ;  /* 0x000003e0050a7812 */ /* 0x000fe400078ec0ff */
[----:B------:R-:W-:Y:S01]  /*3ed0*/  STS.64 [R40+0x50], R22 ;  /* 0x0000501628007388 */ /* 0x000fe20000000a00 */
[----:B------:R-:W-:-:S03]  /*3ee0*/  NOP ;  /* 0x0000000000007918 */ /* 0x000fc60000000000 */
[----:B------:R-:W-:Y:S01]  /*3ef0*/  LDS R45, [R41] ;  /* 0x00000000292d7984 */ /* 0x000fe20000000800 */
[----:B---3--:R-:W-:Y:S01]  /*3f00*/  LOP3.LUT R8, R6, 0x3e0, RZ, 0xc0, !PT ;  /* 0x000003e006087812 */ /* 0x008fe200078ec0ff */
[----:B------:R-:W-:Y:S02]  /*3f10*/  IMAD R10, R10, 0x16, R4 ;  /* 0x000000160a0a7824 */ /* 0x000fe400078e0204 */
        /* <DEDUP_REMOVED lines=20> */
[----:B------:R0:W-:Y:S04]  /*4060*/  LDS R25, [R41+0xa80] ;  /* 0x000a800029197984 */ /* 0x0001e80000000800 */
[----:B------:R2:W-:Y:S01]  /*4070*/  @!P0 STS [UR4+0x8400], R0 ;  /* 0x00840000ff008988 */ /* 0x0005e20008000804 */
[----:B------:R-:W-:Y:S01]  /*4080*/  BAR.SYNC.DEFER_BLOCKING 0x0 ;  /* 0x0000000000007b1d */ /* 0x000fe20000010000 */
[----:B0-----:R-:W-:Y:S01]  /*4090*/  LOP3.LUT R41, R6, 0x1f, RZ, 0xc0, !PT ;  /* 0x0000001f06297812 */ /* 0x001fe200078ec0ff */
[----:B------:R-:W-:Y:S01]  /*40a0*/  VIADD R6, R10, 0x60 ;  /* 0x000000600a067836 */ /* 0x000fe20000000000 */
[----:B------:R-:W-:-:S03]  /*40b0*/  IADD3 R5, P0, PT, R12, R3, RZ ;  /* 0x000000030c057210 */ /* 0x000fc60007f1e0ff */
[----:B------:R-:W-:Y:S02]  /*40c0*/  IMAD R8, R8, 0x16, R41 ;  /* 0x0000001608087824 */ /* 0x000fe400078e0229 */
[----:B--2---:R-:W-:Y:S01]  /*40d0*/  IMAD.X R0, RZ, RZ, RZ, P0 ;  /* 0x000000ffff007224 */ /* 0x004fe200000e06ff */
[----:B-1----:R-:W-:Y:S01]  /*40e0*/  LEA R4, P0, R5, UR6, 0x2 ;  /* 0x0000000605047c11 */ /* 0x002fe2000f8010ff */
[----:B------:R-:W-:-:S03]  /*40f0*/  VIADD R41, R10, 0x20 ;  /* 0x000000200a297836 */ /* 0x000fc60000000000 */
[----:B------:R-:W-:Y:S01]  /*4100*/  LEA.HI.X R5, R5, UR7, R0, 0x2, P0 ;  /* 0x0000000705057c11 */ /* 0x000fe200080f1400 */
[C---:B------:R-:W-:Y:S01]  /*4110*/  VIADD R0, R8.reuse, 0xc0 ;  /* 0x000000c008007836 */ /* 0x040fe20000000000 */
[----:B------:R-:W0:Y:S02]  /*4120*/  LDS R2, [UR4+0x8400] ;  /* 0x00840004ff027984 */ /* 0x000e240008000800 */
[-C--:B0-----:R-:W-:Y:S01]  /*4130*/  ISETP.GE.AND P6, PT, R3, R2.reuse, PT ;  /* 0x000000020300720c */ /* 0x081fe20003fc6270 */
[C---:B------:R-:W-:Y:S01]  /*4140*/  VIADD R3, R8.reuse, 0x80 ;  /* 0x0000008008037836 */ /* 0x040fe20000000000 */
[-C--:B------:R-:W-:Y:S01]  /*4150*/  ISETP.GE.AND P5, PT, R41, R2.reuse, PT ;  /* 0x000000022900720c */ /* 0x080fe20003fa6270 */
[----:B------:R-:W-:Y:S01]  /*4160*/  VIADD R41, R8, 0xa0 ;  /* 0x000000a008297836 */ /* 0x000fe20000000000 */
[-C--:B------:R-:W-:Y:S01]  /*4170*/  ISETP.GE.AND P0, PT, R6, R2.reuse, PT ;  /* 0x000000020600720c */ /* 0x080fe20003f06270 */
[C---:B------:R-:W-:Y:S01]  /*4180*/  VIADD R6, R8.reuse, 0xe0 ;  /* 0x000000e008067836 */ /* 0x040fe20000000000 */
[-C--:B------:R-:W-:Y:S01]  /*4190*/  ISETP.GE.AND P3, PT, R3, R2.reuse, PT ;  /* 0x000000020300720c */ /* 0x080fe20003f66270 */
[----:B------:R-:W-:Y:S01]  /*41a0*/  VIADD R3, R8, 0x100 ;  /* 0x0000010008037836 */ /* 0x000fe20000000000 */
[-C--:B------:R-:W-:Y:S01]  /*41b0*/  ISETP.GE.AND P2, PT, R0, R2.reuse, PT ;  /* 0x000000020000720c */ /* 0x080fe20003f46270 */
[----:B------:R-:W-:Y:S01]  /*41c0*/  VIADD R0, R10, 0x40 ;  /* 0x000000400a007836 */ /* 0x000fe20000000000 */
[-C--:B------:R-:W-:Y:S01]  /*41d0*/  ISETP.GE.AND P4, PT, R41, R2.reuse, PT ;  /* 0x000000022900720c */ /* 0x080fe20003f86270 */
[----:B------:R-:W-:Y:S01]  /*41e0*/  VIADD R41, R8, 0x120 ;  /* 0x0000012008297836 */ /* 0x000fe20000000000 */
[-C--:B------:R-:W-:Y:S01]  /*41f0*/  ISETP.GE.AND P1, PT, R6, R2.reuse, PT ;  /* 0x000000020600720c */ /* 0x080fe20003f26270 */
[----:B------:R-:W-:Y:S01]  /*4200*/  @!P6 STG.E desc[UR8][R4.64], R45 ;  /* 0x0000002d0400e986 */ /* 0x000fe2000c101908 */
[----:B------:R-:W-:Y:S01]  /*4210*/  ISETP.GE.AND P6, PT, R3, R2, PT ;  /* 0x000000020300720c */ /* 0x000fe20003fc6270 */
[----:B------:R-:W-:-:S02]  /*4220*/  VIADD R3, R10, 0x140 ;  /* 0x000001400a037836 */ /* 0x000fc40000000000 */
[----:B------:R-:W-:Y:S01]  /*4230*/  @!P5 STG.E desc[UR8][R4.64+0x80], R47 ;  /* 0x0000802f0400d986 */ /* 0x000fe2000c101908 */
[-C--:B------:R-:W-:Y:S01]  /*4240*/  ISETP.GE.AND P5, PT, R41, R2.reuse, PT ;  /* 0x000000022900720c */ /* 0x080fe20003fa6270 */
[C---:B------:R-:W-:Y:S02]  /*4250*/  VIADD R41, R10.reuse, 0x160 ;  /* 0x000001600a297836 */ /* 0x040fe40000000000 */
[----:B------:R-:W-:Y:S01]  /*4260*/  @!P0 STG.E desc[UR8][R4.64+0x180], R49 ;  /* 0x0001803104008986 */ /* 0x000fe2000c101908 */
[-C--:B------:R-:W-:Y:S01]  /*4270*/  ISETP.GE.AND P0, PT, R3, R2.reuse, PT ;  /* 0x000000020300720c */ /* 0x080fe20003f06270 */
[C---:B------:R-:W-:Y:S02]  /*4280*/  VIADD R3, R10.reuse, 0x180 ;  /* 0x000001800a037836 */ /* 0x040fe40000000000 */
[----:B------:R-:W-:Y:S01]  /*4290*/  @!P3 STG.E desc[UR8][R4.64+0x200], R51 ;  /* 0x000200330400b986 */ /* 0x000fe2000c101908 */
[----:B------:R-:W-:Y:S01]  /*42a0*/  ISETP.GE.AND P3, PT, R41, R2, PT ;  /* 0x000000022900720c */ /* 0x000fe20003f66270 */
[----:B------:R-:W-:-:S02]  /*42b0*/  VIADD R41, R10, 0x1a0 ;  /* 0x000001a00a297836 */ /* 0x000fc40000000000 */
[----:B------:R-:W-:Y:S01]  /*42c0*/  @!P2 STG.E desc[UR8][R4.64+0x300], R43 ;  /* 0x0003002b0400a986 */ /* 0x000fe2000c101908 */
[-C--:B------:R-:W-:Y:S01]  /*42d0*/  ISETP.GE.AND P2, PT, R3, R2.reuse, PT ;  /* 0x000000020300720c */ /* 0x080fe20003f46270 */
[----:B------:R-:W-:Y:S02]  /*42e0*/  VIADD R3, R8, 0x1c0 ;  /* 0x000001c008037836 */ /* 0x000fe40000000000 */
[----:B------:R-:W-:Y:S01]  /*42f0*/  @!P4 STG.E desc[UR8][R4.64+0x280], R53 ;  /* 0x000280350400c986 */ /* 0x000fe2000c101908 */
[----:B------:R-:W-:-:S03]  /*4300*/  ISETP.GE.AND P4, PT, R0, R2, PT ;  /* 0x000000020000720c */ /* 0x000fc60003f86270 */
[----:B------:R0:W-:Y:S01]  /*4310*/  @!P1 STG.E desc[UR8][R4.64+0x380], R37 ;  /* 0x0003802504009986 */ /* 0x0001e2000c101908 */
[-C--:B------:R-:W-:Y:S01]  /*4320*/  ISETP.GE.AND P1, PT, R41, R2.reuse, PT ;  /* 0x000000022900720c */ /* 0x080fe20003f26270 */
[C---:B------:R-:W-:Y:S02]  /*4330*/  VIADD R41, R8.reuse, 0x1e0 ;  /* 0x000001e008297836 */ /* 0x040fe40000000000 */
[----:B------:R-:W-:Y:S01]  /*4340*/  @!P6 STG.E desc[UR8][R4.64+0x400], R35 ;  /* 0x000400230400e986 */ /* 0x000fe2000c101908 */
[-C--:B------:R-:W-:Y:S01]  /*4350*/  ISETP.GE.AND P6, PT, R3, R2.reuse, PT ;  /* 0x000000020300720c */ /* 0x080fe20003fc6270 */
[----:B------:R-:W-:Y:S02]  /*4360*/  VIADD R3, R8, 0x200 ;  /* 0x0000020008037836 */ /* 0x000fe40000000000 */
[----:B------:R1:W-:Y:S01]  /*4370*/  @!P5 STG.E desc[UR8][R4.64+0x480], R33 ;  /* 0x000480210400d986 */ /* 0x0003e2000c101908 */
[----:B------:R-:W-:Y:S01]  /*4380*/  ISETP.GE.AND P5, PT, R41, R2, PT ;  /* 0x000000022900720c */ /* 0x000fe20003fa6270 */
[----:B------:R-:W-:-:S02]  /*4390*/  VIADD R41, R10, 0x220 ;  /* 0x000002200a297836 */ /* 0x000fc40000000000 */
[----:B------:R2:W-:Y:S01]  /*43a0*/  @!P0 STG.E desc[UR8][R4.64+0x500], R31 ;  /* 0x0005001f04008986 */ /* 0x0005e2000c101908 */
[-C--:B------:R-:W-:Y:S01]  /*43b0*/  ISETP.GE.AND P0, PT, R3, R2.reuse, PT ;  /* 0x000000020300720c */ /* 0x080fe20003f06270 */
[----:B0-----:R-:W-:Y:S02]  /*43c0*/  VIADD R37, R10, 0x240 ;  /* 0x000002400a257836 */ /* 0x001fe40000000000 */
[C---:B------:R-:W-:Y:S01]  /*43d0*/  VIADD R3, R8.reuse, 0x260 ;  /* 0x0000026008037836 */ /* 0x040fe20000000000 */
[----:B------:R2:W-:Y:S01]  /*43e0*/  @!P4 STG.E desc[UR8][R4.64+0x100], R29 ;  /* 0x0001001d0400c986 */ /* 0x0005e2000c101908 */
[-C--:B------:R-:W-:Y:S01]  /*43f0*/  ISETP.GE.AND P4, PT, R41, R2.reuse, PT ;  /* 0x000000022900720c */ /* 0x080fe20003f86270 */
[----:B-1----:R-:W-:Y:S02]  /*4400*/  VIADD R33, R8, 0x280 ;  /* 0x0000028008217836 */ /* 0x002fe40000000000 */
        /* <DEDUP_REMOVED lines=17> */
.L_x_98:
[----:B------:R-:W-:Y:S01]  /*4520*/  BSSY B1, `(.L_x_125) ;  /* 0x0000006000017945 */ /* 0x000fe20003800000 */
[----:B------:R-:W-:Y:S01]  /*4530*/  PLOP3.LUT P0, PT, P0, PT, PT, 0x8, 0x80 ;  /* 0x000000000080781c */ /* 0x000fe2000070e170 */
[----:B------:R-:W-:-:S12]  /*4540*/  IMAD.MOV.U32 R21, RZ, RZ, -0x1 ;  /* 0xffffffffff157424 */ /* 0x000fd800078e00ff */
[----:B------:R-:W-:Y:S05]  /*4550*/  WARPSYNC.COLLECTIVE R21, `(.L_x_126) ;  /* 0x0000000015087348 */ /* 0x000fea0003c00000 */
[----:B------:R-:W-:Y:S01]  /*4560*/  VOTE.ANY P0, P0 ;  /* 0x0000000000ff7806 */ /* 0x000fe20000000100 */
[----:B------:R-:W-:-:S12]  /*4570*/  ENDCOLLECTIVE ;  /* 0x000000000000791b */ /* 0x000fd80003800000 */
.L_x_126:
[----:B------:R-:W-:Y:S05]  /*4580*/  BSYNC B1 ;  /* 0x0000000000017941 */ /* 0x000fea0003800000 */
.L_x_125:
[----:B------:R-:W-:Y:S05]  /*4590*/  BRA `(.L_x_127) ;  /* 0xffffffc800787947 */ /* 0x000fea000383ffff */
.L_x_100:
[----:B------:R-:W-:Y:S01]  /*45a0*/  BSSY B1, `(.L_x_128) ;  /* 0x0000006000017945 */ /* 0x000fe20003800000 */
[----:B------:R-:W-:Y:S01]  /*45b0*/  PLOP3.LUT P0, PT, P0, PT, PT, 0x8, 0x80 ;  /* 0x000000000080781c */ /* 0x000fe2000070e170 */
[----:B------:R-:W-:-:S12]  /*45c0*/  IMAD.MOV.U32 R21, RZ, RZ, -0x1 ;  /* 0xffffffffff157424 */ /* 0x000fd800078e00ff */
[----:B------:R-:W-:Y:S05]  /*45d0*/  WARPSYNC.COLLECTIVE R21, `(.L_x_129) ;  /* 0x0000000015087348 */ /* 0x000fea0003c00000 */
[----:B------:R-:W-:Y:S01]  /*45e0*/  VOTE.ANY P0, P0 ;  /* 0x0000000000ff7806 */ /* 0x000fe20000000100 */
[----:B------:R-:W-:-:S12]  /*45f0*/  ENDCOLLECTIVE ;  /* 0x000000000000791b */ /* 0x000fd80003800000 */
.L_x_129:
[----:B------:R-:W-:Y:S05]  /*4600*/  BSYNC B1 ;  /* 0x0000000000017941 */ /* 0x000fea0003800000 */
.L_x_128:
[----:B------:R-:W-:Y:S05]  /*4610*/  BRA `(.L_x_130) ;  /* 0xffffffc800cc7947 */ /* 0x000fea000383ffff */
.L_x_102:
[----:B------:R-:W0:Y:S01]  /*4620*/  S2R R30, SR_GEMASK ;  /* 0x00000000001e7919 */ /* 0x000e220000003c00 */
[----:B------:R-:W-:Y:S01]  /*4630*/  BSSY B1, `(.L_x_131) ;  /* 0x0000006000017945 */ /* 0x000fe20003800000 */
[----:B------:R-:W-:Y:S01]  /*4640*/  PLOP3.LUT P0, PT, P0, PT, PT, 0x8, 0x80 ;  /* 0x000000000080781c */ /* 0x000fe2000070e170 */
[----:B------:R-:W-:-:S12]  /*4650*/  IMAD.MOV.U32 R21, RZ, RZ, -0x1 ;  /* 0xffffffffff157424 */ /* 0x000fd800078e00ff */
[----:B0-----:R-:W-:Y:S05]  /*4660*/  WARPSYNC.COLLECTIVE R21, `(.L_x_132) ;  /* 0x0000000015087348 */ /* 0x001fea0003c00000 */
[----:B------:R-:W-:Y:S01]  /*4670*/  VOTE.ANY R21, PT, P0 ;  /* 0x0000000000157806 */ /* 0x000fe200000e0100 */
[----:B0-----:R-:W-:Y:S06]  /*4680*/  ENDCOLLECTIVE ;  /* 0x000000000000791b */ /* 0x001fec0003800000 */
.L_x_132:
[----:B------:R-:W-:Y:S05]  /*4690*/  BSYNC B1 ;  /* 0x0000000000017941 */ /* 0x000fea0003800000 */
.L_x_131:
[----:B------:R-:W-:Y:S01]  /*46a0*/  LOP3.LUT R21, R21, 0x80000000, R30, 0xec, !PT ;  /* 0x8000000015157812 */ /* 0x000fe200078eec1e */
[----:B------:R-:W-:Y:S02]  /*46b0*/  IMAD.MOV.U32 R17, RZ, RZ, 0x1 ;  /* 0x00000001ff117424 */ /* 0x000fe400078e00ff */
[----:B------:R-:W-:Y:S02]  /*46c0*/  VIADD R41, R39, 0x2 ;  /* 0x0000000227297836 */ /* 0x000fe40000000000 */
[----:B------:R-:W-:Y:S02]  /*46d0*/  VIADD R16, R21, 0xffffffff ;  /* 0xffffffff15107836 */ /* 0x000fe40000000000 */
[C---:B------:R-:W-:Y:S02]  /*46e0*/  VIADD R43, R39.reuse, 0x4 ;  /* 0x00000004272b7836 */ /* 0x040fe40000000000 */
[----:B------:R-:W-:Y:S01]  /*46f0*/  VIADD R44, R39, 0x8 ;  /* 0x00000008272c7836 */ /* 0x000fe20000000000 */
[----:B------:R-:W-:Y:S01]  /*4700*/  LOP3.LUT R28, R21, R16, RZ, 0xc, !PT ;  /* 0x00000010151c7212 */ /* 0x000fe200078e0cff */
[----:B------:R-:W-:-:S02]  /*4710*/  IMAD.MOV.U32 R16, RZ, RZ, R27 ;  /* 0x000000ffff107224 */ /* 0x000fc400078e001b */
[----:B------:R-:W-:Y:S01]  /*4720*/  IMAD.MOV.U32 R21, RZ, RZ, -0x1 ;  /* 0xffffffffff157424 */ /* 0x000fe200078e00ff */
[----:B------:R0:W1:Y:S01]  /*4730*/  POPC R20, R28 ;  /* 0x0000001c00147309 */ /* 0x0000620000000000 */
[----:B------:R-:W-:-:S07]  /*4740*/  VIADD R45, R39, 0x10 ;  /* 0x00000010272d7836 */ /* 0x000fce0000000000 */
[----:B01----:R-:W-:Y:S05]  /*4750*/  WARPSYNC.COLLECTIVE R21, `(.L_x_133) ;  /* 0x0000000015087348 */ /* 0x003fea0003c00000 */
[----:B-1----:R1:W2:Y:S02]  /*4760*/  SHFL.DOWN P3, R22, R16, R17, R20 ;  /* 0x0800001110167389 */ /* 0x0022a40000060014 */
[----:B012---:R-:W-:Y:S05]  /*4770*/  ENDCOLLECTIVE ;  /* 0x000000000000791b */ /* 0x007fea0003800000 */
.L_x_133:
[-C--:B------:R-:W-:Y:S02]  /*4780*/  ISETP.GE.AND P0, PT, R39, R20.reuse, PT ;  /* 0x000000142700720c */ /* 0x080fe40003f06270 */
[-C--:B------:R-:W-:Y:S01]  /*4790*/  ISETP.GT.AND P2, PT, R45, R20.reuse, PT ;  /* 0x000000142d00720c */ /* 0x080fe20003f44270 */
        /* <DEDUP_REMOVED lines=8> */
.L_x_134:
        /* <DEDUP_REMOVED lines=8> */
.L_x_135:
[----:B------:R-:W-:Y:S01]  /*48a0*/  IMAD.MOV.U32 R17, RZ, RZ, 0x8 ;  /* 0x00000008ff117424 */ /* 0x000fe200078e00ff */
[----:B------:R-:W-:Y:S02]  /*48b0*/  SEL R22, R22, RZ, !P0 ;  /* 0x000000ff16167207 */ /* 0x000fe40004000000 */
[----:B------:R-:W-:-:S03]  /*48c0*/  ISETP.GT.AND P0, PT, R44, R20, PT ;  /* 0x000000142c00720c */ /* 0x000fc60003f04270 */
[----:B------:R-:W-:Y:S02]  /*48d0*/  IMAD.IADD R27, R29, 0x1, R22 ;  /* 0x000000011d1b7824 */ /* 0x000fe400078e0216 */
[----:B------:R-:W0:Y:S02]  /*48e0*/  LDC.64 R28, c[0x0][0x390] ;  /* 0x0000e400ff1c7b82 */ /* 0x000e240000000a00 */
[----:B------:R-:W-:-:S07]  /*48f0*/  IMAD.MOV.U32 R16, RZ, RZ, R27 ;  /* 0x000000ffff107224 */ /* 0x000fce00078e001b */
[----:B0-----:R-:W-:Y:S05]  /*4900*/  WARPSYNC.COLLECTIVE R21, `(.L_x_136) ;  /* 0x0000000015087348 */ /* 0x001fea0003c00000 */
[----:B------:R1:W2:Y:S02]  /*4910*/  SHFL.DOWN P3, R22, R16, R17, R20 ;  /* 0x0800001110167389 */ /* 0x0002a40000060014 */
[----:B012---:R-:W-:Y:S05]  /*4920*/  ENDCOLLECTIVE ;  /* 0x000000000000791b */ /* 0x007fea0003800000 */
.L_x_136:
[----:B------:R-:W-:Y:S01]  /*4930*/  IMAD.MOV.U32 R17, RZ, RZ, 0x10 ;  /* 0x00000010ff117424 */ /* 0x000fe200078e00ff */
[----:B------:R-:W-:Y:S02]  /*4940*/  SEL R22, R22, RZ, !P0 ;  /* 0x000000ff16167207 */ /* 0x000fe40004000000 */
[----:B------:R-:W-:-:S03]  /*4950*/  ISETP.NE.AND P0, PT, R26, 0x65, PT ;  /* 0x000000651a00780c */ /* 0x000fc60003f05270 */
[----:B------:R-:W-:-:S04]  /*4960*/  IMAD.IADD R47, R27, 0x1, R22 ;  /* 0x000000011b2f7824 */ /* 0x000fc800078e0216 */
[----:B------:R-:W-:-:S07]  /*4970*/  IMAD.MOV.U32 R16, RZ, RZ, R47 ;  /* 0x000000ffff107224 */ /* 0x000fce00078e002f */
[----:B------:R-:W-:Y:S05]  /*4980*/  WARPSYNC.COLLECTIVE R21, `(.L_x_137) ;  /* 0x0000000015087348 */ /* 0x000fea0003c00000 */
[----:B------:R0:W1:Y:S02]  /*4990*/  SHFL.DOWN P3, R22, R16, R17, R20 ;  /* 0x0800001110167389 */ /* 0x0000640000060014 */
[----:B01----:R-:W-:Y:S05]  /*49a0*/  ENDCOLLECTIVE ;  /* 0x000000000000791b */ /* 0x003fea0003800000 */
.L_x_137:
[----:B------:R-:W-:Y:S05]  /*49b0*/  WARPSYNC.COLLECTIVE R21, `(.L_x_138) ;  /* 0x0000000015087348 */ /* 0x000fea0003c00000 */
[----:B------:R-:W-:Y:S01]  /*49c0*/  VOTE.ALL P0, P0 ;  /* 0x0000000000ff7806 */ /* 0x000fe20000000000 */
[----:B------:R-:W-:-:S12]  /*49d0*/  ENDCOLLECTIVE ;  /* 0x000000000000791b */ /* 0x000fd80003800000 */
.L_x_138:
[----:B------:R-:W-:Y:S02]  /*49e0*/  IADD3 R28, P3, PT, R28, 0x100, RZ ;  /* 0x000001001c1c7810 */ /* 0x000fe40007f7e0ff */
[----:B------:R-:W-:-:S03]  /*49f0*/  SEL R22, R22, RZ, !P2 ;  /* 0x000000ff16167207 */ /* 0x000fc60005000000 */
[----:B------:R-:W-:Y:S02]  /*4a00*/  IMAD.X R3, RZ, RZ, R29, P3 ;  /* 0x000000ffff037224 */ /* 0x000fe400018e061d */
[----:B------:R-:W-:Y:S01]  /*4a10*/  IMAD.IADD R46, R47, 0x1, R22 ;  /* 0x000000012f2e7824 */ /* 0x000fe200078e0216 */
[----:B------:R-:W-:Y:S06]  /*4a20*/  BRA `(.L_x_139) ;  /* 0xffffffc800647947 */ /* 0x000fec000383ffff */
.L_x_104:
[----:B------:R-:W-:Y:S01]  /*4a30*/  BSSY B1, `(.L_x_140) ;  /* 0x0000006000017945 */ /* 0x000fe20003800000 */
[----:B------:R-:W-:Y:S01]  /*4a40*/  PLOP3.LUT P0, PT, P0, PT, PT, 0x8, 0x80 ;  /* 0x000000000080781c */ /* 0x000fe2000070e170 */
[----:B------:R-:W-:-:S12]  /*4a50*/  IMAD.MOV.U32 R21, RZ, RZ, -0x1 ;  /* 0xffffffffff157424 */ /* 0x000fd800078e00ff */
[----:B------:R-:W-:Y:S05]  /*4a60*/  WARPSYNC.COLLECTIVE R21, `(.L_x_141) ;  /* 0x0000000015087348 */ /* 0x000fea0003c00000 */
[----:B------:R-:W-:Y:S01]  /*4a70*/  VOTE.ANY P0, P0 ;  /* 0x0000000000ff7806 */ /* 0x000fe20000000100 */
[----:B------:R-:W-:-:S12]  /*4a80*/  ENDCOLLECTIVE ;  /* 0x000000000000791b */ /* 0x000fd80003800000 */
.L_x_141:
[----:B------:R-:W-:Y:S05]  /*4a90*/  BSYNC B1 ;  /* 0x0000000000017941 */ /* 0x000fea0003800000 */
.L_x_140:
[----:B------:R-:W-:Y:S05]  /*4aa0*/  BRA `(.L_x_142) ;  /* 0xffffffc800747947 */ /* 0x000fea000383ffff */
.L_x_106:
[----:B------:R-:W-:Y:S01]  /*4ab0*/  BSSY B1, `(.L_x_143) ;  /* 0x0000006000017945 */ /* 0x000fe20003800000 */
[----:B------:R-:W-:Y:S01]  /*4ac0*/  PLOP3.LUT P0, PT, P0, PT, PT, 0x8, 0x80 ;  /* 0x000000000080781c */ /* 0x000fe2000070e170 */
[----:B------:R-:W-:-:S12]  /*4ad0*/  IMAD.MOV.U32 R21, RZ, RZ, -0x1 ;  /* 0xffffffffff157424 */ /* 0x000fd800078e00ff */
[----:B------:R-:W-:Y:S05]  /*4ae0*/  WARPSYNC.COLLECTIVE R21, `(.L_x_144) ;  /* 0x0000000015087348 */ /* 0x000fea0003c00000 */
[----:B------:R-:W-:Y:S01]  /*4af0*/  VOTE.ANY P0, P0 ;  /* 0x0000000000ff7806 */ /* 0x000fe20000000100 */
[----:B------:R-:W-:-:S12]  /*4b00*/  ENDCOLLECTIVE ;  /* 0x000000000000791b */ /* 0x000fd80003800000 */
.L_x_144:
[----:B------:R-:W-:Y:S05]  /*4b10*/  BSYNC B1 ;  /* 0x0000000000017941 */ /* 0x000fea0003800000 */
.L_x_143:
[----:B------:R-:W-:Y:S05]  /*4b20*/  BRA `(.L_x_145) ;  /* 0xffffffc800c87947 */ /* 0x000fea000383ffff */
.L_x_108:
[----:B------:R-:W-:Y:S01]  /*4b30*/  BSSY B1, `(.L_x_146) ;  /* 0x0000006000017945 */ /* 0x000fe20003800000 */
[----:B------:R-:W-:Y:S01]  /*4b40*/  PLOP3.LUT P0, PT, P0, PT, PT, 0x8, 0x80 ;  /* 0x000000000080781c */ /* 0x000fe2000070e170 */
[----:B------:R-:W-:-:S12]  /*4b50*/  IMAD.MOV.U32 R21, RZ, RZ, -0x1 ;  /* 0xffffffffff157424 */ /* 0x000fd800078e00ff */
[----:B------:R-:W-:Y:S05]  /*4b60*/  WARPSYNC.COLLECTIVE R21, `(.L_x_147) ;  /* 0x0000000015087348 */ /* 0x000fea0003c00000 */
[----:B------:R-:W-:Y:S01]  /*4b70*/  VOTE.ANY R21, PT, P0 ;  /* 0x0000000000157806 */ /* 0x000fe200000e0100 */
[----:B------:R-:W-:Y:S06]  /*4b80*/  ENDCOLLECTIVE ;  /* 0x000000000000791b */ /* 0x000fec0003800000 */
.L_x_147:
[----:B------:R-:W-:Y:S05]  /*4b90*/  BSYNC B1 ;  /* 0x0000000000017941 */ /* 0x000fea0003800000 */
.L_x_146:
        /* <DEDUP_REMOVED lines=11> */
.L_x_148:
        /* <DEDUP_REMOVED lines=9> */
.L_x_149:
        /* <DEDUP_REMOVED lines=8> */
.L_x_150:
        /* <DEDUP_REMOVED lines=8> */
.L_x_151:
        /* <DEDUP_REMOVED lines=8> */
.L_x_152:
[----:B------:R-:W-:Y:S02]  /*4e60*/  SEL R22, R22, RZ, !P0 ;  /* 0x000000ff16167207 */ /* 0x000fe40004000000 */
[----:B------:R-:W-:Y:S02]  /*4e70*/  ISETP.NE.AND P0, PT, R26, 0x65, PT ;  /* 0x000000651a00780c */ /* 0x000fe40003f05270 */
[----:B------:R-:W-:-:S11]  /*4e80*/  IADD3 R46, PT, PT, R47, R22, R46 ;  /* 0x000000162f2e7210 */ /* 0x000fd60007ffe02e */
[----:B------:R-:W-:Y:S05]  /*4e90*/  WARPSYNC.COLLECTIVE R21, `(.L_x_153) ;  /* 0x0000000015087348 */ /* 0x000fea0003c00000 */
[----:B------:R-:W-:Y:S01]  /*4ea0*/  VOTE.ALL P0, P0 ;  /* 0x0000000000ff7806 */ /* 0x000fe20000000000 */
[----:B------:R-:W-:-:S12]  /*4eb0*/  ENDCOLLECTIVE ;  /* 0x000000000000791b */ /* 0x000fd80003800000 */
.L_x_153:
[----:B------:R-:W-:Y:S05]  /*4ec0*/  BRA `(.L_x_154) ;  /* 0xffffffc800607947 */ /* 0x000fea000383ffff */
.L_x_113:
[----:B------:R-:W-:Y:S01]  /*4ed0*/  BSSY B0, `(.L_x_155) ;  /* 0x0000006000007945 */ /* 0x000fe20003800000 */
[----:B------:R-:W-:Y:S01]  /*4ee0*/  PLOP3.LUT P0, PT, P0, PT, PT, 0x8, 0x80 ;  /* 0x000000000080781c */ /* 0x000fe2000070e170 */
[----:B------:R-:W-:-:S12]  /*4ef0*/  IMAD.MOV.U32 R21, RZ, RZ, -0x1 ;  /* 0xffffffffff157424 */ /* 0x000fd800078e00ff */
[----:B------:R-:W-:Y:S05]  /*4f00*/  WARPSYNC.COLLECTIVE R21, `(.L_x_156) ;  /* 0x0000000015087348 */ /* 0x000fea0003c00000 */
[----:B------:R-:W-:Y:S01]  /*4f10*/  VOTE.ANY P0, P0 ;  /* 0x0000000000ff7806 */ /* 0x000fe20000000100 */
[----:B------:R-:W-:-:S12]  /*4f20*/  ENDCOLLECTIVE ;  /* 0x000000000000791b */ /* 0x000fd80003800000 */
.L_x_156:
[----:B------:R-:W-:Y:S05]  /*4f30*/  BSYNC B0 ;  /* 0x0000000000007941 */ /* 0x000fea0003800000 */
.L_x_155:
[----:B------:R-:W-:Y:S05]  /*4f40*/  BRA `(.L_x_157) ;  /* 0xffffffe000987947 */ /* 0x000fea000383ffff */
.L_x_115:
[----:B------:R-:W-:Y:S01]  /*4f50*/  BSSY B0, `(.L_x_158) ;  /* 0x0000006000007945 */ /* 0x000fe20003800000 */
[----:B------:R-:W-:Y:S01]  /*4f60*/  PLOP3.LUT P0, PT, P0, PT, PT, 0x8, 0x80 ;  /* 0x000000000080781c */ /* 0x000fe2000070e170 */
[----:B------:R-:W-:-:S12]  /*4f70*/  IMAD.MOV.U32 R21, RZ, RZ, -0x1 ;  /* 0xffffffffff157424 */ /* 0x000fd800078e00ff */
[----:B------:R-:W-:Y:S05]  /*4f80*/  WARPSYNC.COLLECTIVE R21, `(.L_x_159) ;  /* 0x0000000015087348 */ /* 0x000fea0003c00000 */
[----:B------:R-:W-:Y:S01]  /*4f90*/  VOTE.ANY P0, P0 ;  /* 0x0000000000ff7806 */ /* 0x000fe20000000100 */
[----:B------:R-:W-:-:S12]  /*4fa0*/  ENDCOLLECTIVE ;  /* 0x000000000000791b */ /* 0x000fd80003800000 */
.L_x_159:
[----:B------:R-:W-:Y:S05]  /*4fb0*/  BSYNC B0 ;  /* 0x0000000000007941 */ /* 0x000fea0003800000 */
.L_x_158:
[----:B------:R-:W-:Y:S05]  /*4fc0*/  BRA `(.L_x_160) ;  /* 0xffffffe000ec7947 */ /* 0x000fea000383ffff */
.L_x_117:
[----:B------:R-:W0:Y:S01]  /*4fd0*/  S2R R26, SR_GEMASK ;  /* 0x00000000001a7919 */ /* 0x000e220000003c00 */
[----:B------:R-:W-:Y:S01]  /*4fe0*/  BSSY B0, `(.L_x_161) ;  /* 0x0000006000007945 */ /* 0x000fe20003800000 */
[----:B------:R-:W-:Y:S01]  /*4ff0*/  PLOP3.LUT P0, PT, P0, PT, PT, 0x8, 0x80 ;  /* 0x000000000080781c */ /* 0x000fe2000070e170 */
[----:B------:R-:W-:-:S12]  /*5000*/  IMAD.MOV.U32 R21, RZ, RZ, -0x1 ;  /* 0xffffffffff157424 */ /* 0x000fd800078e00ff */
[----:B0-----:R-:W-:Y:S05]  /*5010*/  WARPSYNC.COLLECTIVE R21, `(.L_x_162) ;  /* 0x0000000015087348 */ /* 0x001fea0003c00000 */
[----:B------:R-:W-:Y:S01]  /*5020*/  VOTE.ANY R21, PT, P0 ;  /* 0x0000000000157806 */ /* 0x000fe200000e0100 */
[----:B0-----:R-:W-:Y:S06]  /*5030*/  ENDCOLLECTIVE ;  /* 0x000000000000791b */ /* 0x001fec0003800000 */
.L_x_162:
[----:B------:R-:W-:Y:S05]  /*5040*/  BSYNC B0 ;  /* 0x0000000000007941 */ /* 0x000fea0003800000 */
.L_x_161:
[----:B------:R-:W-:Y:S01]  /*5050*/  LOP3.LUT R21, R21, 0x80000000, R26, 0xec, !PT ;  /* 0x8000000015157812 */ /* 0x000fe200078eec1a */
[----:B------:R-:W-:-:S04]  /*5060*/  IMAD.MOV.U32 R17, RZ, RZ, 0x1 ;  /* 0x00000001ff117424 */ /* 0x000fc800078e00ff */
        /* <DEDUP_REMOVED lines=8> */
.L_x_163:
[----:B------:R-:W-:Y:S01]  /*50f0*/  ISETP.GE.AND P0, PT, R38, R20, PT ;  /* 0x000000142600720c */ /* 0x000fe20003f06270 */
[----:B------:R-:W-:-:S03]  /*5100*/  IMAD.MOV.U32 R17, RZ, RZ, 0x2 ;  /* 0x00000002ff117424 */ /* 0x000fc600078e00ff */
[----:B------:R-:W-:-:S05]  /*5110*/  SEL R22, R22, RZ, !P0 ;  /* 0x000000ff16167207 */ /* 0x000fca0004000000 */
[----:B------:R-:W-:Y:S02]  /*5120*/  IMAD.IADD R43, R22, 0x1, R19 ;  /* 0x00000001162b7824 */ /* 0x000fe400078e0213 */
[----:B------:R-:W-:Y:S02]  /*5130*/  VIADD R19, R38, 0x2 ;  /* 0x0000000226137836 */ /* 0x000fe40000000000 */
[----:B------:R-:W-:-:S03]  /*5140*/  IMAD.MOV.U32 R16, RZ, RZ, R43 ;  /* 0x000000ffff107224 */ /* 0x000fc600078e002b */
[----:B------:R-:W-:Y:S01]  /*5150*/  ISETP.GT.AND P0, PT, R19, R20, PT ;  /* 0x000000141300720c */ /* 0x000fe20003f04270 */
[----:B------:R-:W-:-:S12]  /*5160*/  VIADD R19, R38, 0x4 ;  /* 0x0000000426137836 */ /* 0x000fd80000000000 */
[----:B------:R-:W-:Y:S05]  /*5170*/  WARPSYNC.COLLECTIVE R21, `(.L_x_164) ;  /* 0x0000000015087348 */ /* 0x000fea0003c00000 */
[----:B------:R0:W1:Y:S02]  /*5180*/  SHFL.DOWN P3, R22, R16, R17, R20 ;  /* 0x0800001110167389 */ /* 0x0000640000060014 */
[----:B01----:R-:W-:Y:S05]  /*5190*/  ENDCOLLECTIVE ;  /* 0x000000000000791b */ /* 0x003fea0003800000 */
.L_x_164:
[----:B------:R-:W-:Y:S01]  /*51a0*/  IMAD.MOV.U32 R17, RZ, RZ, 0x4 ;  /* 0x00000004ff117424 */ /* 0x000fe200078e00ff */
[----:B------:R-:W-:Y:S02]  /*51b0*/  SEL R22, R22, RZ, !P0 ;  /* 0x000000ff16167207 */ /* 0x000fe40004000000 */
[----:B------:R-:W-:-:S03]  /*51c0*/  ISETP.GT.AND P0, PT, R19, R20, PT ;  /* 0x000000141300720c */ /* 0x000fc60003f04270 */
[----:B------:R-:W-:Y:S02]  /*51d0*/  IMAD.IADD R45, R43, 0x1, R22 ;  /* 0x000000012b2d7824 */ /* 0x000fe400078e0216 */
[----:B------:R-:W-:Y:S02]  /*51e0*/  VIADD R43, R38, 0x8 ;  /* 0x00000008262b7836 */ /* 0x000fe40000000000 */
[----:B------:R-:W-:-:S07]  /*51f0*/  IMAD.MOV.U32 R16, RZ, RZ, R45 ;  /* 0x000000ffff107224 */ /* 0x000fce00078e002d */
[----:B------:R-:W-:Y:S05]  /*5200*/  WARPSYNC.COLLECTIVE R21, `(.L_x_165) ;  /* 0x0000000015087348 */ /* 0x000fea0003c00000 */
[----:B------:R0:W1:Y:S02]  /*5210*/  SHFL.DOWN P3, R22, R16, R17, R20 ;  /* 0x0800001110167389 */ /* 0x0000640000060014 */
[----:B01----:R-:W-:Y:S05]  /*5220*/  ENDCOLLECTIVE ;  /* 0x000000000000791b */ /* 0x003fea0003800000 */
.L_x_165:
        /* <DEDUP_REMOVED lines=9> */
.L_x_166:
[----:B------:R-:W-:Y:S01]  /*52c0*/  IMAD.MOV.U32 R17, RZ, RZ, 0x10 ;  /* 0x00000010ff117424 */ /* 0x000fe200078e00ff */
[----:B------:R-:W-:Y:S02]  /*52d0*/  SEL R22, R22, RZ, !P0 ;  /* 0x000000ff16167207 */ /* 0x000fe40004000000 */
[----:B------:R-:W-:-:S03]  /*52e0*/  ISETP.NE.AND P0, PT, R18, 0x65, PT ;  /* 0x000000651200780c */ /* 0x000fc60003f05270 */
[----:B------:R-:W-:Y:S02]  /*52f0*/  IMAD.IADD R43, R19, 0x1, R22 ;  /* 0x00000001132b7824 */ /* 0x000fe400078e0216 */
[----:B------:R-:W-:Y:S02]  /*5300*/  VIADD R19, R38, 0x10 ;  /* 0x0000001026137836 */ /* 0x000fe40000000000 */
[----:B------:R-:W-:-:S03]  /*5310*/  IMAD.MOV.U32 R16, RZ, RZ, R43 ;  /* 0x000000ffff107224 */ /* 0x000fc600078e002b */
[----:B------:R-:W-:-:S13]  /*5320*/  ISETP.GT.AND P2, PT, R19, R20, PT ;  /* 0x000000141300720c */ /* 0x000fda0003f44270 */
[----:B------:R-:W-:Y:S05]  /*5330*/  WARPSYNC.COLLECTIVE R21, `(.L_x_167) ;  /* 0x0000000015087348 */ /* 0x000fea0003c00000 */
[----:B------:R0:W1:Y:S02]  /*5340*/  SHFL.DOWN P3, R22, R16, R17, R20 ;  /* 0x0800001110167389 */ /* 0x0000640000060014 */
[----:B01----:R-:W-:Y:S05]  /*5350*/  ENDCOLLECTIVE ;  /* 0x000000000000791b */ /* 0x003fea0003800000 */
.L_x_167:
[----:B------:R-:W-:Y:S05]  /*5360*/  WARPSYNC.COLLECTIVE R21, `(.L_x_168) ;  /* 0x0000000015087348 */ /* 0x000fea0003c00000 */
[----:B------:R-:W-:Y:S01]  /*5370*/  VOTE.ALL P0, P0 ;  /* 0x0000000000ff7806 */ /* 0x000fe20000000000 */
[----:B------:R-:W-:-:S12]  /*5380*/  ENDCOLLECTIVE ;  /* 0x000000000000791b */ /* 0x000fd80003800000 */
.L_x_168:
[----:B------:R-:W-:Y:S02]  /*5390*/  IADD3 R44, P3, PT, R44, 0x100, RZ ;  /* 0x000001002c2c7810 */ /* 0x000fe40007f7e0ff */
[----:B------:R-:W-:-:S03]  /*53a0*/  SEL R22, R22, RZ, !P2 ;  /* 0x000000ff16167207 */ /* 0x000fc60005000000 */
[----:B------:R-:W-:Y:S02]  /*53b0*/  IMAD.X R45, RZ, RZ, R45, P3 ;  /* 0x000000ffff2d7224 */ /* 0x000fe400018e062d */
[----:B------:R-:W-:Y:S01]  /*53c0*/  IMAD.IADD R46, R43, 0x1, R22 ;  /* 0x000000012b2e7824 */ /* 0x000fe200078e0216 */
[----:B------:R-:W-:Y:S06]  /*53d0*/  BRA `(.L_x_169) ;  /* 0xffffffe000847947 */ /* 0x000fec000383ffff */
.L_x_119:
[----:B------:R-:W-:Y:S01]  /*53e0*/  BSSY B0, `(.L_x_170) ;  /* 0x0000006000007945 */ /* 0x000fe20003800000 */
[----:B------:R-:W-:Y:S01]  /*53f0*/  PLOP3.LUT P0, PT, P0, PT, PT, 0x8, 0x80 ;  /* 0x000000000080781c */ /* 0x000fe2000070e170 */
[----:B------:R-:W-:-:S12]  /*5400*/  IMAD.MOV.U32 R21, RZ, RZ, -0x1 ;  /* 0xffffffffff157424 */ /* 0x000fd800078e00ff */
[----:B------:R-:W-:Y:S05]  /*5410*/  WARPSYNC.COLLECTIVE R21, `(.L_x_171) ;  /* 0x0000000015087348 */ /* 0x000fea0003c00000 */
[----:B------:R-:W-:Y:S01]  /*5420*/  VOTE.ANY P0, P0 ;  /* 0x0000000000ff7806 */ /* 0x000fe20000000100 */
[----:B------:R-:W-:-:S12]  /*5430*/  ENDCOLLECTIVE ;  /* 0x000000000000791b */ /* 0x000fd80003800000 */
.L_x_171:
[----:B------:R-:W-:Y:S05]  /*5440*/  BSYNC B0 ;  /* 0x0000000000007941 */ /* 0x000fea0003800000 */
.L_x_170:
[----:B------:R-:W-:Y:S05]  /*5450*/  BRA `(.L_x_172) ;  /* 0xffffffe0008c7947 */ /* 0x000fea000383ffff */
.L_x_121:
[----:B------:R-:W-:Y:S01]  /*5460*/  BSSY B0, `(.L_x_173) ;  /* 0x0000006000007945 */ /* 0x000fe20003800000 */
[----:B------:R-:W-:Y:S01]  /*5470*/  PLOP3.LUT P0, PT, P0, PT, PT, 0x8, 0x80 ;  /* 0x000000000080781c */ /* 0x000fe2000070e170 */
[----:B------:R-:W-:-:S12]  /*5480*/  IMAD.MOV.U32 R21, RZ, RZ, -0x1 ;  /* 0xffffffffff157424 */ /* 0x000fd800078e00ff */
[----:B------:R-:W-:Y:S05]  /*5490*/  WARPSYNC.COLLECTIVE R21, `(.L_x_174) ;  /* 0x0000000015087348 */ /* 0x000fea0003c00000 */
[----:B------:R-:W-:Y:S01]  /*54a0*/  VOTE.ANY P0, P0 ;  /* 0x0000000000ff7806 */ /* 0x000fe20000000100 */
[----:B------:R-:W-:-:S12]  /*54b0*/  ENDCOLLECTIVE ;  /* 0x000000000000791b */ /* 0x000fd80003800000 */
.L_x_174:
[----:B------:R-:W-:Y:S05]  /*54c0*/  BSYNC B0 ;  /* 0x0000000000007941 */ /* 0x000fea0003800000 */
.L_x_173:
[----:B------:R-:W-:Y:S05]  /*54d0*/  BRA `(.L_x_175) ;  /* 0xffffffe000e07947 */ /* 0x000fea000383ffff */
.L_x_123:
[----:B------:R-:W-:Y:S01]  /*54e0*/  BSSY B0, `(.L_x_176) ;  /* 0x0000006000007945 */ /* 0x000fe20003800000 */
[----:B------:R-:W-:Y:S01]  /*54f0*/  PLOP3.LUT P0, PT, P0, PT, PT, 0x8, 0x80 ;  /* 0x000000000080781c */ /* 0x000fe2000070e170 */
[----:B------:R-:W-:-:S12]  /*5500*/  IMAD.MOV.U32 R21, RZ, RZ, -0x1 ;  /* 0xffffffffff157424 */ /* 0x000fd800078e00ff */
[----:B------:R-:W-:Y:S05]  /*5510*/  WARPSYNC.COLLECTIVE R21, `(.L_x_177) ;  /* 0x0000000015087348 */ /* 0x000fea0003c00000 */
[----:B------:R-:W-:Y:S01]  /*5520*/  VOTE.ANY R21, PT, P0 ;  /* 0x0000000000157806 */ /* 0x000fe200000e0100 */
[----:B------:R-:W-:Y:S06]  /*5530*/  ENDCOLLECTIVE ;  /* 0x000000000000791b */ /* 0x000fec0003800000 */
.L_x_177:
[----:B------:R-:W-:Y:S05]  /*5540*/  BSYNC B0 ;  /* 0x0000000000007941 */ /* 0x000fea0003800000 */
.L_x_176:
        /* <DEDUP_REMOVED lines=11> */
.L_x_178:
        /* <DEDUP_REMOVED lines=11> */
.L_x_179:
        /* <DEDUP_REMOVED lines=9> */
.L_x_180:
        /* <DEDUP_REMOVED lines=8> */
.L_x_181:
        /* <DEDUP_REMOVED lines=9> */
.L_x_182:
[----:B------:R-:W-:Y:S02]  /*5850*/  SEL R22, R22, RZ, !P0 ;  /* 0x000000ff16167207 */ /* 0x000fe40004000000 */
[----:B------:R-:W-:Y:S02]  /*5860*/  ISETP.NE.AND P0, PT, R18, 0x65, PT ;  /* 0x000000651200780c */ /* 0x000fe40003f05270 */
[----:B------:R-:W-:-:S11]  /*5870*/  IADD3 R46, PT, PT, R47, R22, R46 ;  /* 0x000000162f2e7210 */ /* 0x000fd60007ffe02e */
[----:B------:R-:W-:Y:S05]  /*5880*/  WARPSYNC.COLLECTIVE R21, `(.L_x_183) ;  /* 0x0000000015087348 */ /* 0x000fea0003c00000 */
[----:B------:R-:W-:Y:S01]  /*5890*/  VOTE.ALL P0, P0 ;  /* 0x0000000000ff7806 */ /* 0x000fe20000000000 */
[----:B------:R-:W-:-:S12]  /*58a0*/  ENDCOLLECTIVE ;  /* 0x000000000000791b */ /* 0x000fd80003800000 */
.L_x_183:
[----:B------:R-:W-:Y:S05]  /*58b0*/  BRA `(.L_x_184) ;  /* 0xffffffe000787947 */ /* 0x000fea000383ffff */
.L_x_185:
        /* <DEDUP_REMOVED lines=12> */
.L_x_196:


//--------------------- .text._ZN3cub18CUB_300001_SM_10006detail4scan20DeviceScanInitKernelINS0_13ScanTileStateIiLb1EEEEEvT_i --------------------------
	.section	.text._ZN3cub18CUB_300001_SM_10006detail4scan20DeviceScanInitKernelINS0_13ScanTileStateIiLb1EEEEEvT_i,"ax",@progbits
	.align	128
        .global         _ZN3cub18CUB_300001_SM_10006detail4scan20DeviceScanInitKernelINS0_13ScanTileStateIiLb1EEEEEvT_i
        .type           _ZN3cub18CUB_300001_SM_10006detail4scan20DeviceScanInitKernelINS0_13ScanTileStateIiLb1EEEEEvT_i,@function
        .size           _ZN3cub18CUB_300001_SM_10006detail4scan20DeviceScanInitKernelINS0_13ScanTileStateIiLb1EEEEEvT_i,(.L_x_197 - _ZN3cub18CUB_300001_SM_10006detail4scan20DeviceScanInitKernelINS0_13ScanTileStateIiLb1EEEEEvT_i)
        .other          _ZN3cub18CUB_300001_SM_10006detail4scan20DeviceScanInitKernelINS0_13ScanTileStateIiLb1EEEEEvT_i,@"STO_CUDA_ENTRY STV_DEFAULT"
_ZN3cub18CUB_300001_SM_10006detail4scan20DeviceScanInitKernelINS0_13ScanTileStateIiLb1EEEEEvT_i:
.text._ZN3cub18CUB_300001_SM_10006detail4scan20DeviceScanInitKernelINS0_13ScanTileStateIiLb1EEEEEvT_i:
[----:B------:R-:W-:Y:S01]  /*0000*/  LDC R1, c[0x0][0x37c] ;  /* 0x0000df00ff017b82 */ /* 0x000fe20000000800 */
[----:B------:R-:W0:Y:S07]  /*0010*/  S2R R0, SR_TID.X ;  /* 0x0000000000007919 */ /* 0x000e2e0000002100 */
[----:B------:R-:W1:Y:S01]  /*0020*/  S2UR UR6, SR_CTAID.X ;  /* 0x00000000000679c3 */ /* 0x000e620000002500 */
[----:B------:R-:W2:Y:S07]  /*0030*/  LDCU UR4, c[0x0][0x388] ;  /* 0x00007100ff0477ac */ /* 0x000eae0008000800 */
[----:B------:R-:W1:Y:S01]  /*0040*/  LDC R5, c[0x0][0x360] ;  /* 0x0000d800ff057b82 */ /* 0x000e620000000800 */
[----:B0-----:R-:W-:Y:S01]  /*0050*/  ISETP.GT.U32.AND P0, PT, R0, 0x1f, PT ;  /* 0x0000001f0000780c */ /* 0x001fe20003f04070 */
[----:B-1----:R-:W-:-:S03]  /*0060*/  IMAD R5, R5, UR6, R0 ;  /* 0x0000000605057c24 */ /* 0x002fc6000f8e0200 */
[----:B------:R-:W-:Y:S02]  /*0070*/  ISETP.NE.OR P0, PT, RZ, UR6, P0 ;  /* 0x00000006ff007c0c */ /* 0x000fe40008705670 */
[----:B--2---:R-:W-:Y:S01]  /*0080*/  ISETP.GE.AND P1, PT, R5, UR4, PT ;  /* 0x0000000405007c0c */ /* 0x004fe2000bf26270 */
[----:B------:R-:W0:-:S12]  /*0090*/  LDCU.64 UR4, c[0x0][0x358] ;  /* 0x00006b00ff0477ac */ /* 0x000e180008000a00 */
[----:B------:R-:W1:Y:S01]  /*00a0*/  @!P1 LDC.64 R2, c[0x0][0x380] ;  /* 0x0000e000ff029b82 */ /* 0x000e620000000a00 */
[----:B------:R-:W-:Y:S01]  /*00b0*/  @!P1 MOV R4, 0x63 ;  /* 0x0000006300049802 */ /* 0x000fe20000000f00 */
[----:B-1----:R-:W-:-:S04]  /*00c0*/  @!P1 IMAD.WIDE R2, R5, 0x8, R2 ;  /* 0x0000000805029825 */ /* 0x002fc800078e0202 */
[----:B------:R-:W-:-:S05]  /*00d0*/  HFMA2 R5, -RZ, RZ, 0, 0 ;  /* 0x00000000ff057431 */ /* 0x000fca00000001ff */
[----:B0-----:R0:W-:Y:S01]  /*00e0*/  @!P1 STG.E.64 desc[UR4][R2.64+0x100], R4 ;  /* 0x0001000402009986 */ /* 0x0011e2000c101b04 */
[----:B------:R-:W-:Y:S05]  /*00f0*/  @P0 EXIT ;  /* 0x000000000000094d */ /* 0x000fea0003800000 */
[----:B0-----:R-:W0:Y:S02]  /*0100*/  LDC.64 R2, c[0x0][0x380] ;  /* 0x0000e000ff027b82 */ /* 0x001e240000000a00 */
[----:B0-----:R-:W-:-:S05]  /*0110*/  IMAD.WIDE.U32 R2, R0, 0x8, R2 ;  /* 0x0000000800027825 */ /* 0x001fca00078e0002 */
[----:B------:R-:W-:Y:S01]  /*0120*/  STG.E.64 desc[UR4][R2.64], RZ ;  /* 0x000000ff02007986 */ /* 0x000fe2000c101b04 */
[----:B------:R-:W-:Y:S05]  /*0130*/  EXIT ;  /* 0x000000000000794d */ /* 0x000fea0003800000 */
.L_x_186:
        /* <DEDUP_REMOVED lines=12> */
.L_x_197:


//--------------------- .text._ZN3cub18CUB_300001_SM_10006detail11EmptyKernelIvEEvv --------------------------
	.section	.text._ZN3cub18CUB_300001_SM_10006detail11EmptyKernelIvEEvv,"ax",@progbits
	.align	128
        .global         _ZN3cub18CUB_300001_SM_10006detail11EmptyKernelIvEEvv
        .type           _ZN3cub18CUB_300001_SM_10006detail11EmptyKernelIvEEvv,@function
        .size           _ZN3cub18CUB_300001_SM_10006detail11EmptyKernelIvEEvv,(.L_x_198 - _ZN3cub18CUB_300001_SM_10006detail11EmptyKernelIvEEvv)
        .other          _ZN3cub18CUB_300001_SM_10006detail11EmptyKernelIvEEvv,@"STO_CUDA_ENTRY STV_DEFAULT"
_ZN3cub18CUB_300001_SM_10006detail11EmptyKernelIvEEvv:
.text._ZN3cub18CUB_300001_SM_10006detail11EmptyKernelIvEEvv:
[----:B------:R-:W-:Y:S01]  /*0000*/  LDC R1, c[0x0][0x37c] ;  /* 0x0000df00ff017b82 */ /* 0x000fe20000000800 */
[----:B------:R-:W-:Y:S05]  /*0010*/  EXIT ;  /* 0x000000000000794d */ /* 0x000fea0003800000 */
.L_x_187:
        /* <DEDUP_REMOVED lines=14> */
.L_x_198:


//--------------------- .text._Z11write_peeksPiS_i --------------------------
	.section	.text._Z11write_peeksPiS_i,"ax",@progbits
	.align	128
        .global         _Z11write_peeksPiS_i
        .type           _Z11write_peeksPiS_i,@function
        .size           _Z11write_peeksPiS_i,(.L_x_199 - _Z11write_peeksPiS_i)
        .other          _Z11write_peeksPiS_i,@"STO_CUDA_ENTRY STV_DEFAULT"
_Z11write_peeksPiS_i:
.text._Z11write_peeksPiS_i:
[----:B------:R-:W-:Y:S01]  /*0000*/  LDC R1, c[0x0][0x37c] ;  /* 0x0000df00ff017b82 */ /* 0x000fe20000000800 */
[----:B------:R-:W0:Y:S07]  /*0010*/  S2R R0, SR_TID.X ;  /* 0x0000000000007919 */ /* 0x000e2e0000002100 */
[----:B------:R-:W0:Y:S01]  /*0020*/  S2UR UR4, SR_CTAID.X ;  /* 0x00000000000479c3 */ /* 0x000e220000002500 */
[----:B------:R-:W1:Y:S07]  /*0030*/  LDCU UR5, c[0x0][0x390] ;  /* 0x00007200ff0577ac */ /* 0x000e6e0008000800 */
[----:B------:R-:W0:Y:S02]  /*0040*/  LDC R3, c[0x0][0x360] ;  /* 0x0000d800ff037b82 */ /* 0x000e240000000800 */
[----:B0-----:R-:W-:-:S05]  /*0050*/  IMAD R3, R3, UR4, R0 ;  /* 0x0000000403037c24 */ /* 0x001fca000f8e0200 */
[----:B-1----:R-:W-:-:S04]  /*0060*/  ISETP.GE.AND P0, PT, R3, UR5, PT ;  /* 0x0000000503007c0c */ /* 0x002fc8000bf06270 */
[----:B------:R-:W-:-:S13]  /*0070*/  ISETP.LT.OR P0, PT, R3, 0x1, P0 ;  /* 0x000000010300780c */ /* 0x000fda0000701670 */
[----:B------:R-:W-:Y:S05]  /*0080*/  @P0 EXIT ;  /* 0x000000000000094d */ /* 0x000fea0003800000 */
[----:B------:R-:W0:Y:S01]  /*0090*/  LDC.64 R4, c[0x0][0x380] ;  /* 0x0000e000ff047b82 */ /* 0x000e220000000a00 */
[----:B------:R-:W1:Y:S01]  /*00a0*/  LDCU.64 UR4, c[0x0][0x358] ;  /* 0x00006b00ff0477ac */ /* 0x000e620008000a00 */
[C---:B------:R-:W-:Y:S01]  /*00b0*/  IADD3 R7, PT, PT, R3.reuse, -0x1, RZ ;  /* 0xffffffff03077810 */ /* 0x040fe20007ffe0ff */
[----:B0-----:R-:W-:-:S04]  /*00c0*/  IMAD.WIDE.U32 R2, R3, 0x4, R4 ;  /* 0x0000000403027825 */ /* 0x001fc800078e0004 */
[----:B------:R-:W-:Y:S02]  /*00d0*/  IMAD.WIDE.U32 R4, R7, 0x4, R4 ;  /* 0x0000000407047825 */ /* 0x000fe400078e0004 */
[----:B-1----:R-:W2:Y:S04]  /*00e0*/  LDG.E R2, desc[UR4][R2.64] ;  /* 0x0000000402027981 */ /* 0x002ea8000c1e1900 */
[----:B------:R-:W2:Y:S02]  /*00f0*/  LDG.E R5, desc[UR4][R4.64] ;  /* 0x0000000404057981 */ /* 0x000ea4000c1e1900 */
[----:B--2---:R-:W-:-:S13]  /*0100*/  ISETP.NE.AND P0, PT, R2, R5, PT ;  /* 0x000000050200720c */ /* 0x004fda0003f05270 */
[----:B------:R-:W-:Y:S05]  /*0110*/  @!P0 EXIT ;  /* 0x000000000000894d */ /* 0x000fea0003800000 */
[----:B------:R-:W0:Y:S02]  /*0120*/  LDC.64 R2, c[0x0][0x388] ;  /* 0x0000e200ff027b82 */ /* 0x000e240000000a00 */
[----:B0-----:R-:W-:-:S05]  /*0130*/  IMAD.WIDE R2, R5, 0x4, R2 ;  /* 0x0000000405027825 */ /* 0x001fca00078e0202 */
[----:B------:R-:W-:Y:S01]  /*0140*/  STG.E desc[UR4][R2.64], R7 ;  /* 0x0000000702007986 */ /* 0x000fe2000c101904 */
[----:B------:R-:W-:Y:S05]  /*0150*/  EXIT ;  /* 0x000000000000794d */ /* 0x000fea0003800000 */
.L_x_188:
        /* <DEDUP_REMOVED lines=10> */
.L_x_199:


//--------------------- .text._Z9set_peeksPiS_i   --------------------------
	.section	.text._Z9set_peeksPiS_i,"ax",@progbits
	.align	128
        .global         _Z9set_peeksPiS_i
        .type           _Z9set_peeksPiS_i,@function
        .size           _Z9set_peeksPiS_i,(.L_x_200 - _Z9set_peeksPiS_i)
        .other          _Z9set_peeksPiS_i,@"STO_CUDA_ENTRY STV_DEFAULT"
_Z9set_peeksPiS_i:
.text._Z9set_peeksPiS_i:
[----:B------:R-:W-:Y:S01]  /*0000*/  LDC R1, c[0x0][0x37c] ;  /* 0x0000df00ff017b82 */ /* 0x000fe20000000800 */
[----:B------:R-:W0:Y:S07]  /*0010*/  S2R R0, SR_TID.X ;  /* 0x0000000000007919 */ /* 0x000e2e0000002100 */
[----:B------:R-:W0:Y:S01]  /*0020*/  S2UR UR5, SR_CTAID.X ;  /* 0x00000000000579c3 */ /* 0x000e220000002500 */
[----:B------:R-:W1:Y:S01]  /*0030*/  LDCU UR4, c[0x0][0x390] ;  /* 0x00007200ff0477ac */ /* 0x000e620008000800 */
[----:B------:R-:W2:Y:S06]  /*0040*/  LDCU.64 UR6, c[0x0][0x358] ;  /* 0x00006b00ff0677ac */ /* 0x000eac0008000a00 */
[----:B------:R-:W0:Y:S01]  /*0050*/  LDC R7, c[0x0][0x360] ;  /* 0x0000d800ff077b82 */ /* 0x000e220000000800 */
[----:B-1----:R-:W-:Y:S01]  /*0060*/  UIADD3 UR4, UPT, UPT, UR4, -0x1, URZ ;  /* 0xffffffff04047890 */ /* 0x002fe2000fffe0ff */
[----:B0-----:R-:W-:-:S05]  /*0070*/  IMAD R7, R7, UR5, R0 ;  /* 0x0000000507077c24 */ /* 0x001fca000f8e0200 */
[C---:B------:R-:W-:Y:S02]  /*0080*/  ISETP.NE.AND P1, PT, R7.reuse, UR4, PT ;  /* 0x0000000407007c0c */ /* 0x040fe4000bf25270 */
[C---:B------:R-:W-:Y:S02]  /*0090*/  ISETP.NE.AND P2, PT, R7.reuse, RZ, PT ;  /* 0x000000ff0700720c */ /* 0x040fe40003f45270 */
[----:B------:R-:W-:-:S04]  /*00a0*/  ISETP.GE.AND P0, PT, R7, UR4, PT ;  /* 0x0000000407007c0c */ /* 0x000fc8000bf06270 */
[----:B------:R-:W-:-:S05]  /*00b0*/  ISETP.LT.OR P0, PT, R7, 0x1, P0 ;  /* 0x000000010700780c */ /* 0x000fca0000701670 */
[----:B------:R-:W0:Y:S08]  /*00c0*/  @!P1 LDC.64 R2, c[0x0][0x388] ;  /* 0x0000e200ff029b82 */ /* 0x000e300000000a00 */
[----:B------:R-:W2:Y:S01]  /*00d0*/  @!P2 LDC.64 R4, c[0x0][0x388] ;  /* 0x0000e200ff04ab82 */ /* 0x000ea20000000a00 */
[----:B0-----:R-:W-:Y:S01]  /*00e0*/  @!P1 IMAD.WIDE R2, R7, 0x4, R2 ;  /* 0x0000000407029825 */ /* 0x001fe200078e0202 */
[----:B--2---:R0:W-:Y:S04]  /*00f0*/  @!P2 STG.E desc[UR6][R4.64], RZ ;  /* 0x000000ff0400a986 */ /* 0x0041e8000c101906 */
[----:B------:R0:W-:Y:S01]  /*0100*/  @!P1 STG.E desc[UR6][R2.64], RZ ;  /* 0x000000ff02009986 */ /* 0x0001e2000c101906 */
[----:B------:R-:W-:Y:S05]  /*0110*/  @P0 EXIT ;  /* 0x000000000000094d */ /* 0x000fea0003800000 */
[----:B0-----:R-:W0:Y:S01]  /*0120*/  LDC.64 R4, c[0x0][0x380] ;  /* 0x0000e000ff047b82 */ /* 0x001e220000000a00 */
[----:B------:R-:W-:-:S05]  /*0130*/  IADD3 R3, PT, PT, R7, -0x1, RZ ;  /* 0xffffffff07037810 */ /* 0x000fca0007ffe0ff */
[----:B0-----:R-:W-:-:S04]  /*0140*/  IMAD.WIDE.U32 R2, R3, 0x4, R4 ;  /* 0x0000000403027825 */ /* 0x001fc800078e0004 */
[----:B------:R-:W-:Y:S02]  /*0150*/  IMAD.WIDE.U32 R4, R7, 0x4, R4 ;  /* 0x0000000407047825 */ /* 0x000fe400078e0004 */
[----:B------:R-:W2:Y:S04]  /*0160*/  LDG.E R2, desc[UR6][R2.64] ;  /* 0x0000000602027981 */ /* 0x000ea8000c1e1900 */
[----:B------:R-:W2:Y:S01]  /*0170*/  LDG.E R9, desc[UR6][R4.64] ;  /* 0x0000000604097981 */ /* 0x000ea2000c1e1900 */
[----:B------:R-:W-:Y:S01]  /*0180*/  BSSY.RECONVERGENT B0, `(.L_x_189) ;  /* 0x000000a000007945 */ /* 0x000fe20003800200 */
[----:B--2---:R-:W-:-:S13]  /*0190*/  ISETP.GE.AND P0, PT, R2, R9, PT ;  /* 0x000000090200720c */ /* 0x004fda0003f06270 */
[----:B------:R-:W-:Y:S05]  /*01a0*/  @P0 BRA `(.L_x_190) ;  /* 0x00000000001c0947 */ /* 0x000fea0003800000 */
[----:B------:R-:W2:Y:S02]  /*01b0*/  LDG.E R4, desc[UR6][R4.64+0x4] ;  /* 0x0000040604047981 */ /* 0x000ea4000c1e1900 */
[----:B--2---:R-:W-:-:S13]  /*01c0*/  ISETP.GT.AND P0, PT, R9, R4, PT ;  /* 0x000000040900720c */ /* 0x004fda0003f04270 */
[----:B------:R-:W0:Y:S01]  /*01d0*/  @P0 LDC.64 R2, c[0x0][0x388] ;  /* 0x0000e200ff020b82 */ /* 0x000e220000000a00 */
[----:B------:R-:W-:Y:S01]  /*01e0*/  @P0 MOV R9, 0x1 ;  /* 0x0000000100090802 */ /* 0x000fe20000000f00 */
[----:B0-----:R-:W-:-:S05]  /*01f0*/  @P0 IMAD.WIDE.U32 R2, R7, 0x4, R2 ;  /* 0x0000000407020825 */ /* 0x001fca00078e0002 */
[----:B------:R0:W-:Y:S01]  /*0200*/  @P0 STG.E desc[UR6][R2.64], R9 ;  /* 0x0000000902000986 */ /* 0x0001e2000c101906 */
[----:B------:R-:W-:Y:S05]  /*0210*/  @P0 EXIT ;  /* 0x000000000000094d */ /* 0x000fea0003800000 */
.L_x_190:
[----:B------:R-:W-:Y:S05]  /*0220*/  BSYNC.RECONVERGENT B0 ;  /* 0x0000000000007941 */ /* 0x000fea0003800200 */
.L_x_189:
[----:B0-----:R-:W0:Y:S02]  /*0230*/  LDC.64 R2, c[0x0][0x388] ;  /* 0x0000e200ff027b82 */ /* 0x001e240000000a00 */
[----:B0-----:R-:W-:-:S05]  /*0240*/  IMAD.WIDE.U32 R2, R7, 0x4, R2 ;  /* 0x0000000407027825 */ /* 0x001fca00078e0002 */
[----:B------:R-:W-:Y:S01]  /*0250*/  STG.E desc[UR6][R2.64], RZ ;  /* 0x000000ff02007986 */ /* 0x000fe2000c101906 */
[----:B------:R-:W-:Y:S05]  /*0260*/  EXIT ;  /* 0x000000000000794d */ /* 0x000fea0003800000 */
.L_x_191:
        /* <DEDUP_REMOVED lines=9> */
.L_x_200:


//--------------------- .text._Z16set_last_to_zeroPii --------------------------
	.section	.text._Z16set_last_to_zeroPii,"ax",@progbits
	.align	128
        .global         _Z16set_last_to_zeroPii
        .type           _Z16set_last_to_zeroPii,@function
        .size           _Z16set_last_to_zeroPii,(.L_x_201 - _Z16set_last_to_zeroPii)
        .other          _Z16set_last_to_zeroPii,@"STO_CUDA_ENTRY STV_DEFAULT"
_Z16set_last_to_zeroPii:
.text._Z16set_last_to_zeroPii:
[----:B------:R-:W-:Y:S08]  /*0000*/  LDC R1, c[0x0][0x37c] ;  /* 0x0000df00ff017b82 */ /* 0x000ff00000000800 */
[----:B------:R-:W0:Y:S01]  /*0010*/  LDC R5, c[0x0][0x388] ;  /* 0x0000e200ff057b82 */ /* 0x000e220000000800 */
[----:B------:R-:W1:Y:S07]  /*0020*/  LDCU.64 UR4, c[0x0][0x358] ;  /* 0x00006b00ff0477ac */ /* 0x000e6e0008000a00 */
[----:B------:R-:W0:Y:S02]  /*0030*/  LDC.64 R2, c[0x0][0x380] ;  /* 0x0000e000ff027b82 */ /* 0x000e240000000a00 */
[----:B0-----:R-:W-:-:S05]  /*0040*/  IMAD.WIDE R2, R5, 0x4, R2 ;  /* 0x0000000405027825 */ /* 0x001fca00078e0202 */
[----:B-1----:R-:W-:Y:S01]  /*0050*/  STG.E desc[UR4][R2.64+-0x4], RZ ;  /* 0xfffffcff02007986 */ /* 0x002fe2000c101904 */
[----:B------:R-:W-:Y:S05]  /*0060*/  EXIT ;  /* 0x000000000000794d */ /* 0x000fea0003800000 */
.L_x_192:
        /* <DEDUP_REMOVED lines=9> */
.L_x_201:


//--------------------- .text._Z29exclusive_scan_upsweep_kernelPiiii --------------------------
	.section	.text._Z29exclusive_scan_upsweep_kernelPiiii,"ax",@progbits
	.align	128
        .global         _Z29exclusive_scan_upsweep_kernelPiiii
        .type           _Z29exclusive_scan_upsweep_kernelPiiii,@function
        .size           _Z29exclusive_scan_upsweep_kernelPiiii,(.L_x_202 - _Z29exclusive_scan_upsweep_kernelPiiii)
        .other          _Z29exclusive_scan_upsweep_kernelPiiii,@"STO_CUDA_ENTRY STV_DEFAULT"
_Z29exclusive_scan_upsweep_kernelPiiii:
.text._Z29exclusive_scan_upsweep_kernelPiiii:
[----:B------:R-:W-:Y:S01]  /*0000*/  LDC R1, c[0x0][0x37c] ;  /* 0x0000df00ff017b82 */ /* 0x000fe20000000800 */
[----:B------:R-:W0:Y:S07]  /*0010*/  S2R R3, SR_TID.X ;  /* 0x0000000000037919 */ /* 0x000e2e0000002100 */
[----:B------:R-:W0:Y:S01]  /*0020*/  S2UR UR4, SR_CTAID.X ;  /* 0x00000000000479c3 */ /* 0x000e220000002500 */
[----:B------:R-:W1:Y:S01]  /*0030*/  LDCU UR5, c[0x0][0x390] ;  /* 0x00007200ff0577ac */ /* 0x000e620008000800 */
[----:B------:R-:W2:Y:S06]  /*0040*/  LDCU.64 UR6, c[0x0][0x388] ;  /* 0x00007100ff0677ac */ /* 0x000eac0008000a00 */
[----:B------:R-:W0:Y:S02]  /*0050*/  LDC R0, c[0x0][0x360] ;  /* 0x0000d800ff007b82 */ /* 0x000e240000000800 */
[----:B0-----:R-:W-:-:S04]  /*0060*/  IMAD R0, R0, UR4, R3 ;  /* 0x0000000400007c24 */ /* 0x001fc8000f8e0203 */
[----:B-1----:R-:W-:-:S05]  /*0070*/  IMAD R0, R0, UR5, RZ ;  /* 0x0000000500007c24 */ /* 0x002fca000f8e02ff */
[C---:B--2---:R-:W-:Y:S02]  /*0080*/  IADD3 R3, PT, PT, R0.reuse, UR7, RZ ;  /* 0x0000000700037c10 */ /* 0x044fe4000fffe0ff */
[C---:B------:R-:W-:Y:S02]  /*0090*/  IADD3 R6, PT, PT, R0.reuse, UR5, RZ ;  /* 0x0000000500067c10 */ /* 0x040fe4000fffe0ff */
[----:B------:R-:W-:Y:S02]  /*00a0*/  ISETP.GE.AND P0, PT, R0, UR6, PT ;  /* 0x0000000600007c0c */ /* 0x000fe4000bf06270 */
[----:B------:R-:W-:-:S04]  /*00b0*/  VIMNMX R0, PT, PT, R3, R6, !PT ;  /* 0x0000000603007248 */ /* 0x000fc80007fe0100 */
[----:B------:R-:W-:-:S13]  /*00c0*/  ISETP.GT.OR P0, PT, R0, UR6, P0 ;  /* 0x0000000600007c0c */ /* 0x000fda0008704670 */
[----:B------:R-:W-:Y:S05]  /*00d0*/  @P0 EXIT ;  /* 0x000000000000094d */ /* 0x000fea0003800000 */
[----:B------:R-:W0:Y:S01]  /*00e0*/  LDC.64 R4, c[0x0][0x380] ;  /* 0x0000e000ff047b82 */ /* 0x000e220000000a00 */
[----:B------:R-:W1:Y:S01]  /*00f0*/  LDCU.64 UR4, c[0x0][0x358] ;  /* 0x00006b00ff0477ac */ /* 0x000e620008000a00 */
[----:B0-----:R-:W-:-:S04]  /*0100*/  IMAD.WIDE R2, R3, 0x4, R4 ;  /* 0x0000000403027825 */ /* 0x001fc800078e0204 */
[----:B------:R-:W-:Y:S02]  /*0110*/  IMAD.WIDE R4, R6, 0x4, R4 ;  /* 0x0000000406047825 */ /* 0x000fe400078e0204 */
[----:B-1----:R-:W2:Y:S04]  /*0120*/  LDG.E R2, desc[UR4][R2.64+-0x4] ;  /* 0xfffffc0402027981 */ /* 0x002ea8000c1e1900 */
[----:B------:R-:W2:Y:S02]  /*0130*/  LDG.E R7, desc[UR4][R4.64+-0x4] ;  /* 0xfffffc0404077981 */ /* 0x000ea4000c1e1900 */
[----:B--2---:R-:W-:-:S05]  /*0140*/  IADD3 R7, PT, PT, R2, R7, RZ ;  /* 0x0000000702077210 */ /* 0x004fca0007ffe0ff */
[----:B------:R-:W-:Y:S01]  /*0150*/  STG.E desc[UR4][R4.64+-0x4], R7 ;  /* 0xfffffc0704007986 */ /* 0x000fe2000c101904 */
[----:B------:R-:W-:Y:S05]  /*0160*/  EXIT ;  /* 0x000000000000794d */ /* 0x000fea0003800000 */
.L_x_193:
        /* <DEDUP_REMOVED lines=9> */
.L_x_202:


//--------------------- .text._Z31exclusive_scan_downsweep_kernelPiiii --------------------------
	.section	.text._Z31exclusive_scan_downsweep_kernelPiiii,"ax",@progbits
	.align	128
        .global         _Z31exclusive_scan_downsweep_kernelPiiii
        .type           _Z31exclusive_scan_downsweep_kernelPiiii,@function
        .size           _Z31exclusive_scan_downsweep_kernelPiiii,(.L_x_203 - _Z31exclusive_scan_downsweep_kernelPiiii)
        .other          _Z31exclusive_scan_downsweep_kernelPiiii,@"STO_CUDA_ENTRY STV_DEFAULT"
_Z31exclusive_scan_downsweep_kernelPiiii:
.text._Z31exclusive_scan_downsweep_kernelPiiii:
        /* <DEDUP_REMOVED lines=17> */
[----:B------:R-:W-:Y:S01]  /*0110*/  IMAD.WIDE R4, R6, 0x4, R4 ;  /* 0x0000000406047825 */ /* 0x000fe200078e0204 */
[----:B-1----:R-:W2:Y:S04]  /*0120*/  LDG.E R0, desc[UR4][R2.64+-0x4] ;  /* 0xfffffc0402007981 */ /* 0x002ea8000c1e1900 */
[----:B------:R-:W2:Y:S02]  /*0130*/  LDG.E R7, desc[UR4][R4.64+-0x4] ;  /* 0xfffffc0404077981 */ /* 0x000ea4000c1e1900 */
[----:B--2---:R-:W-:Y:S02]  /*0140*/  IADD3 R9, PT, PT, R0, R7, RZ ;  /* 0x0000000700097210 */ /* 0x004fe40007ffe0ff */
[----:B------:R-:W-:Y:S04]  /*0150*/  STG.E desc[UR4][R2.64+-0x4], R7 ;  /* 0xfffffc0702007986 */ /* 0x000fe8000c101904 */
[----:B------:R-:W-:Y:S01]  /*0160*/  STG.E desc[UR4][R4.64+-0x4], R9 ;  /* 0xfffffc0904007986 */ /* 0x000fe2000c101904 */
[----:B------:R-:W-:Y:S05]  /*0170*/  EXIT ;  /* 0x000000000000794d */ /* 0x000fea0003800000 */
.L_x_194:
        /* <DEDUP_REMOVED lines=16> */
.L_x_203:


//--------------------- .nv.shared._ZN3cub18CUB_300001_SM_10006detail4scan16DeviceScanKernelINS2_10policy_hubIiiimN4cuda3std3__44plusIvEEE10Policy1000EN6thrust24THRUST_300001_SM_1000_NS10device_ptrIiEESF_NS0_13ScanTileStateIiLb1EEES9_NS1_10InputValueIiPiEEmiLb0EiEEvT0_T1_T2_iT3_T4_T5_ --------------------------
	.section	.nv.shared._ZN3cub18CUB_300001_SM_10006detail4scan16DeviceScanKernelINS2_10policy_hubIiiimN4cuda3std3__44plusIvEEE10Policy1000EN6thrust24THRUST_300001_SM_1000_NS10device_ptrIiEESF_NS0_13ScanTileStateIiLb1EEES9_NS1_10InputValueIiPiEEmiLb0EiEEvT0_T1_T2_iT3_T4_T5_,"aw",@nobits
	.sectionflags	@""
	.align	16
.nv.shared._ZN3cub18CUB_300001_SM_10006detail4scan16DeviceScanKernelINS2_10policy_hubIiiimN4cuda3std3__44plusIvEEE10Policy1000EN6thrust24THRUST_300001_SM_1000_NS10device_ptrIiEESF_NS0_13ScanTileStateIiLb1EEES9_NS1_10InputValueIiPiEEmiLb0EiEEvT0_T1_T2_iT3_T4_T5_:
	.zero		32656


//--------------------- .nv.shared.reserved.0     --------------------------
	.section	.nv.shared.reserved.0,"aw",@nobits
	.weak		__nv_reservedSMEM_offset_0_alias
	.size		__nv_reservedSMEM_offset_0_alias, 0, 64
	.other		__nv_reservedSMEM_offset_0_alias,@"STO_CUDA_RESERVED_SHARED STV_DEFAULT"
__nv_reservedSMEM_offset_0_alias:
	.zero		0
	.zero		64


//--------------------- .nv.global                --------------------------
	.section	.nv.global,"aw",@nobits
.nv.global:
	.type		_ZN34_INTERNAL_6f251fa5_4_k_cu_e2272fbf6thrust24THRUST_300001_SM_1000_NS3seqE,@object
	.size		_ZN34_INTERNAL_6f251fa5_4_k_cu_e2272fbf6thrust24THRUST_300001_SM_1000_NS3seqE,(_ZN34_INTERNAL_6f251fa5_4_k_cu_e2272fbf4cuda3std3__48in_placeE - _ZN34_INTERNAL_6f251fa5_4_k_cu_e2272fbf6thrust24THRUST_300001_SM_1000_NS3seqE)
_ZN34_INTERNAL_6f251fa5_4_k_cu_e2272fbf6thrust24THRUST_300001_SM_1000_NS3seqE:
	.zero		1
	.type		_ZN34_INTERNAL_6f251fa5_4_k_cu_e2272fbf4cuda3std3__48in_placeE,@object
	.size		_ZN34_INTERNAL_6f251fa5_4_k_cu_e2272fbf4cuda3std3__48in_placeE,(_ZN34_INTERNAL_6f251fa5_4_k_cu_e2272fbf4cuda3std6ranges3__45__cpo4sizeE - _ZN34_INTERNAL_6f251fa5_4_k_cu_e2272fbf4cuda3std3__48in_placeE)
_ZN34_INTERNAL_6f251fa5_4_k_cu_e2272fbf4cuda3std3__48in_placeE:
	.zero		1
	.type		_ZN34_INTERNAL_6f251fa5_4_k_cu_e2272fbf4cuda3std6ranges3__45__cpo4sizeE,@object
	.size		_ZN34_INTERNAL_6f251fa5_4_k_cu_e2272fbf4cuda3std6ranges3__45__cpo4sizeE,(_ZN34_INTERNAL_6f251fa5_4_k_cu_e2272fbf6thrust24THRUST_300001_SM_1000_NS12placeholders2_3E - _ZN34_INTERNAL_6f251fa5_4_k_cu_e2272fbf4cuda3std6ranges3__45__cpo4sizeE)
_ZN34_INTERNAL_6f251fa5_4_k_cu_e2272fbf4cuda3std6ranges3__45__cpo4sizeE:
	.zero		1
	.type		_ZN34_INTERNAL_6f251fa5_4_k_cu_e2272fbf6thrust24THRUST_300001_SM_1000_NS12placeholders2_3E,@object
	.size		_ZN34_INTERNAL_6f251fa5_4_k_cu_e2272fbf6thrust24THRUST_300001_SM_1000_NS12placeholders2_3E,(_ZN34_INTERNAL_6f251fa5_4_k_cu_e2272fbf4cuda3std3__45__cpo6cbeginE - _ZN34_INTERNAL_6f251fa5_4_k_cu_e2272fbf6thrust24THRUST_300001_SM_1000_NS12placeholders2_3E)
_ZN34_INTERNAL_6f251fa5_4_k_cu_e2272fbf6thrust24THRUST_300001_SM_1000_NS12placeholders2_3E:
	.zero		1
	.type		_ZN34_INTERNAL_6f251fa5_4_k_cu_e2272fbf4cuda3std3__45__cpo6cbeginE,@object
	.size		_ZN34_INTERNAL_6f251fa5_4_k_cu_e2272fbf4cuda3std3__45__cpo6cbeginE,(_ZN34_INTERNAL_6f251fa5_4_k_cu_e2272fbf4cuda3std6ranges3__45__cpo6cbeginE - _ZN34_INTERNAL_6f251fa5_4_k_cu_e2272fbf4cuda3std3__45__cpo6cbeginE)
_ZN34_INTERNAL_6f251fa5_4_k_cu_e2272fbf4cuda3std3__45__cpo6cbeginE:
	.zero		1
	.type		_ZN34_INTERNAL_6f251fa5_4_k_cu_e2272fbf4cuda3std6ranges3__45__cpo6cbeginE,@object
	.size		_ZN34_INTERNAL_6f251fa5_4_k_cu_e2272fbf4cuda3std6ranges3__45__cpo6cbeginE,(_ZN34_INTERNAL_6f251fa5_4_k_cu_e2272fbf6thrust24THRUST_300001_SM_1000_NS12placeholders2_7E - _ZN34_INTERNAL_6f251fa5_4_k_cu_e2272fbf4cuda3std6ranges3__45__cpo6cbeginE)
_ZN34_INTERNAL_6f251fa5_4_k_cu_e2272fbf4cuda3std6ranges3__45__cpo6cbeginE:
	.zero		1
	.type		_ZN34_INTERNAL_6f251fa5_4_k_cu_e2272fbf6thrust24THRUST_300001_SM_1000_NS12placeholders2_7E,@object
	.size		_ZN34_INTERNAL_6f251fa5_4_k_cu_e2272fbf6thrust24THRUST_300001_SM_1000_NS12placeholders2_7E,(_ZN34_INTERNAL_6f251fa5_4_k_cu_e2272fbf4cuda3std3__45__cpo7crbeginE - _ZN34_INTERNAL_6f251fa5_4_k_cu_e2272fbf6thrust24THRUST_300001_SM_1000_NS12placeholders2_7E)
_ZN34_INTERNAL_6f251fa5_4_k_cu_e2272fbf6thrust24THRUST_300001_SM_1000_NS12placeholders2_7E:
	.zero		1
	.type		_ZN34_INTERNAL_6f251fa5_4_k_cu_e2272fbf4cuda3std3__45__cpo7crbeginE,@object
	.size		_ZN34_INTERNAL_6f251fa5_4_k_cu_e2272fbf4cuda3std3__45__cpo7crbeginE,(_ZN34_INTERNAL_6f251fa5_4_k_cu_e2272fbf4cuda3std6ranges3__45__cpo4nextE - _ZN34_INTERNAL_6f251fa5_4_k_cu_e2272fbf4cuda3std3__45__cpo7crbeginE)
_ZN34_INTERNAL_6f251fa5_4_k_cu_e2272fbf4cuda3std3__45__cpo7crbeginE:
	.zero		1
	.type		_ZN34_INTERNAL_6f251fa5_4_k_cu_e2272fbf4cuda3std6ranges3__45__cpo4nextE,@object
	.size		_ZN34_INTERNAL_6f251fa5_4_k_cu_e2272fbf4cuda3std6ranges3__45__cpo4nextE,(_ZN34_INTERNAL_6f251fa5_4_k_cu_e2272fbf4cuda3std6ranges3__45__cpo4swapE - _ZN34_INTERNAL_6f251fa5_4_k_cu_e2272fbf4cuda3std6ranges3__45__cpo4nextE)
_ZN34_INTERNAL_6f251fa5_4_k_cu_e2272fbf4cuda3std6ranges3__45__cpo4nextE:
	.zero		1
	.type		_ZN34_INTERNAL_6f251fa5_4_k_cu_e2272fbf4cuda3std6ranges3__45__cpo4swapE,@object
	.size		_ZN34_INTERNAL_6f251fa5_4_k_cu_e2272fbf4cuda3std6ranges3__45__cpo4swapE,(_ZN34_INTERNAL_6f251fa5_4_k_cu_e2272fbf6thrust24THRUST_300001_SM_1000_NS8cuda_cub10par_nosyncE - _ZN34_INTERNAL_6f251fa5_4_k_cu_e2272fbf4cuda3std6ranges3__45__cpo4swapE)
_ZN34_INTERNAL_6f251fa5_4_k_cu_e2272fbf4cuda3std6ranges3__45__cpo4swapE:
	.zero		1
	.type		_ZN34_INTERNAL_6f251fa5_4_k_cu_e2272fbf6thrust24THRUST_300001_SM_1000_NS8cuda_cub10par_nosyncE,@object
	.size		_ZN34_INTERNAL_6f251fa5_4_k_cu_e2272fbf6thrust24THRUST_300001_SM_1000_NS8cuda_cub10par_nosyncE,(_ZN34_INTERNAL_6f251fa5_4_k_cu_e2272fbf6thrust24THRUST_300001_SM_1000_NS12placeholders2_9E - _ZN34_INTERNAL_6f251fa5_4_k_cu_e2272fbf6thrust24THRUST_300001_SM_1000_NS8cuda_cub10par_nosyncE)
_ZN34_INTERNAL_6f251fa5_4_k_cu_e2272fbf6thrust24THRUST_300001_SM_1000_NS8cuda_cub10par_nosyncE:
	.zero		1
	.type		_ZN34_INTERNAL_6f251fa5_4_k_cu_e2272fbf6thrust24THRUST_300001_SM_1000_NS12placeholders2_9E,@object
	.size		_ZN34_INTERNAL_6f251fa5_4_k_cu_e2272fbf6thrust24THRUST_300001_SM_1000_NS12placeholders2_9E,(_ZN34_INTERNAL_6f251fa5_4_k_cu_e2272fbf4cuda3std3__436_GLOBAL__N__6f251fa5_4_k_cu_e2272fbf6ignoreE - _ZN34_INTERNAL_6f251fa5_4_k_cu_e2272fbf6thrust24THRUST_300001_SM_1000_NS12placeholders2_9E)
_ZN34_INTERNAL_6f251fa5_4_k_cu_e2272fbf6thrust24THRUST_300001_SM_1000_NS12placeholders2_9E:
	.zero		1
	.type		_ZN34_INTERNAL_6f251fa5_4_k_cu_e2272fbf4cuda3std3__436_GLOBAL__N__6f251fa5_4_k_cu_e2272fbf6ignoreE,@object
	.size		_ZN34_INTERNAL_6f251fa5_4_k_cu_e2272fbf4cuda3std3__436_GLOBAL__N__6f251fa5_4_k_cu_e2272fbf6ignoreE,(_ZN34_INTERNAL_6f251fa5_4_k_cu_e2272fbf4cuda3std6ranges3__45__cpo4dataE - _ZN34_INTERNAL_6f251fa5_4_k_cu_e2272fbf4cuda3std3__436_GLOBAL__N__6f251fa5_4_k_cu_e2272fbf6ignoreE)
_ZN34_INTERNAL_6f251fa5_4_k_cu_e2272fbf4cuda3std3__436_GLOBAL__N__6f251fa5_4_k_cu_e2272fbf6ignoreE:
	.zero		1
	.type		_ZN34_INTERNAL_6f251fa5_4_k_cu_e2272fbf4cuda3std6ranges3__45__cpo4dataE,@object
	.size		_ZN34_INTERNAL_6f251fa5_4_k_cu_e2272fbf4cuda3std6ranges3__45__cpo4dataE,(_ZN34_INTERNAL_6f251fa5_4_k_cu_e2272fbf6thrust24THRUST_300001_SM_1000_NS12placeholders2_1E - _ZN34_INTERNAL_6f251fa5_4_k_cu_e2272fbf4cuda3std6ranges3__45__cpo4dataE)
_ZN34_INTERNAL_6f251fa5_4_k_cu_e2272fbf4cuda3std6ranges3__45__cpo4dataE:
	.zero		1
	.type		_ZN34_INTERNAL_6f251fa5_4_k_cu_e2272fbf6thrust24THRUST_300001_SM_1000_NS12placeholders2_1E,@object
	.size		_ZN34_INTERNAL_6f251fa5_4_k_cu_e2272fbf6thrust24THRUST_300001_SM_1000_NS12placeholders2_1E,(_ZN34_INTERNAL_6f251fa5_4_k_cu_e2272fbf4cuda3std3__45__cpo5beginE - _ZN34_INTERNAL_6f251fa5_4_k_cu_e2272fbf6thrust24THRUST_300001_SM_1000_NS12placeholders2_1E)
_ZN34_INTERNAL_6f251fa5_4_k_cu_e2272fbf6thrust24THRUST_300001_SM_1000_NS12placeholders2_1E:
	.zero		1
	.type		_ZN34_INTERNAL_6f251fa5_4_k_cu_e2272fbf4cuda3std3__45__cpo5beginE,@object
	.size		_ZN34_INTERNAL_6f251fa5_4_k_cu_e2272fbf4cuda3std3__45__cpo5beginE,(_ZN34_INTERNAL_6f251fa5_4_k_cu_e2272fbf4cuda3std6ranges3__45__cpo5beginE - _ZN34_INTERNAL_6f251fa5_4_k_cu_e2272fbf4cuda3std3__45__cpo5beginE)
_ZN34_INTERNAL_6f251fa5_4_k_cu_e2272fbf4cuda3std3__45__cpo5beginE:
	.zero		1
	.type		_ZN34_INTERNAL_6f251fa5_4_k_cu_e2272fbf4cuda3std6ranges3__45__cpo5beginE,@object
	.size		_ZN34_INTERNAL_6f251fa5_4_k_cu_e2272fbf4cuda3std6ranges3__45__cpo5beginE,(_ZN34_INTERNAL_6f251fa5_4_k_cu_e2272fbf6thrust24THRUST_300001_SM_1000_NS12placeholders2_5E - _ZN34_INTERNAL_6f251fa5_4_k_cu_e2272fbf4cuda3std6ranges3__45__cpo5beginE)
_ZN34_INTERNAL_6f251fa5_4_k_cu_e2272fbf4cuda3std6ranges3__45__cpo5beginE:
	.zero		1
	.type		_ZN34_INTERNAL_6f251fa5_4_k_cu_e2272fbf6thrust24THRUST_300001_SM_1000_NS12placeholders2_5E,@object
	.size		_ZN34_INTERNAL_6f251fa5_4_k_cu_e2272fbf6thrust24THRUST_300001_SM_1000_NS12placeholders2_5E,(_ZN34_INTERNAL_6f251fa5_4_k_cu_e2272fbf4cuda3std3__45__cpo6rbeginE - _ZN34_INTERNAL_6f251fa5_4_k_cu_e2272fbf6thrust24THRUST_300001_SM_1000_NS12placeholders2_5E)
_ZN34_INTERNAL_6f251fa5_4_k_cu_e2272fbf6thrust24THRUST_300001_SM_1000_NS12placeholders2_5E:
	.zero		1
	.type		_ZN34_INTERNAL_6f251fa5_4_k_cu_e2272fbf4cuda3std3__45__cpo6rbeginE,@object
	.size		_ZN34_INTERNAL_6f251fa5_4_k_cu_e2272fbf4cuda3std3__45__cpo6rbeginE,(_ZN34_INTERNAL_6f251fa5_4_k_cu_e2272fbf4cuda3std6ranges3__45__cpo7advanceE - _ZN34_INTERNAL_6f251fa5_4_k_cu_e2272fbf4cuda3std3__45__cpo6rbeginE)
_ZN34_INTERNAL_6f251fa5_4_k_cu_e2272fbf4cuda3std3__45__cpo6rbeginE:
	.zero		1
	.type		_ZN34_INTERNAL_6f251fa5_4_k_cu_e2272fbf4cuda3std6ranges3__45__cpo7advanceE,@object
	.size		_ZN34_INTERNAL_6f251fa5_4_k_cu_e2272fbf4cuda3std6ranges3__45__cpo7advanceE,(_ZN34_INTERNAL_6f251fa5_4_k_cu_e2272fbf4cuda3std3__47nulloptE - _ZN34_INTERNAL_6f251fa5_4_k_cu_e2272fbf4cuda3std6ranges3__45__cpo7advanceE)
_ZN34_INTERNAL_6f251fa5_4_k_cu_e2272fbf4cuda3std6ranges3__45__cpo7advanceE:
	.zero		1
	.type		_ZN34_INTERNAL_6f251fa5_4_k_cu_e2272fbf4cuda3std3__47nulloptE,@object
	.size		_ZN34_INTERNAL_6f251fa5_4_k_cu_e2272fbf4cuda3std3__47nulloptE,(_ZN34_INTERNAL_6f251fa5_4_k_cu_e2272fbf4cuda3std6ranges3__45__cpo8distanceE - _ZN34_INTERNAL_6f251fa5_4_k_cu_e2272fbf4cuda3std3__47nulloptE)
_ZN34_INTERNAL_6f251fa5_4_k_cu_e2272fbf4cuda3std3__47nulloptE:
	.zero		1
	.type		_ZN34_INTERNAL_6f251fa5_4_k_cu_e2272fbf4cuda3std6ranges3__45__cpo8distanceE,@object
	.size		_ZN34_INTERNAL_6f251fa5_4_k_cu_e2272fbf4cuda3std6ranges3__45__cpo8distanceE,(_ZN34_INTERNAL_6f251fa5_4_k_cu_e2272fbf6thrust24THRUST_300001_SM_1000_NS12placeholders3_10E - _ZN34_INTERNAL_6f251fa5_4_k_cu_e2272fbf4cuda3std6ranges3__45__cpo8distanceE)
_ZN34_INTERNAL_6f251fa5_4_k_cu_e2272fbf4cuda3std6ranges3__45__cpo8distanceE:
	.zero		1
	.type		_ZN34_INTERNAL_6f251fa5_4_k_cu_e2272fbf6thrust24THRUST_300001_SM_1000_NS12placeholders3_10E,@object
	.size		_ZN34_INTERNAL_6f251fa5_4_k_cu_e2272fbf6thrust24THRUST_300001_SM_1000_NS12placeholders3_10E,(_ZN34_INTERNAL_6f251fa5_4_k_cu_e2272fbf4cuda3std3__419piecewise_constructE - _ZN34_INTERNAL_6f251fa5_4_k_cu_e2272fbf6thrust24THRUST_300001_SM_1000_NS12placeholders3_10E)
_ZN34_INTERNAL_6f251fa5_4_k_cu_e2272fbf6thrust24THRUST_300001_SM_1000_NS12placeholders3_10E:
	.zero		1
	.type		_ZN34_INTERNAL_6f251fa5_4_k_cu_e2272fbf4cuda3std3__419piecewise_constructE,@object
	.size		_ZN34_INTERNAL_6f251fa5_4_k_cu_e2272fbf4cuda3std3__419piecewise_constructE,(_ZN34_INTERNAL_6f251fa5_4_k_cu_e2272fbf4cuda3std6ranges3__45__cpo5cdataE - _ZN34_INTERNAL_6f251fa5_4_k_cu_e2272fbf4cuda3std3__419piecewise_constructE)
_ZN34_INTERNAL_6f251fa5_4_k_cu_e2272fbf4cuda3std3__419piecewise_constructE:
	.zero		1
	.type		_ZN34_INTERNAL_6f251fa5_4_k_cu_e2272fbf4cuda3std6ranges3__45__cpo5cdataE,@object
	.size		_ZN34_INTERNAL_6f251fa5_4_k_cu_e2272fbf4cuda3std6ranges3__45__cpo5cdataE,(_ZN34_INTERNAL_6f251fa5_4_k_cu_e2272fbf6thrust24THRUST_300001_SM_1000_NS12placeholders2_2E - _ZN34_INTERNAL_6f251fa5_4_k_cu_e2272fbf4cuda3std6ranges3__45__cpo5cdataE)
_ZN34_INTERNAL_6f251fa5_4_k_cu_e2272fbf4cuda3std6ranges3__45__cpo5cdataE:
	.zero		1
	.type		_ZN34_INTERNAL_6f251fa5_4_k_cu_e2272fbf6thrust24THRUST_300001_SM_1000_NS12placeholders2_2E,@object
	.size		_ZN34_INTERNAL_6f251fa5_4_k_cu_e2272fbf6thrust24THRUST_300001_SM_1000_NS12placeholders2_2E,(_ZN34_INTERNAL_6f251fa5_4_k_cu_e2272fbf4cuda3std3__45__cpo3endE - _ZN34_INTERNAL_6f251fa5_4_k_cu_e2272fbf6thrust24THRUST_300001_SM_1000_NS12placeholders2_2E)
_ZN34_INTERNAL_6f251fa5_4_k_cu_e2272fbf6thrust24THRUST_300001_SM_1000_NS12placeholders2_2E:
	.zero		1
	.type		_ZN34_INTERNAL_6f251fa5_4_k_cu_e2272fbf4cuda3std3__45__cpo3endE,@object
	.size		_ZN34_INTERNAL_6f251fa5_4_k_cu_e2272fbf4cuda3std3__45__cpo3endE,(_ZN34_INTERNAL_6f251fa5_4_k_cu_e2272fbf4cuda3std6ranges3__45__cpo3endE - _ZN34_INTERNAL_6f251fa5_4_k_cu_e2272fbf4cuda3std3__45__cpo3endE)
_ZN34_INTERNAL_6f251fa5_4_k_cu_e2272fbf4cuda3std3__45__cpo3endE:
	.zero		1
	.type		_ZN34_INTERNAL_6f251fa5_4_k_cu_e2272fbf4cuda3std6ranges3__45__cpo3endE,@object
	.size		_ZN34_INTERNAL_6f251fa5_4_k_cu_e2272fbf4cuda3std6ranges3__45__cpo3endE,(_ZN34_INTERNAL_6f251fa5_4_k_cu_e2272fbf6thrust24THRUST_300001_SM_1000_NS12placeholders2_6E - _ZN34_INTERNAL_6f251fa5_4_k_cu_e2272fbf4cuda3std6ranges3__45__cpo3endE)
_ZN34_INTERNAL_6f251fa5_4_k_cu_e2272fbf4cuda3std6ranges3__45__cpo3endE:
	.zero		1
	.type		_ZN34_INTERNAL_6f251fa5_4_k_cu_e2272fbf6thrust24THRUST_300001_SM_1000_NS12placeholders2_6E,@object
	.size		_ZN34_INTERNAL_6f251fa5_4_k_cu_e2272fbf6thrust24THRUST_300001_SM_1000_NS12placeholders2_6E,(_ZN34_INTERNAL_6f251fa5_4_k_cu_e2272fbf4cuda3std3__45__cpo4rendE - _ZN34_INTERNAL_6f251fa5_4_k_cu_e2272fbf6thrust24THRUST_300001_SM_1000_NS12placeholders2_6E)
_ZN34_INTERNAL_6f251fa5_4_k_cu_e2272fbf6thrust24THRUST_300001_SM_1000_NS12placeholders2_6E:
	.zero		1
	.type		_ZN34_INTERNAL_6f251fa5_4_k_cu_e2272fbf4cuda3std3__45__cpo4rendE,@object
	.size		_ZN34_INTERNAL_6f251fa5_4_k_cu_e2272fbf4cuda3std3__45__cpo4rendE,(_ZN34_INTERNAL_6f251fa5_4_k_cu_e2272fbf4cuda3std6ranges3__45__cpo9iter_swapE - _ZN34_INTERNAL_6f251fa5_4_k_cu_e2272fbf4cuda3std3__45__cpo4rendE)
_ZN34_INTERNAL_6f251fa5_4_k_cu_e2272fbf4cuda3std3__45__cpo4rendE:
	.zero		1
	.type		_ZN34_INTERNAL_6f251fa5_4_k_cu_e2272fbf4cuda3std6ranges3__45__cpo9iter_swapE,@object
	.size		_ZN34_INTERNAL_6f251fa5_4_k_cu_e2272fbf4cuda3std6ranges3__45__cpo9iter_swapE,(_ZN34_INTERNAL_6f251fa5_4_k_cu_e2272fbf4cuda3std3__48unexpectE - _ZN34_INTERNAL_6f251fa5_4_k_cu_e2272fbf4cuda3std6ranges3__45__cpo9iter_swapE)
_ZN34_INTERNAL_6f251fa5_4_k_cu_e2272fbf4cuda3std6ranges3__45__cpo9iter_swapE:
	.zero		1
	.type		_ZN34_INTERNAL_6f251fa5_4_k_cu_e2272fbf4cuda3std3__48unexpectE,@object
	.size		_ZN34_INTERNAL_6f251fa5_4_k_cu_e2272fbf4cuda3std3__48unexpectE,(_ZN34_INTERNAL_6f251fa5_4_k_cu_e2272fbf6thrust24THRUST_300001_SM_1000_NS8cuda_cub3parE - _ZN34_INTERNAL_6f251fa5_4_k_cu_e2272fbf4cuda3std3__48unexpectE)
_ZN34_INTERNAL_6f251fa5_4_k_cu_e2272fbf4cuda3std3__48unexpectE:
	.zero		1
	.type		_ZN34_INTERNAL_6f251fa5_4_k_cu_e2272fbf6thrust24THRUST_300001_SM_1000_NS8cuda_cub3parE,@object
	.size		_ZN34_INTERNAL_6f251fa5_4_k_cu_e2272fbf6thrust24THRUST_300001_SM_1000_NS8cuda_cub3parE,(_ZN34_INTERNAL_6f251fa5_4_k_cu_e2272fbf6thrust24THRUST_300001_SM_1000_NS12placeholders2_4E - _ZN34_INTERNAL_6f251fa5_4_k_cu_e2272fbf6thrust24THRUST_300001_SM_1000_NS8cuda_cub3parE)
_ZN34_INTERNAL_6f251fa5_4_k_cu_e2272fbf6thrust24THRUST_300001_SM_1000_NS8cuda_cub3parE:
	.zero		1
	.type		_ZN34_INTERNAL_6f251fa5_4_k_cu_e2272fbf6thrust24THRUST_300001_SM_1000_NS12placeholders2_4E,@object
	.size		_ZN34_INTERNAL_6f251fa5_4_k_cu_e2272fbf6thrust24THRUST_300001_SM_1000_NS12placeholders2_4E,(_ZN34_INTERNAL_6f251fa5_4_k_cu_e2272fbf4cuda3std3__45__cpo4cendE - _ZN34_INTERNAL_6f251fa5_4_k_cu_e2272fbf6thrust24THRUST_300001_SM_1000_NS12placeholders2_4E)
_ZN34_INTERNAL_6f251fa5_4_k_cu_e2272fbf6thrust24THRUST_300001_SM_1000_NS12placeholders2_4E:
	.zero		1
	.type		_ZN34_INTERNAL_6f251fa5_4_k_cu_e2272fbf4cuda3std3__45__cpo4cendE,@object
	.size		_ZN34_INTERNAL_6f251fa5_4_k_cu_e2272fbf4cuda3std3__45__cpo4cendE,(_ZN34_INTERNAL_6f251fa5_4_k_cu_e2272fbf4cuda3std6ranges3__45__cpo4cendE - _ZN34_INTERNAL_6f251fa5_4_k_cu_e2272fbf4cuda3std3__45__cpo4cendE)
_ZN34_INTERNAL_6f251fa5_4_k_cu_e2272fbf4cuda3std3__45__cpo4cendE:
	.zero		1
	.type		_ZN34_INTERNAL_6f251fa5_4_k_cu_e2272fbf4cuda3std6ranges3__45__cpo4cendE,@object
	.size		_ZN34_INTERNAL_6f251fa5_4_k_cu_e2272fbf4cuda3std6ranges3__45__cpo4cendE,(_ZN34_INTERNAL_6f251fa5_4_k_cu_e2272fbf4cuda3std3__420unreachable_sentinelE - _ZN34_INTERNAL_6f251fa5_4_k_cu_e2272fbf4cuda3std6ranges3__45__cpo4cendE)
_ZN34_INTERNAL_6f251fa5_4_k_cu_e2272fbf4cuda3std6ranges3__45__cpo4cendE:
	.zero		1
	.type		_ZN34_INTERNAL_6f251fa5_4_k_cu_e2272fbf4cuda3std3__420unreachable_sentinelE,@object
	.size		_ZN34_INTERNAL_6f251fa5_4_k_cu_e2272fbf4cuda3std3__420unreachable_sentinelE,(_ZN34_INTERNAL_6f251fa5_4_k_cu_e2272fbf4cuda3std6ranges3__45__cpo5ssizeE - _ZN34_INTERNAL_6f251fa5_4_k_cu_e2272fbf4cuda3std3__420unreachable_sentinelE)
_ZN34_INTERNAL_6f251fa5_4_k_cu_e2272fbf4cuda3std3__420unreachable_sentinelE:
	.zero		1
	.type		_ZN34_INTERNAL_6f251fa5_4_k_cu_e2272fbf4cuda3std6ranges3__45__cpo5ssizeE,@object
	.size		_ZN34_INTERNAL_6f251fa5_4_k_cu_e2272fbf4cuda3std6ranges3__45__cpo5ssizeE,(_ZN34_INTERNAL_6f251fa5_4_k_cu_e2272fbf6thrust24THRUST_300001_SM_1000_NS12placeholders2_8E - _ZN34_INTERNAL_6f251fa5_4_k_cu_e2272fbf4cuda3std6ranges3__45__cpo5ssizeE)
_ZN34_INTERNAL_6f251fa5_4_k_cu_e2272fbf4cuda3std6ranges3__45__cpo5ssizeE:
	.zero		1
	.type		_ZN34_INTERNAL_6f251fa5_4_k_cu_e2272fbf6thrust24THRUST_300001_SM_1000_NS12placeholders2_8E,@object
	.size		_ZN34_INTERNAL_6f251fa5_4_k_cu_e2272fbf6thrust24THRUST_300001_SM_1000_NS12placeholders2_8E,(_ZN34_INTERNAL_6f251fa5_4_k_cu_e2272fbf4cuda3std3__45__cpo5crendE - _ZN34_INTERNAL_6f251fa5_4_k_cu_e2272fbf6thrust24THRUST_300001_SM_1000_NS12placeholders2_8E)
_ZN34_INTERNAL_6f251fa5_4_k_cu_e2272fbf6thrust24THRUST_300001_SM_1000_NS12placeholders2_8E:
	.zero		1
	.type		_ZN34_INTERNAL_6f251fa5_4_k_cu_e2272fbf4cuda3std3__45__cpo5crendE,@object
	.size		_ZN34_INTERNAL_6f251fa5_4_k_cu_e2272fbf4cuda3std3__45__cpo5crendE,(_ZN34_INTERNAL_6f251fa5_4_k_cu_e2272fbf4cuda3std6ranges3__45__cpo4prevE - _ZN34_INTERNAL_6f251fa5_4_k_cu_e2272fbf4cuda3std3__45__cpo5crendE)
_ZN34_INTERNAL_6f251fa5_4_k_cu_e2272fbf4cuda3std3__45__cpo5crendE:
	.zero		1
	.type		_ZN34_INTERNAL_6f251fa5_4_k_cu_e2272fbf4cuda3std6ranges3__45__cpo4prevE,@object
	.size		_ZN34_INTERNAL_6f251fa5_4_k_cu_e2272fbf4cuda3std6ranges3__45__cpo4prevE,(_ZN34_INTERNAL_6f251fa5_4_k_cu_e2272fbf4cuda3std6ranges3__45__cpo9iter_moveE - _ZN34_INTERNAL_6f251fa5_4_k_cu_e2272fbf4cuda3std6ranges3__45__cpo4prevE)
_ZN34_INTERNAL_6f251fa5_4_k_cu_e2272fbf4cuda3std6ranges3__45__cpo4prevE:
	.zero		1
	.type		_ZN34_INTERNAL_6f251fa5_4_k_cu_e2272fbf4cuda3std6ranges3__45__cpo9iter_moveE,@object
	.size		_ZN34_INTERNAL_6f251fa5_4_k_cu_e2272fbf4cuda3std6ranges3__45__cpo9iter_moveE,(_ZN34_INTERNAL_6f251fa5_4_k_cu_e2272fbf6thrust24THRUST_300001_SM_1000_NS6system6detail10sequential3seqE - _ZN34_INTERNAL_6f251fa5_4_k_cu_e2272fbf4cuda3std6ranges3__45__cpo9iter_moveE)
_ZN34_INTERNAL_6f251fa5_4_k_cu_e2272fbf4cuda3std6ranges3__45__cpo9iter_moveE:
	.zero		1
	.type		_ZN34_INTERNAL_6f251fa5_4_k_cu_e2272fbf6thrust24THRUST_300001_SM_1000_NS6system6detail10sequential3seqE,@object
	.size		_ZN34_INTERNAL_6f251fa5_4_k_cu_e2272fbf6thrust24THRUST_300001_SM_1000_NS6system6detail10sequential3seqE,(.L_31 - _ZN34_INTERNAL_6f251fa5_4_k_cu_e2272fbf6thrust24THRUST_300001_SM_1000_NS6system6detail10sequential3seqE)
_ZN34_INTERNAL_6f251fa5_4_k_cu_e2272fbf6thrust24THRUST_300001_SM_1000_NS6system6detail10sequential3seqE:
	.zero		1
.L_31:


//--------------------- .nv.shared._ZN3cub18CUB_300001_SM_10006detail4scan16DeviceScanKernelINS2_10policy_hubIiiijN4cuda3std3__44plusIvEEE10Policy1000EN6thrust24THRUST_300001_SM_1000_NS10device_ptrIiEESF_NS0_13ScanTileStateIiLb1EEES9_NS1_10InputValueIiPiEEjiLb0EiEEvT0_T1_T2_iT3_T4_T5_ --------------------------
	.section	.nv.shared._ZN3cub18CUB_300001_SM_10006detail4scan16DeviceScanKernelINS2_10policy_hubIiiijN4cuda3std3__44plusIvEEE10Policy1000EN6thrust24THRUST_300001_SM_1000_NS10device_ptrIiEESF_NS0_13ScanTileStateIiLb1EEES9_NS1_10InputValueIiPiEEjiLb0EiEEvT0_T1_T2_iT3_T4_T5_,"aw",@nobits
	.sectionflags	@""
	.align	16
.nv.shared._ZN3cub18CUB_300001_SM_10006detail4scan16DeviceScanKernelINS2_10policy_hubIiiijN4cuda3std3__44plusIvEEE10Policy1000EN6thrust24THRUST_300001_SM_1000_NS10device_ptrIiEESF_NS0_13ScanTileStateIiLb1EEES9_NS1_10InputValueIiPiEEjiLb0EiEEvT0_T1_T2_iT3_T4_T5_:
	.zero		34832


//--------------------- .nv.constant0._ZN3cub18CUB_300001_SM_10006detail4scan16DeviceScanKernelINS2_10policy_hubIiiimN4cuda3std3__44plusIvEEE10Policy1000EN6thrust24THRUST_300001_SM_1000_NS10device_ptrIiEESF_NS0_13ScanTileStateIiLb1EEES9_NS1_10InputValueIiPiEEmiLb0EiEEvT0_T1_T2_iT3_T4_T5_ --------------------------
	.section	.nv.constant0._ZN3cub18CUB_300001_SM_10006detail4scan16DeviceScanKernelINS2_10policy_hubIiiimN4cuda3std3__44plusIvEEE10Policy1000EN6thrust24THRUST_300001_SM_1000_NS10device_ptrIiEESF_NS0_13ScanTileStateIiLb1EEES9_NS1_10InputValueIiPiEEmiLb0EiEEvT0_T1_T2_iT3_T4_T5_,"a",@progbits
	.sectionflags	@""
	.align	4
.nv.constant0._ZN3cub18CUB_300001_SM_10006detail4scan16DeviceScanKernelINS2_10policy_hubIiiimN4cuda3std3__44plusIvEEE10Policy1000EN6thrust24THRUST_300001_SM_1000_NS10device_ptrIiEESF_NS0_13ScanTileStateIiLb1EEES9_NS1_10InputValueIiPiEEmiLb0EiEEvT0_T1_T2_iT3_T4_T5_:
	.zero		952


//--------------------- .nv.constant0._ZN3cub18CUB_300001_SM_10006detail4scan16DeviceScanKernelINS2_10policy_hubIiiijN4cuda3std3__44plusIvEEE10Policy1000EN6thrust24THRUST_300001_SM_1000_NS10device_ptrIiEESF_NS0_13ScanTileStateIiLb1EEES9_NS1_10InputValueIiPiEEjiLb0EiEEvT0_T1_T2_iT3_T4_T5_ --------------------------
	.section	.nv.constant0._ZN3cub18CUB_300001_SM_10006detail4scan16DeviceScanKernelINS2_10policy_hubIiiijN4cuda3std3__44plusIvEEE10Policy1000EN6thrust24THRUST_300001_SM_1000_NS10device_ptrIiEESF_NS0_13ScanTileStateIiLb1EEES9_NS1_10InputValueIiPiEEjiLb0EiEEvT0_T1_T2_iT3_T4_T5_,"a",@progbits
	.sectionflags	@""
	.align	4
.nv.constant0._ZN3cub18CUB_300001_SM_10006detail4scan16DeviceScanKernelINS2_10policy_hubIiiijN4cuda3std3__44plusIvEEE10Policy1000EN6thrust24THRUST_300001_SM_1000_NS10device_ptrIiEESF_NS0_13ScanTileStateIiLb1EEES9_NS1_10InputValueIiPiEEjiLb0EiEEvT0_T1_T2_iT3_T4_T5_:
	.zero		948


//--------------------- .nv.constant0._ZN3cub18CUB_300001_SM_10006detail4scan20DeviceScanInitKernelINS0_13ScanTileStateIiLb1EEEEEvT_i --------------------------
	.section	.nv.constant0._ZN3cub18CUB_300001_SM_10006detail4scan20DeviceScanInitKernelINS0_13ScanTileStateIiLb1EEEEEvT_i,"a",@progbits
	.sectionflags	@""
	.align	4
.nv.constant0._ZN3cub18CUB_300001_SM_10006detail4scan20DeviceScanInitKernelINS0_13ScanTileStateIiLb1EEEEEvT_i:
	.zero		908


//--------------------- .nv.constant0._ZN3cub18CUB_300001_SM_10006detail11EmptyKernelIvEEvv --------------------------
	.section	.nv.constant0._ZN3cub18CUB_300001_SM_10006detail11EmptyKernelIvEEvv,"a",@progbits
	.sectionflags	@""
	.align	4
.nv.constant0._ZN3cub18CUB_300001_SM_10006detail11EmptyKernelIvEEvv:
	.zero		896


//--------------------- .nv.constant0._Z11write_peeksPiS_i --------------------------
	.section	.nv.constant0._Z11write_peeksPiS_i,"a",@progbits
	.sectionflags	@""
	.align	4
.nv.constant0._Z11write_peeksPiS_i:
	.zero		916


//--------------------- .nv.constant0._Z9set_peeksPiS_i --------------------------
	.section	.nv.constant0._Z9set_peeksPiS_i,"a",@progbits
	.sectionflags	@""
	.align	4
.nv.constant0._Z9set_peeksPiS_i:
	.zero		916


//--------------------- .nv.constant0._Z16set_last_to_zeroPii --------------------------
	.section	.nv.constant0._Z16set_last_to_zeroPii,"a",@progbits
	.sectionflags	@""
	.align	4
.nv.constant0._Z16set_last_to_zeroPii:
	.zero		908


//--------------------- .nv.constant0._Z29exclusive_scan_upsweep_kernelPiiii --------------------------
	.section	.nv.constant0._Z29exclusive_scan_upsweep_kernelPiiii,"a",@progbits
	.sectionflags	@""
	.align	4
.nv.constant0._Z29exclusive_scan_upsweep_kernelPiiii:
	.zero		916


//--------------------- .nv.constant0._Z31exclusive_scan_downsweep_kernelPiiii --------------------------
	.section	.nv.constant0._Z31exclusive_scan_downsweep_kernelPiiii,"a",@progbits
	.sectionflags	@""
	.align	4
.nv.constant0._Z31exclusive_scan_downsweep_kernelPiiii:
	.zero		916


//--------------------- SYMBOLS --------------------------

	.type		.nv.reservedSmem.offset0,@object
	.size		.nv.reservedSmem.offset0,0x4
	.type		.nv.reservedSmem.cap,@object
	.size		.nv.reservedSmem.cap,0x4
